//
// Generated by NVIDIA NVVM Compiler
//
// Compiler Build ID: CL-36424714
// Cuda compilation tools, release 13.0, V13.0.88
// Based on NVVM 20.0.0
//

.version 9.0
.target sm_100
.address_size 64

	// .globl	logspace_f16
.func  (.param .b64 func_retval0) __internal_accurate_pow
(
	.param .b64 __internal_accurate_pow_param_0,
	.param .b64 __internal_accurate_pow_param_1
)
;

.visible .entry logspace_f16(
	.param .u64 .ptr .align 1 logspace_f16_param_0,
	.param .align 2 .b8 logspace_f16_param_1[2],
	.param .align 2 .b8 logspace_f16_param_2[2],
	.param .align 2 .b8 logspace_f16_param_3[2],
	.param .u64 logspace_f16_param_4
)
{
	.reg .pred 	%p<146>;
	.reg .b16 	%rs<24>;
	.reg .b32 	%r<86>;
	.reg .b32 	%f<405>;
	.reg .b64 	%rd<86>;

	ld.param.u16 	%rs5, [logspace_f16_param_3];
	ld.param.u16 	%rs4, [logspace_f16_param_2];
	ld.param.u16 	%rs3, [logspace_f16_param_1];
	ld.param.u64 	%rd45, [logspace_f16_param_0];
	ld.param.u64 	%rd44, [logspace_f16_param_4];
	cvta.to.global.u64 	%rd1, %rd45;
	mov.u32 	%r5, %ctaid.x;
	mov.u32 	%r6, %ntid.x;
	mov.u32 	%r7, %tid.x;
	mad.lo.s32 	%r8, %r5, %r6, %r7;
	cvt.u64.u32 	%rd2, %r8;
	mov.u32 	%r9, %nctaid.x;
	mul.lo.s32 	%r1, %r6, %r9;
	shr.u64 	%rd3, %rd44, 1;
	setp.le.u64 	%p3, %rd3, %rd2;
	@%p3 bra 	$L__BB0_17;
	// begin inline asm
	{  cvt.f32.f16 %f70, %rs3;}

	// end inline asm
	// begin inline asm
	{  cvt.f32.f16 %f71, %rs4;}

	// end inline asm
	// begin inline asm
	{  cvt.f32.f16 %f72, %rs5;}

	// end inline asm
	abs.f32 	%f73, %f70;
	setp.lt.f32 	%p4, %f73, 0f00800000;
	mul.f32 	%f74, %f73, 0f4B800000;
	selp.f32 	%f75, %f74, %f73, %p4;
	selp.f32 	%f76, 0fC1C00000, 0f00000000, %p4;
	mov.b32 	%r10, %f75;
	add.s32 	%r11, %r10, -1060439283;
	and.b32  	%r12, %r11, -8388608;
	sub.s32 	%r13, %r10, %r12;
	mov.b32 	%f77, %r13;
	cvt.rn.f32.s32 	%f78, %r12;
	fma.rn.f32 	%f79, %f78, 0f34000000, %f76;
	add.f32 	%f80, %f77, 0fBF800000;
	add.f32 	%f81, %f77, 0f3F800000;
	rcp.approx.ftz.f32 	%f82, %f81;
	add.f32 	%f83, %f80, %f80;
	mul.f32 	%f84, %f83, %f82;
	mul.f32 	%f85, %f84, %f84;
	sub.f32 	%f86, %f80, %f84;
	add.f32 	%f87, %f86, %f86;
	neg.f32 	%f88, %f84;
	fma.rn.f32 	%f89, %f88, %f80, %f87;
	mul.rn.f32 	%f90, %f82, %f89;
	fma.rn.f32 	%f91, %f85, 0f3A2C32E4, 0f3B52E7DB;
	fma.rn.f32 	%f92, %f91, %f85, 0f3C93BB73;
	fma.rn.f32 	%f93, %f92, %f85, 0f3DF6384F;
	mul.rn.f32 	%f94, %f93, %f85;
	fma.rn.f32 	%f95, %f84, 0f3FB8AA3B, %f79;
	sub.f32 	%f96, %f79, %f95;
	fma.rn.f32 	%f97, %f84, 0f3FB8AA3B, %f96;
	fma.rn.f32 	%f98, %f90, 0f3FB8AA3B, %f97;
	fma.rn.f32 	%f99, %f84, 0f32A55E34, %f98;
	mul.f32 	%f100, %f94, 0f40400000;
	fma.rn.f32 	%f101, %f100, %f90, %f99;
	fma.rn.f32 	%f102, %f94, %f84, %f101;
	add.rn.f32 	%f5, %f95, %f102;
	neg.f32 	%f103, %f95;
	add.rn.f32 	%f104, %f5, %f103;
	neg.f32 	%f105, %f104;
	add.rn.f32 	%f6, %f102, %f105;
	setp.eq.f32 	%p5, %f70, 0f00000000;
	setp.eq.f32 	%p6, %f73, 0f7F800000;
	or.pred  	%p1, %p5, %p6;
	add.f32 	%f106, %f70, %f70;
	mov.b32 	%r2, %f106;
	cvt.u64.u32 	%rd4, %r1;
	not.pred 	%p35, %p1;
	mov.u64 	%rd73, %rd2;
$L__BB0_2:
	setp.eq.f32 	%p7, %f70, 0f3F800000;
	shl.b64 	%rd6, %rd73, 1;
	cvt.rn.f32.u64 	%f108, %rd6;
	fma.rn.f32 	%f109, %f72, %f108, %f71;
	mul.f32 	%f110, %f109, 0f3F000000;
	cvt.rzi.f32.f32 	%f111, %f110;
	add.f32 	%f112, %f111, %f111;
	sub.f32 	%f113, %f109, %f112;
	abs.f32 	%f8, %f113;
	mul.rn.f32 	%f114, %f5, %f109;
	neg.f32 	%f115, %f114;
	fma.rn.f32 	%f116, %f5, %f109, %f115;
	fma.rn.f32 	%f117, %f6, %f109, %f116;
	cvt.rni.f32.f32 	%f118, %f114;
	sub.f32 	%f119, %f114, %f118;
	add.f32 	%f120, %f119, %f117;
	fma.rn.f32 	%f121, %f120, 0f391FCB8E, 0f3AAF85ED;
	fma.rn.f32 	%f122, %f121, %f120, 0f3C1D9856;
	fma.rn.f32 	%f123, %f122, %f120, 0f3D6357BB;
	fma.rn.f32 	%f124, %f123, %f120, 0f3E75FDEC;
	fma.rn.f32 	%f125, %f124, %f120, 0f3F317218;
	fma.rn.f32 	%f126, %f125, %f120, 0f3F800000;
	cvt.rzi.s32.f32 	%r14, %f118;
	setp.gt.f32 	%p8, %f118, 0f00000000;
	selp.b32 	%r15, 0, -2097152000, %p8;
	add.s32 	%r16, %r15, 2130706432;
	mov.b32 	%f127, %r16;
	mul.f32 	%f128, %f126, %f127;
	shl.b32 	%r17, %r14, 23;
	sub.s32 	%r18, %r17, %r15;
	mov.b32 	%f129, %r18;
	mul.f32 	%f130, %f128, %f129;
	abs.f32 	%f131, %f114;
	setp.gt.f32 	%p9, %f131, 0f43180000;
	setp.lt.f32 	%p10, %f114, 0f00000000;
	selp.f32 	%f132, 0f00000000, 0f7F800000, %p10;
	selp.f32 	%f9, %f132, %f130, %p9;
	setp.eq.f32 	%p11, %f109, 0f00000000;
	or.pred  	%p12, %p7, %p11;
	mov.f32 	%f397, 0f3F800000;
	@%p12 bra 	$L__BB0_9;
	setp.num.f32 	%p13, %f73, %f73;
	abs.f32 	%f133, %f109;
	setp.num.f32 	%p14, %f133, %f133;
	and.pred  	%p15, %p13, %p14;
	@%p15 bra 	$L__BB0_5;
	add.rn.f32 	%f397, %f70, %f109;
	bra.uni 	$L__BB0_9;
$L__BB0_5:
	@%p35 bra 	$L__BB0_7;
	setp.neu.f32 	%p24, %f8, 0f3F800000;
	setp.lt.f32 	%p25, %f109, 0f00000000;
	xor.b32  	%r19, %r2, 2139095040;
	selp.b32 	%r20, %r19, %r2, %p25;
	and.b32  	%r21, %r20, 2147483647;
	selp.b32 	%r22, %r21, %r20, %p24;
	mov.b32 	%f397, %r22;
	bra.uni 	$L__BB0_9;
$L__BB0_7:
	setp.geu.f32 	%p17, %f70, 0f00000000;
	setp.eq.f32 	%p18, %f70, 0fBF800000;
	setp.eq.f32 	%p19, %f133, 0f7F800000;
	and.pred  	%p20, %p18, %p19;
	or.pred  	%p21, %p20, %p17;
	selp.f32 	%f397, 0f3F800000, %f9, %p20;
	@%p21 bra 	$L__BB0_9;
	setp.neu.f32 	%p22, %f8, 0f3F800000;
	neg.f32 	%f134, %f9;
	selp.f32 	%f135, %f9, %f134, %p22;
	cvt.rmi.f32.f32 	%f136, %f109;
	setp.neu.f32 	%p23, %f109, %f136;
	selp.f32 	%f397, 0f7FFFFFFF, %f135, %p23;
$L__BB0_9:
	// begin inline asm
	{  cvt.rn.f16.f32 %rs9, %f397;}

	// end inline asm
	add.s64 	%rd46, %rd6, 1;
	cvt.rn.f32.u64 	%f139, %rd46;
	fma.rn.f32 	%f140, %f72, %f139, %f71;
	mul.f32 	%f141, %f140, 0f3F000000;
	cvt.rzi.f32.f32 	%f142, %f141;
	add.f32 	%f143, %f142, %f142;
	sub.f32 	%f144, %f140, %f143;
	abs.f32 	%f17, %f144;
	mul.rn.f32 	%f145, %f5, %f140;
	neg.f32 	%f146, %f145;
	fma.rn.f32 	%f147, %f5, %f140, %f146;
	fma.rn.f32 	%f148, %f6, %f140, %f147;
	cvt.rni.f32.f32 	%f149, %f145;
	sub.f32 	%f150, %f145, %f149;
	add.f32 	%f151, %f150, %f148;
	fma.rn.f32 	%f152, %f151, 0f391FCB8E, 0f3AAF85ED;
	fma.rn.f32 	%f153, %f152, %f151, 0f3C1D9856;
	fma.rn.f32 	%f154, %f153, %f151, 0f3D6357BB;
	fma.rn.f32 	%f155, %f154, %f151, 0f3E75FDEC;
	fma.rn.f32 	%f156, %f155, %f151, 0f3F317218;
	fma.rn.f32 	%f157, %f156, %f151, 0f3F800000;
	cvt.rzi.s32.f32 	%r23, %f149;
	setp.gt.f32 	%p27, %f149, 0f00000000;
	selp.b32 	%r24, 0, -2097152000, %p27;
	add.s32 	%r25, %r24, 2130706432;
	mov.b32 	%f158, %r25;
	mul.f32 	%f159, %f157, %f158;
	shl.b32 	%r26, %r23, 23;
	sub.s32 	%r27, %r26, %r24;
	mov.b32 	%f160, %r27;
	mul.f32 	%f161, %f159, %f160;
	abs.f32 	%f162, %f145;
	setp.gt.f32 	%p28, %f162, 0f43180000;
	setp.lt.f32 	%p29, %f145, 0f00000000;
	selp.f32 	%f163, 0f00000000, 0f7F800000, %p29;
	selp.f32 	%f18, %f163, %f161, %p28;
	setp.eq.f32 	%p30, %f140, 0f00000000;
	or.pred  	%p31, %p7, %p30;
	mov.f32 	%f398, 0f3F800000;
	@%p31 bra 	$L__BB0_16;
	setp.num.f32 	%p32, %f73, %f73;
	abs.f32 	%f164, %f140;
	setp.num.f32 	%p33, %f164, %f164;
	and.pred  	%p34, %p32, %p33;
	@%p34 bra 	$L__BB0_12;
	add.rn.f32 	%f398, %f70, %f140;
	bra.uni 	$L__BB0_16;
$L__BB0_12:
	@%p35 bra 	$L__BB0_14;
	setp.neu.f32 	%p43, %f17, 0f3F800000;
	setp.lt.f32 	%p44, %f140, 0f00000000;
	xor.b32  	%r28, %r2, 2139095040;
	selp.b32 	%r29, %r28, %r2, %p44;
	and.b32  	%r30, %r29, 2147483647;
	selp.b32 	%r31, %r30, %r29, %p43;
	mov.b32 	%f398, %r31;
	bra.uni 	$L__BB0_16;
$L__BB0_14:
	setp.geu.f32 	%p36, %f70, 0f00000000;
	setp.eq.f32 	%p37, %f70, 0fBF800000;
	setp.eq.f32 	%p38, %f164, 0f7F800000;
	and.pred  	%p39, %p37, %p38;
	or.pred  	%p40, %p39, %p36;
	selp.f32 	%f398, 0f3F800000, %f18, %p39;
	@%p40 bra 	$L__BB0_16;
	setp.neu.f32 	%p41, %f17, 0f3F800000;
	neg.f32 	%f165, %f18;
	selp.f32 	%f166, %f18, %f165, %p41;
	cvt.rmi.f32.f32 	%f167, %f140;
	setp.neu.f32 	%p42, %f140, %f167;
	selp.f32 	%f398, 0f7FFFFFFF, %f166, %p42;
$L__BB0_16:
	// begin inline asm
	{  cvt.rn.f16.f32 %rs10, %f398;}

	// end inline asm
	shl.b64 	%rd47, %rd73, 2;
	add.s64 	%rd48, %rd1, %rd47;
	mov.b32 	%r32, {%rs9, %rs10};
	st.global.u32 	[%rd48], %r32;
	add.s64 	%rd73, %rd73, %rd4;
	setp.lt.u64 	%p45, %rd73, %rd3;
	@%p45 bra 	$L__BB0_2;
$L__BB0_17:
	cvt.u32.u64 	%r33, %rd2;
	setp.ne.s32 	%p46, %r33, 0;
	and.b64  	%rd77, %rd44, -2;
	setp.eq.s64 	%p47, %rd77, %rd44;
	or.pred  	%p48, %p46, %p47;
	@%p48 bra 	$L__BB0_80;
	// begin inline asm
	{  cvt.f32.f16 %f169, %rs4;}

	// end inline asm
	// begin inline asm
	{  cvt.f32.f16 %f170, %rs5;}

	// end inline asm
	// begin inline asm
	{  cvt.f32.f16 %f171, %rs3;}

	// end inline asm
	abs.f32 	%f172, %f171;
	setp.lt.f32 	%p49, %f172, 0f00800000;
	mul.f32 	%f173, %f172, 0f4B800000;
	selp.f32 	%f174, %f173, %f172, %p49;
	selp.f32 	%f175, 0fC1C00000, 0f00000000, %p49;
	mov.b32 	%r34, %f174;
	add.s32 	%r35, %r34, -1060439283;
	and.b32  	%r36, %r35, -8388608;
	sub.s32 	%r37, %r34, %r36;
	mov.b32 	%f176, %r37;
	cvt.rn.f32.s32 	%f177, %r36;
	fma.rn.f32 	%f178, %f177, 0f34000000, %f175;
	add.f32 	%f179, %f176, 0fBF800000;
	add.f32 	%f180, %f176, 0f3F800000;
	rcp.approx.ftz.f32 	%f181, %f180;
	add.f32 	%f182, %f179, %f179;
	mul.f32 	%f183, %f182, %f181;
	mul.f32 	%f184, %f183, %f183;
	sub.f32 	%f185, %f179, %f183;
	add.f32 	%f186, %f185, %f185;
	neg.f32 	%f187, %f183;
	fma.rn.f32 	%f188, %f187, %f179, %f186;
	mul.rn.f32 	%f189, %f181, %f188;
	fma.rn.f32 	%f190, %f184, 0f3A2C32E4, 0f3B52E7DB;
	fma.rn.f32 	%f191, %f190, %f184, 0f3C93BB73;
	fma.rn.f32 	%f192, %f191, %f184, 0f3DF6384F;
	mul.rn.f32 	%f193, %f192, %f184;
	fma.rn.f32 	%f194, %f183, 0f3FB8AA3B, %f178;
	sub.f32 	%f195, %f178, %f194;
	fma.rn.f32 	%f196, %f183, 0f3FB8AA3B, %f195;
	fma.rn.f32 	%f197, %f189, 0f3FB8AA3B, %f196;
	fma.rn.f32 	%f198, %f183, 0f32A55E34, %f197;
	mul.f32 	%f199, %f193, 0f40400000;
	fma.rn.f32 	%f200, %f199, %f189, %f198;
	fma.rn.f32 	%f201, %f193, %f183, %f200;
	add.rn.f32 	%f29, %f194, %f201;
	neg.f32 	%f202, %f194;
	add.rn.f32 	%f203, %f29, %f202;
	neg.f32 	%f204, %f203;
	add.rn.f32 	%f30, %f201, %f204;
	setp.neu.f32 	%p50, %f171, 0f3F800000;
	setp.eq.f32 	%p51, %f171, 0f00000000;
	setp.eq.f32 	%p52, %f172, 0f7F800000;
	or.pred  	%p2, %p51, %p52;
	add.f32 	%f205, %f171, %f171;
	mov.b32 	%r3, %f205;
	xor.b32  	%r4, %r3, 2139095040;
	@%p50 bra 	$L__BB0_30;
	add.s64 	%rd61, %rd77, 1;
	max.u64 	%rd9, %rd44, %rd61;
	sub.s64 	%rd10, %rd9, %rd77;
	or.b64  	%rd62, %rd44, 1;
	sub.s64 	%rd63, %rd9, %rd62;
	and.b64  	%rd11, %rd10, 7;
	setp.lt.u64 	%p138, %rd63, 7;
	@%p138 bra 	$L__BB0_22;
	and.b64  	%rd75, %rd10, -8;
	mov.f32 	%f392, 0f3F800000;
	// begin inline asm
	{  cvt.rn.f16.f32 %rs20, %f392;}

	// end inline asm
	shl.b64 	%rd64, %rd3, 2;
	add.s64 	%rd65, %rd64, %rd1;
	add.s64 	%rd74, %rd65, 8;
$L__BB0_21:
	.pragma "nounroll";
	st.global.u16 	[%rd74+-8], %rs20;
	st.global.u16 	[%rd74+-6], %rs20;
	st.global.u16 	[%rd74+-4], %rs20;
	st.global.u16 	[%rd74+-2], %rs20;
	st.global.u16 	[%rd74], %rs20;
	st.global.u16 	[%rd74+2], %rs20;
	st.global.u16 	[%rd74+4], %rs20;
	st.global.u16 	[%rd74+6], %rs20;
	add.s64 	%rd77, %rd77, 8;
	add.s64 	%rd75, %rd75, -8;
	add.s64 	%rd74, %rd74, 16;
	setp.ne.s64 	%p139, %rd75, 0;
	@%p139 bra 	$L__BB0_21;
$L__BB0_22:
	setp.eq.s64 	%p140, %rd11, 0;
	@%p140 bra 	$L__BB0_80;
	and.b64  	%rd21, %rd10, 3;
	setp.lt.u64 	%p141, %rd11, 4;
	@%p141 bra 	$L__BB0_25;
	shl.b64 	%rd66, %rd77, 1;
	add.s64 	%rd67, %rd1, %rd66;
	mov.f32 	%f393, 0f3F800000;
	// begin inline asm
	{  cvt.rn.f16.f32 %rs21, %f393;}

	// end inline asm
	st.global.u16 	[%rd67], %rs21;
	st.global.u16 	[%rd67+2], %rs21;
	st.global.u16 	[%rd67+4], %rs21;
	st.global.u16 	[%rd67+6], %rs21;
	add.s64 	%rd77, %rd77, 4;
$L__BB0_25:
	setp.eq.s64 	%p142, %rd21, 0;
	@%p142 bra 	$L__BB0_80;
	setp.eq.s64 	%p143, %rd21, 1;
	@%p143 bra 	$L__BB0_28;
	shl.b64 	%rd68, %rd77, 1;
	add.s64 	%rd69, %rd1, %rd68;
	mov.f32 	%f394, 0f3F800000;
	// begin inline asm
	{  cvt.rn.f16.f32 %rs22, %f394;}

	// end inline asm
	st.global.u16 	[%rd69], %rs22;
	st.global.u16 	[%rd69+2], %rs22;
	add.s64 	%rd77, %rd77, 2;
$L__BB0_28:
	and.b64  	%rd70, %rd9, 1;
	setp.eq.b64 	%p144, %rd70, 1;
	not.pred 	%p145, %p144;
	@%p145 bra 	$L__BB0_80;
	shl.b64 	%rd71, %rd77, 1;
	add.s64 	%rd72, %rd1, %rd71;
	mov.f32 	%f395, 0f3F800000;
	// begin inline asm
	{  cvt.rn.f16.f32 %rs23, %f395;}

	// end inline asm
	st.global.u16 	[%rd72], %rs23;
	bra.uni 	$L__BB0_80;
$L__BB0_30:
	setp.geu.f32 	%p53, %f171, 0f00000000;
	@%p53 bra 	$L__BB0_57;
	add.s64 	%rd26, %rd77, 1;
	max.u64 	%rd27, %rd44, %rd26;
	and.b64  	%rd55, %rd27, 1;
	setp.eq.b64 	%p92, %rd55, 1;
	not.pred 	%p93, %p92;
	mov.f32 	%f399, 0f3F800000;
	@%p93 bra 	$L__BB0_40;
	cvt.rn.f32.u64 	%f297, %rd77;
	fma.rn.f32 	%f31, %f170, %f297, %f169;
	mul.f32 	%f298, %f31, 0f3F000000;
	cvt.rzi.f32.f32 	%f299, %f298;
	add.f32 	%f300, %f299, %f299;
	sub.f32 	%f301, %f31, %f300;
	abs.f32 	%f32, %f301;
	setp.eq.f32 	%p94, %f31, 0f00000000;
	@%p94 bra 	$L__BB0_39;
	setp.nan.f32 	%p95, %f172, %f172;
	abs.f32 	%f302, %f31;
	setp.nan.f32 	%p96, %f302, %f302;
	or.pred  	%p97, %p95, %p96;
	@%p97 bra 	$L__BB0_38;
	@%p2 bra 	$L__BB0_37;
	setp.eq.f32 	%p98, %f171, 0fBF800000;
	setp.eq.f32 	%p99, %f302, 0f7F800000;
	and.pred  	%p100, %p98, %p99;
	@%p100 bra 	$L__BB0_39;
	mul.rn.f32 	%f304, %f29, %f31;
	cvt.rni.f32.f32 	%f305, %f304;
	sub.f32 	%f306, %f304, %f305;
	neg.f32 	%f307, %f304;
	fma.rn.f32 	%f308, %f29, %f31, %f307;
	fma.rn.f32 	%f309, %f30, %f31, %f308;
	add.f32 	%f310, %f306, %f309;
	setp.gt.f32 	%p101, %f305, 0f00000000;
	selp.b32 	%r62, 0, -2097152000, %p101;
	setp.lt.f32 	%p102, %f304, 0f00000000;
	selp.f32 	%f311, 0f00000000, 0f7F800000, %p102;
	abs.f32 	%f312, %f304;
	setp.gt.f32 	%p103, %f312, 0f43180000;
	cvt.rzi.s32.f32 	%r63, %f305;
	shl.b32 	%r64, %r63, 23;
	sub.s32 	%r65, %r64, %r62;
	mov.b32 	%f313, %r65;
	add.s32 	%r66, %r62, 2130706432;
	mov.b32 	%f314, %r66;
	fma.rn.f32 	%f315, %f310, 0f391FCB8E, 0f3AAF85ED;
	fma.rn.f32 	%f316, %f315, %f310, 0f3C1D9856;
	fma.rn.f32 	%f317, %f316, %f310, 0f3D6357BB;
	fma.rn.f32 	%f318, %f317, %f310, 0f3E75FDEC;
	fma.rn.f32 	%f319, %f318, %f310, 0f3F317218;
	fma.rn.f32 	%f320, %f319, %f310, 0f3F800000;
	mul.f32 	%f321, %f320, %f314;
	mul.f32 	%f322, %f321, %f313;
	selp.f32 	%f323, %f311, %f322, %p103;
	setp.neu.f32 	%p104, %f32, 0f3F800000;
	neg.f32 	%f324, %f323;
	selp.f32 	%f325, %f323, %f324, %p104;
	cvt.rmi.f32.f32 	%f326, %f31;
	setp.neu.f32 	%p105, %f31, %f326;
	selp.f32 	%f399, 0f7FFFFFFF, %f325, %p105;
	bra.uni 	$L__BB0_39;
$L__BB0_37:
	setp.neu.f32 	%p106, %f32, 0f3F800000;
	setp.lt.f32 	%p107, %f31, 0f00000000;
	selp.b32 	%r67, %r4, %r3, %p107;
	and.b32  	%r68, %r67, 2147483647;
	selp.b32 	%r69, %r68, %r67, %p106;
	mov.b32 	%f399, %r69;
	bra.uni 	$L__BB0_39;
$L__BB0_38:
	add.rn.f32 	%f399, %f171, %f31;
$L__BB0_39:
	shl.b64 	%rd56, %rd77, 1;
	add.s64 	%rd57, %rd1, %rd56;
	// begin inline asm
	{  cvt.rn.f16.f32 %rs17, %f399;}

	// end inline asm
	st.global.u16 	[%rd57], %rs17;
	mov.u64 	%rd77, %rd26;
$L__BB0_40:
	or.b64  	%rd58, %rd44, 1;
	setp.eq.s64 	%p108, %rd27, %rd58;
	@%p108 bra 	$L__BB0_80;
	shl.b64 	%rd59, %rd77, 1;
	add.s64 	%rd60, %rd59, %rd1;
	add.s64 	%rd81, %rd60, 2;
$L__BB0_42:
	cvt.rn.f32.u64 	%f329, %rd77;
	fma.rn.f32 	%f38, %f170, %f329, %f169;
	mul.f32 	%f330, %f38, 0f3F000000;
	cvt.rzi.f32.f32 	%f331, %f330;
	add.f32 	%f332, %f331, %f331;
	sub.f32 	%f333, %f38, %f332;
	abs.f32 	%f39, %f333;
	setp.eq.f32 	%p109, %f38, 0f00000000;
	mov.f32 	%f400, 0f3F800000;
	@%p109 bra 	$L__BB0_49;
	setp.nan.f32 	%p110, %f172, %f172;
	abs.f32 	%f334, %f38;
	setp.nan.f32 	%p111, %f334, %f334;
	or.pred  	%p112, %p110, %p111;
	@%p112 bra 	$L__BB0_48;
	@%p2 bra 	$L__BB0_47;
	setp.eq.f32 	%p113, %f171, 0fBF800000;
	setp.eq.f32 	%p114, %f334, 0f7F800000;
	and.pred  	%p115, %p113, %p114;
	@%p115 bra 	$L__BB0_49;
	mul.rn.f32 	%f336, %f29, %f38;
	cvt.rni.f32.f32 	%f337, %f336;
	sub.f32 	%f338, %f336, %f337;
	neg.f32 	%f339, %f336;
	fma.rn.f32 	%f340, %f29, %f38, %f339;
	fma.rn.f32 	%f341, %f30, %f38, %f340;
	add.f32 	%f342, %f338, %f341;
	setp.gt.f32 	%p116, %f337, 0f00000000;
	selp.b32 	%r70, 0, -2097152000, %p116;
	setp.lt.f32 	%p117, %f336, 0f00000000;
	selp.f32 	%f343, 0f00000000, 0f7F800000, %p117;
	abs.f32 	%f344, %f336;
	setp.gt.f32 	%p118, %f344, 0f43180000;
	cvt.rzi.s32.f32 	%r71, %f337;
	shl.b32 	%r72, %r71, 23;
	sub.s32 	%r73, %r72, %r70;
	mov.b32 	%f345, %r73;
	add.s32 	%r74, %r70, 2130706432;
	mov.b32 	%f346, %r74;
	fma.rn.f32 	%f347, %f342, 0f391FCB8E, 0f3AAF85ED;
	fma.rn.f32 	%f348, %f347, %f342, 0f3C1D9856;
	fma.rn.f32 	%f349, %f348, %f342, 0f3D6357BB;
	fma.rn.f32 	%f350, %f349, %f342, 0f3E75FDEC;
	fma.rn.f32 	%f351, %f350, %f342, 0f3F317218;
	fma.rn.f32 	%f352, %f351, %f342, 0f3F800000;
	mul.f32 	%f353, %f352, %f346;
	mul.f32 	%f354, %f353, %f345;
	selp.f32 	%f355, %f343, %f354, %p118;
	setp.neu.f32 	%p119, %f39, 0f3F800000;
	neg.f32 	%f356, %f355;
	selp.f32 	%f357, %f355, %f356, %p119;
	cvt.rmi.f32.f32 	%f358, %f38;
	setp.neu.f32 	%p120, %f38, %f358;
	selp.f32 	%f400, 0f7FFFFFFF, %f357, %p120;
	bra.uni 	$L__BB0_49;
$L__BB0_47:
	setp.neu.f32 	%p121, %f39, 0f3F800000;
	setp.lt.f32 	%p122, %f38, 0f00000000;
	selp.b32 	%r75, %r4, %r3, %p122;
	and.b32  	%r76, %r75, 2147483647;
	selp.b32 	%r77, %r76, %r75, %p121;
	mov.b32 	%f400, %r77;
	bra.uni 	$L__BB0_49;
$L__BB0_48:
	add.rn.f32 	%f400, %f171, %f38;
$L__BB0_49:
	// begin inline asm
	{  cvt.rn.f16.f32 %rs18, %f400;}

	// end inline asm
	st.global.u16 	[%rd81+-2], %rs18;
	add.s64 	%rd32, %rd77, 1;
	cvt.rn.f32.u64 	%f361, %rd32;
	fma.rn.f32 	%f45, %f170, %f361, %f169;
	mul.f32 	%f362, %f45, 0f3F000000;
	cvt.rzi.f32.f32 	%f363, %f362;
	add.f32 	%f364, %f363, %f363;
	sub.f32 	%f365, %f45, %f364;
	abs.f32 	%f46, %f365;
	setp.eq.f32 	%p123, %f45, 0f00000000;
	mov.f32 	%f401, 0f3F800000;
	@%p123 bra 	$L__BB0_56;
	setp.nan.f32 	%p124, %f172, %f172;
	abs.f32 	%f366, %f45;
	setp.nan.f32 	%p125, %f366, %f366;
	or.pred  	%p126, %p124, %p125;
	@%p126 bra 	$L__BB0_55;
	@%p2 bra 	$L__BB0_54;
	setp.eq.f32 	%p127, %f171, 0fBF800000;
	setp.eq.f32 	%p128, %f366, 0f7F800000;
	and.pred  	%p129, %p127, %p128;
	@%p129 bra 	$L__BB0_56;
	mul.rn.f32 	%f368, %f29, %f45;
	cvt.rni.f32.f32 	%f369, %f368;
	sub.f32 	%f370, %f368, %f369;
	neg.f32 	%f371, %f368;
	fma.rn.f32 	%f372, %f29, %f45, %f371;
	fma.rn.f32 	%f373, %f30, %f45, %f372;
	add.f32 	%f374, %f370, %f373;
	setp.gt.f32 	%p130, %f369, 0f00000000;
	selp.b32 	%r78, 0, -2097152000, %p130;
	setp.lt.f32 	%p131, %f368, 0f00000000;
	selp.f32 	%f375, 0f00000000, 0f7F800000, %p131;
	abs.f32 	%f376, %f368;
	setp.gt.f32 	%p132, %f376, 0f43180000;
	cvt.rzi.s32.f32 	%r79, %f369;
	shl.b32 	%r80, %r79, 23;
	sub.s32 	%r81, %r80, %r78;
	mov.b32 	%f377, %r81;
	add.s32 	%r82, %r78, 2130706432;
	mov.b32 	%f378, %r82;
	fma.rn.f32 	%f379, %f374, 0f391FCB8E, 0f3AAF85ED;
	fma.rn.f32 	%f380, %f379, %f374, 0f3C1D9856;
	fma.rn.f32 	%f381, %f380, %f374, 0f3D6357BB;
	fma.rn.f32 	%f382, %f381, %f374, 0f3E75FDEC;
	fma.rn.f32 	%f383, %f382, %f374, 0f3F317218;
	fma.rn.f32 	%f384, %f383, %f374, 0f3F800000;
	mul.f32 	%f385, %f384, %f378;
	mul.f32 	%f386, %f385, %f377;
	selp.f32 	%f387, %f375, %f386, %p132;
	setp.neu.f32 	%p133, %f46, 0f3F800000;
	neg.f32 	%f388, %f387;
	selp.f32 	%f389, %f387, %f388, %p133;
	cvt.rmi.f32.f32 	%f390, %f45;
	setp.neu.f32 	%p134, %f45, %f390;
	selp.f32 	%f401, 0f7FFFFFFF, %f389, %p134;
	bra.uni 	$L__BB0_56;
$L__BB0_54:
	setp.neu.f32 	%p135, %f46, 0f3F800000;
	setp.lt.f32 	%p136, %f45, 0f00000000;
	selp.b32 	%r83, %r4, %r3, %p136;
	and.b32  	%r84, %r83, 2147483647;
	selp.b32 	%r85, %r84, %r83, %p135;
	mov.b32 	%f401, %r85;
	bra.uni 	$L__BB0_56;
$L__BB0_55:
	add.rn.f32 	%f401, %f171, %f45;
$L__BB0_56:
	// begin inline asm
	{  cvt.rn.f16.f32 %rs19, %f401;}

	// end inline asm
	st.global.u16 	[%rd81], %rs19;
	add.s64 	%rd81, %rd81, 4;
	add.s64 	%rd77, %rd32, 1;
	setp.lt.u64 	%p137, %rd77, %rd44;
	@%p137 bra 	$L__BB0_42;
	bra.uni 	$L__BB0_80;
$L__BB0_57:
	add.s64 	%rd35, %rd77, 1;
	max.u64 	%rd36, %rd44, %rd35;
	and.b64  	%rd49, %rd36, 1;
	setp.eq.b64 	%p54, %rd49, 1;
	not.pred 	%p55, %p54;
	@%p55 bra 	$L__BB0_65;
	cvt.rn.f32.u64 	%f207, %rd77;
	fma.rn.f32 	%f52, %f170, %f207, %f169;
	setp.eq.f32 	%p56, %f52, 0f00000000;
	mov.f32 	%f402, 0f3F800000;
	@%p56 bra 	$L__BB0_64;
	setp.nan.f32 	%p57, %f172, %f172;
	abs.f32 	%f208, %f52;
	setp.nan.f32 	%p58, %f208, %f208;
	or.pred  	%p59, %p57, %p58;
	@%p59 bra 	$L__BB0_63;
	@%p2 bra 	$L__BB0_62;
	mul.rn.f32 	%f209, %f29, %f52;
	cvt.rni.f32.f32 	%f210, %f209;
	sub.f32 	%f211, %f209, %f210;
	neg.f32 	%f212, %f209;
	fma.rn.f32 	%f213, %f29, %f52, %f212;
	fma.rn.f32 	%f214, %f30, %f52, %f213;
	add.f32 	%f215, %f211, %f214;
	setp.gt.f32 	%p60, %f210, 0f00000000;
	selp.b32 	%r38, 0, -2097152000, %p60;
	setp.eq.f32 	%p61, %f171, 0fBF800000;
	setp.eq.f32 	%p62, %f208, 0f7F800000;
	setp.lt.f32 	%p63, %f209, 0f00000000;
	selp.f32 	%f216, 0f00000000, 0f7F800000, %p63;
	abs.f32 	%f217, %f209;
	setp.gt.f32 	%p64, %f217, 0f43180000;
	cvt.rzi.s32.f32 	%r39, %f210;
	shl.b32 	%r40, %r39, 23;
	sub.s32 	%r41, %r40, %r38;
	mov.b32 	%f218, %r41;
	add.s32 	%r42, %r38, 2130706432;
	mov.b32 	%f219, %r42;
	fma.rn.f32 	%f220, %f215, 0f391FCB8E, 0f3AAF85ED;
	fma.rn.f32 	%f221, %f220, %f215, 0f3C1D9856;
	fma.rn.f32 	%f222, %f221, %f215, 0f3D6357BB;
	fma.rn.f32 	%f223, %f222, %f215, 0f3E75FDEC;
	fma.rn.f32 	%f224, %f223, %f215, 0f3F317218;
	fma.rn.f32 	%f225, %f224, %f215, 0f3F800000;
	mul.f32 	%f226, %f225, %f219;
	mul.f32 	%f227, %f226, %f218;
	selp.f32 	%f228, %f216, %f227, %p64;
	selp.f32 	%f229, 0f3F800000, %f228, %p62;
	selp.f32 	%f402, %f229, %f228, %p61;
	bra.uni 	$L__BB0_64;
$L__BB0_62:
	mul.f32 	%f230, %f52, 0f3F000000;
	cvt.rzi.f32.f32 	%f231, %f230;
	add.f32 	%f232, %f231, %f231;
	sub.f32 	%f233, %f52, %f232;
	abs.f32 	%f234, %f233;
	setp.neu.f32 	%p65, %f234, 0f3F800000;
	setp.lt.f32 	%p66, %f52, 0f00000000;
	selp.b32 	%r43, %r4, %r3, %p66;
	and.b32  	%r44, %r43, 2147483647;
	selp.b32 	%r45, %r44, %r43, %p65;
	mov.b32 	%f402, %r45;
	bra.uni 	$L__BB0_64;
$L__BB0_63:
	add.rn.f32 	%f402, %f171, %f52;
$L__BB0_64:
	shl.b64 	%rd50, %rd77, 1;
	add.s64 	%rd51, %rd1, %rd50;
	// begin inline asm
	{  cvt.rn.f16.f32 %rs14, %f402;}

	// end inline asm
	st.global.u16 	[%rd51], %rs14;
	mov.u64 	%rd77, %rd35;
$L__BB0_65:
	or.b64  	%rd52, %rd44, 1;
	setp.eq.s64 	%p67, %rd36, %rd52;
	@%p67 bra 	$L__BB0_80;
	shl.b64 	%rd53, %rd77, 1;
	add.s64 	%rd54, %rd53, %rd1;
	add.s64 	%rd84, %rd54, 2;
	not.pred 	%p72, %p2;
$L__BB0_67:
	cvt.rn.f32.u64 	%f237, %rd77;
	fma.rn.f32 	%f58, %f170, %f237, %f169;
	setp.eq.f32 	%p68, %f58, 0f00000000;
	mov.f32 	%f403, 0f3F800000;
	@%p68 bra 	$L__BB0_73;
	setp.num.f32 	%p69, %f172, %f172;
	abs.f32 	%f238, %f58;
	setp.num.f32 	%p70, %f238, %f238;
	and.pred  	%p71, %p69, %p70;
	@%p71 bra 	$L__BB0_70;
	add.rn.f32 	%f403, %f171, %f58;
	bra.uni 	$L__BB0_73;
$L__BB0_70:
	@%p72 bra 	$L__BB0_72;
	mul.f32 	%f260, %f58, 0f3F000000;
	cvt.rzi.f32.f32 	%f261, %f260;
	add.f32 	%f262, %f261, %f261;
	sub.f32 	%f263, %f58, %f262;
	abs.f32 	%f264, %f263;
	setp.neu.f32 	%p78, %f264, 0f3F800000;
	setp.lt.f32 	%p79, %f58, 0f00000000;
	selp.b32 	%r51, %r4, %r3, %p79;
	and.b32  	%r52, %r51, 2147483647;
	selp.b32 	%r53, %r52, %r51, %p78;
	mov.b32 	%f403, %r53;
	bra.uni 	$L__BB0_73;
$L__BB0_72:
	mul.rn.f32 	%f239, %f29, %f58;
	cvt.rni.f32.f32 	%f240, %f239;
	sub.f32 	%f241, %f239, %f240;
	neg.f32 	%f242, %f239;
	fma.rn.f32 	%f243, %f29, %f58, %f242;
	fma.rn.f32 	%f244, %f30, %f58, %f243;
	add.f32 	%f245, %f241, %f244;
	setp.gt.f32 	%p73, %f240, 0f00000000;
	selp.b32 	%r46, 0, -2097152000, %p73;
	setp.eq.f32 	%p74, %f171, 0fBF800000;
	setp.eq.f32 	%p75, %f238, 0f7F800000;
	setp.lt.f32 	%p76, %f239, 0f00000000;
	selp.f32 	%f246, 0f00000000, 0f7F800000, %p76;
	abs.f32 	%f247, %f239;
	setp.gt.f32 	%p77, %f247, 0f43180000;
	cvt.rzi.s32.f32 	%r47, %f240;
	shl.b32 	%r48, %r47, 23;
	sub.s32 	%r49, %r48, %r46;
	mov.b32 	%f248, %r49;
	add.s32 	%r50, %r46, 2130706432;
	mov.b32 	%f249, %r50;
	fma.rn.f32 	%f250, %f245, 0f391FCB8E, 0f3AAF85ED;
	fma.rn.f32 	%f251, %f250, %f245, 0f3C1D9856;
	fma.rn.f32 	%f252, %f251, %f245, 0f3D6357BB;
	fma.rn.f32 	%f253, %f252, %f245, 0f3E75FDEC;
	fma.rn.f32 	%f254, %f253, %f245, 0f3F317218;
	fma.rn.f32 	%f255, %f254, %f245, 0f3F800000;
	mul.f32 	%f256, %f255, %f249;
	mul.f32 	%f257, %f256, %f248;
	selp.f32 	%f258, %f246, %f257, %p77;
	selp.f32 	%f259, 0f3F800000, %f258, %p75;
	selp.f32 	%f403, %f259, %f258, %p74;
$L__BB0_73:
	// begin inline asm
	{  cvt.rn.f16.f32 %rs15, %f403;}

	// end inline asm
	st.global.u16 	[%rd84+-2], %rs15;
	add.s64 	%rd41, %rd77, 1;
	cvt.rn.f32.u64 	%f267, %rd41;
	fma.rn.f32 	%f64, %f170, %f267, %f169;
	setp.eq.f32 	%p80, %f64, 0f00000000;
	mov.f32 	%f404, 0f3F800000;
	@%p80 bra 	$L__BB0_79;
	setp.nan.f32 	%p81, %f172, %f172;
	abs.f32 	%f268, %f64;
	setp.nan.f32 	%p82, %f268, %f268;
	or.pred  	%p83, %p81, %p82;
	@%p83 bra 	$L__BB0_78;
	@%p2 bra 	$L__BB0_77;
	mul.rn.f32 	%f269, %f29, %f64;
	cvt.rni.f32.f32 	%f270, %f269;
	sub.f32 	%f271, %f269, %f270;
	neg.f32 	%f272, %f269;
	fma.rn.f32 	%f273, %f29, %f64, %f272;
	fma.rn.f32 	%f274, %f30, %f64, %f273;
	add.f32 	%f275, %f271, %f274;
	setp.gt.f32 	%p84, %f270, 0f00000000;
	selp.b32 	%r54, 0, -2097152000, %p84;
	setp.eq.f32 	%p85, %f171, 0fBF800000;
	setp.eq.f32 	%p86, %f268, 0f7F800000;
	setp.lt.f32 	%p87, %f269, 0f00000000;
	selp.f32 	%f276, 0f00000000, 0f7F800000, %p87;
	abs.f32 	%f277, %f269;
	setp.gt.f32 	%p88, %f277, 0f43180000;
	cvt.rzi.s32.f32 	%r55, %f270;
	shl.b32 	%r56, %r55, 23;
	sub.s32 	%r57, %r56, %r54;
	mov.b32 	%f278, %r57;
	add.s32 	%r58, %r54, 2130706432;
	mov.b32 	%f279, %r58;
	fma.rn.f32 	%f280, %f275, 0f391FCB8E, 0f3AAF85ED;
	fma.rn.f32 	%f281, %f280, %f275, 0f3C1D9856;
	fma.rn.f32 	%f282, %f281, %f275, 0f3D6357BB;
	fma.rn.f32 	%f283, %f282, %f275, 0f3E75FDEC;
	fma.rn.f32 	%f284, %f283, %f275, 0f3F317218;
	fma.rn.f32 	%f285, %f284, %f275, 0f3F800000;
	mul.f32 	%f286, %f285, %f279;
	mul.f32 	%f287, %f286, %f278;
	selp.f32 	%f288, %f276, %f287, %p88;
	selp.f32 	%f289, 0f3F800000, %f288, %p86;
	selp.f32 	%f404, %f289, %f288, %p85;
	bra.uni 	$L__BB0_79;
$L__BB0_77:
	mul.f32 	%f290, %f64, 0f3F000000;
	cvt.rzi.f32.f32 	%f291, %f290;
	add.f32 	%f292, %f291, %f291;
	sub.f32 	%f293, %f64, %f292;
	abs.f32 	%f294, %f293;
	setp.neu.f32 	%p89, %f294, 0f3F800000;
	setp.lt.f32 	%p90, %f64, 0f00000000;
	selp.b32 	%r59, %r4, %r3, %p90;
	and.b32  	%r60, %r59, 2147483647;
	selp.b32 	%r61, %r60, %r59, %p89;
	mov.b32 	%f404, %r61;
	bra.uni 	$L__BB0_79;
$L__BB0_78:
	add.rn.f32 	%f404, %f171, %f64;
$L__BB0_79:
	// begin inline asm
	{  cvt.rn.f16.f32 %rs16, %f404;}

	// end inline asm
	st.global.u16 	[%rd84], %rs16;
	add.s64 	%rd84, %rd84, 4;
	add.s64 	%rd77, %rd41, 1;
	setp.lt.u64 	%p91, %rd77, %rd44;
	@%p91 bra 	$L__BB0_67;
$L__BB0_80:
	ret;

}
	// .globl	logspace_f32
.visible .entry logspace_f32(
	.param .u64 .ptr .align 1 logspace_f32_param_0,
	.param .f32 logspace_f32_param_1,
	.param .f32 logspace_f32_param_2,
	.param .f32 logspace_f32_param_3,
	.param .u64 logspace_f32_param_4
)
{
	.reg .pred 	%p<184>;
	.reg .b32 	%r<108>;
	.reg .b32 	%f<464>;
	.reg .b64 	%rd<93>;

	ld.param.u64 	%rd47, [logspace_f32_param_0];
	ld.param.f32 	%f82, [logspace_f32_param_1];
	ld.param.f32 	%f83, [logspace_f32_param_2];
	ld.param.f32 	%f84, [logspace_f32_param_3];
	ld.param.u64 	%rd46, [logspace_f32_param_4];
	cvta.to.global.u64 	%rd1, %rd47;
	mov.u32 	%r4, %ctaid.x;
	mov.u32 	%r5, %ntid.x;
	mov.u32 	%r6, %tid.x;
	mad.lo.s32 	%r7, %r4, %r5, %r6;
	cvt.u64.u32 	%rd2, %r7;
	shr.u64 	%rd3, %rd46, 2;
	setp.le.u64 	%p3, %rd3, %rd2;
	@%p3 bra 	$L__BB1_31;
	abs.f32 	%f85, %f82;
	setp.lt.f32 	%p4, %f85, 0f00800000;
	mul.f32 	%f86, %f85, 0f4B800000;
	selp.f32 	%f87, %f86, %f85, %p4;
	selp.f32 	%f88, 0fC1C00000, 0f00000000, %p4;
	mov.b32 	%r8, %f87;
	add.s32 	%r9, %r8, -1060439283;
	and.b32  	%r10, %r9, -8388608;
	sub.s32 	%r11, %r8, %r10;
	mov.b32 	%f89, %r11;
	cvt.rn.f32.s32 	%f90, %r10;
	fma.rn.f32 	%f91, %f90, 0f34000000, %f88;
	add.f32 	%f92, %f89, 0fBF800000;
	add.f32 	%f93, %f89, 0f3F800000;
	rcp.approx.ftz.f32 	%f94, %f93;
	add.f32 	%f95, %f92, %f92;
	mul.f32 	%f96, %f95, %f94;
	mul.f32 	%f97, %f96, %f96;
	sub.f32 	%f98, %f92, %f96;
	add.f32 	%f99, %f98, %f98;
	neg.f32 	%f100, %f96;
	fma.rn.f32 	%f101, %f100, %f92, %f99;
	mul.rn.f32 	%f102, %f94, %f101;
	fma.rn.f32 	%f103, %f97, 0f3A2C32E4, 0f3B52E7DB;
	fma.rn.f32 	%f104, %f103, %f97, 0f3C93BB73;
	fma.rn.f32 	%f105, %f104, %f97, 0f3DF6384F;
	mul.rn.f32 	%f106, %f105, %f97;
	fma.rn.f32 	%f107, %f96, 0f3FB8AA3B, %f91;
	sub.f32 	%f108, %f91, %f107;
	fma.rn.f32 	%f109, %f96, 0f3FB8AA3B, %f108;
	fma.rn.f32 	%f110, %f102, 0f3FB8AA3B, %f109;
	fma.rn.f32 	%f111, %f96, 0f32A55E34, %f110;
	mul.f32 	%f112, %f106, 0f40400000;
	fma.rn.f32 	%f113, %f112, %f102, %f111;
	fma.rn.f32 	%f114, %f106, %f96, %f113;
	add.rn.f32 	%f2, %f107, %f114;
	neg.f32 	%f115, %f107;
	add.rn.f32 	%f116, %f2, %f115;
	neg.f32 	%f117, %f116;
	add.rn.f32 	%f3, %f114, %f117;
	setp.eq.f32 	%p5, %f82, 0f00000000;
	setp.eq.f32 	%p6, %f85, 0f7F800000;
	or.pred  	%p1, %p5, %p6;
	add.f32 	%f118, %f82, %f82;
	mov.b32 	%r1, %f118;
	shl.b64 	%rd48, %rd2, 4;
	add.s64 	%rd79, %rd1, %rd48;
	shl.b64 	%rd78, %rd2, 2;
	not.pred 	%p73, %p1;
	mov.u64 	%rd80, %rd2;
$L__BB1_2:
	setp.eq.f32 	%p7, %f82, 0f3F800000;
	cvt.rn.f32.u64 	%f120, %rd78;
	fma.rn.f32 	%f121, %f84, %f120, %f83;
	mul.f32 	%f122, %f121, 0f3F000000;
	cvt.rzi.f32.f32 	%f123, %f122;
	add.f32 	%f124, %f123, %f123;
	sub.f32 	%f125, %f121, %f124;
	abs.f32 	%f5, %f125;
	mul.rn.f32 	%f126, %f2, %f121;
	neg.f32 	%f127, %f126;
	fma.rn.f32 	%f128, %f2, %f121, %f127;
	fma.rn.f32 	%f129, %f3, %f121, %f128;
	cvt.rni.f32.f32 	%f130, %f126;
	sub.f32 	%f131, %f126, %f130;
	add.f32 	%f132, %f131, %f129;
	fma.rn.f32 	%f133, %f132, 0f391FCB8E, 0f3AAF85ED;
	fma.rn.f32 	%f134, %f133, %f132, 0f3C1D9856;
	fma.rn.f32 	%f135, %f134, %f132, 0f3D6357BB;
	fma.rn.f32 	%f136, %f135, %f132, 0f3E75FDEC;
	fma.rn.f32 	%f137, %f136, %f132, 0f3F317218;
	fma.rn.f32 	%f138, %f137, %f132, 0f3F800000;
	cvt.rzi.s32.f32 	%r12, %f130;
	setp.gt.f32 	%p8, %f130, 0f00000000;
	selp.b32 	%r13, 0, -2097152000, %p8;
	add.s32 	%r14, %r13, 2130706432;
	mov.b32 	%f139, %r14;
	mul.f32 	%f140, %f138, %f139;
	shl.b32 	%r15, %r12, 23;
	sub.s32 	%r16, %r15, %r13;
	mov.b32 	%f141, %r16;
	mul.f32 	%f142, %f140, %f141;
	abs.f32 	%f143, %f126;
	setp.gt.f32 	%p9, %f143, 0f43180000;
	setp.lt.f32 	%p10, %f126, 0f00000000;
	selp.f32 	%f144, 0f00000000, 0f7F800000, %p10;
	selp.f32 	%f6, %f144, %f142, %p9;
	setp.eq.f32 	%p11, %f121, 0f00000000;
	or.pred  	%p12, %p7, %p11;
	mov.f32 	%f454, 0f3F800000;
	@%p12 bra 	$L__BB1_9;
	setp.num.f32 	%p13, %f85, %f85;
	abs.f32 	%f145, %f121;
	setp.num.f32 	%p14, %f145, %f145;
	and.pred  	%p15, %p13, %p14;
	@%p15 bra 	$L__BB1_5;
	add.rn.f32 	%f454, %f82, %f121;
	bra.uni 	$L__BB1_9;
$L__BB1_5:
	@%p73 bra 	$L__BB1_7;
	setp.neu.f32 	%p24, %f5, 0f3F800000;
	setp.lt.f32 	%p25, %f121, 0f00000000;
	xor.b32  	%r17, %r1, 2139095040;
	selp.b32 	%r18, %r17, %r1, %p25;
	and.b32  	%r19, %r18, 2147483647;
	selp.b32 	%r20, %r19, %r18, %p24;
	mov.b32 	%f454, %r20;
	bra.uni 	$L__BB1_9;
$L__BB1_7:
	setp.geu.f32 	%p17, %f82, 0f00000000;
	setp.eq.f32 	%p18, %f82, 0fBF800000;
	setp.eq.f32 	%p19, %f145, 0f7F800000;
	and.pred  	%p20, %p18, %p19;
	or.pred  	%p21, %p20, %p17;
	selp.f32 	%f454, 0f3F800000, %f6, %p20;
	@%p21 bra 	$L__BB1_9;
	setp.neu.f32 	%p22, %f5, 0f3F800000;
	neg.f32 	%f146, %f6;
	selp.f32 	%f147, %f6, %f146, %p22;
	cvt.rmi.f32.f32 	%f148, %f121;
	setp.neu.f32 	%p23, %f121, %f148;
	selp.f32 	%f454, 0f7FFFFFFF, %f147, %p23;
$L__BB1_9:
	setp.eq.f32 	%p26, %f82, 0f3F800000;
	add.s64 	%rd49, %rd78, 1;
	cvt.rn.f32.u64 	%f150, %rd49;
	fma.rn.f32 	%f151, %f84, %f150, %f83;
	mul.f32 	%f152, %f151, 0f3F000000;
	cvt.rzi.f32.f32 	%f153, %f152;
	add.f32 	%f154, %f153, %f153;
	sub.f32 	%f155, %f151, %f154;
	abs.f32 	%f14, %f155;
	mul.rn.f32 	%f156, %f2, %f151;
	neg.f32 	%f157, %f156;
	fma.rn.f32 	%f158, %f2, %f151, %f157;
	fma.rn.f32 	%f159, %f3, %f151, %f158;
	cvt.rni.f32.f32 	%f160, %f156;
	sub.f32 	%f161, %f156, %f160;
	add.f32 	%f162, %f161, %f159;
	fma.rn.f32 	%f163, %f162, 0f391FCB8E, 0f3AAF85ED;
	fma.rn.f32 	%f164, %f163, %f162, 0f3C1D9856;
	fma.rn.f32 	%f165, %f164, %f162, 0f3D6357BB;
	fma.rn.f32 	%f166, %f165, %f162, 0f3E75FDEC;
	fma.rn.f32 	%f167, %f166, %f162, 0f3F317218;
	fma.rn.f32 	%f168, %f167, %f162, 0f3F800000;
	cvt.rzi.s32.f32 	%r21, %f160;
	setp.gt.f32 	%p27, %f160, 0f00000000;
	selp.b32 	%r22, 0, -2097152000, %p27;
	add.s32 	%r23, %r22, 2130706432;
	mov.b32 	%f169, %r23;
	mul.f32 	%f170, %f168, %f169;
	shl.b32 	%r24, %r21, 23;
	sub.s32 	%r25, %r24, %r22;
	mov.b32 	%f171, %r25;
	mul.f32 	%f172, %f170, %f171;
	abs.f32 	%f173, %f156;
	setp.gt.f32 	%p28, %f173, 0f43180000;
	setp.lt.f32 	%p29, %f156, 0f00000000;
	selp.f32 	%f174, 0f00000000, 0f7F800000, %p29;
	selp.f32 	%f15, %f174, %f172, %p28;
	setp.eq.f32 	%p30, %f151, 0f00000000;
	or.pred  	%p31, %p26, %p30;
	mov.f32 	%f455, 0f3F800000;
	@%p31 bra 	$L__BB1_16;
	setp.num.f32 	%p32, %f85, %f85;
	abs.f32 	%f175, %f151;
	setp.num.f32 	%p33, %f175, %f175;
	and.pred  	%p34, %p32, %p33;
	@%p34 bra 	$L__BB1_12;
	add.rn.f32 	%f455, %f82, %f151;
	bra.uni 	$L__BB1_16;
$L__BB1_12:
	@%p73 bra 	$L__BB1_14;
	setp.neu.f32 	%p43, %f14, 0f3F800000;
	setp.lt.f32 	%p44, %f151, 0f00000000;
	xor.b32  	%r26, %r1, 2139095040;
	selp.b32 	%r27, %r26, %r1, %p44;
	and.b32  	%r28, %r27, 2147483647;
	selp.b32 	%r29, %r28, %r27, %p43;
	mov.b32 	%f455, %r29;
	bra.uni 	$L__BB1_16;
$L__BB1_14:
	setp.geu.f32 	%p36, %f82, 0f00000000;
	setp.eq.f32 	%p37, %f82, 0fBF800000;
	setp.eq.f32 	%p38, %f175, 0f7F800000;
	and.pred  	%p39, %p37, %p38;
	or.pred  	%p40, %p39, %p36;
	selp.f32 	%f455, 0f3F800000, %f15, %p39;
	@%p40 bra 	$L__BB1_16;
	setp.neu.f32 	%p41, %f14, 0f3F800000;
	neg.f32 	%f176, %f15;
	selp.f32 	%f177, %f15, %f176, %p41;
	cvt.rmi.f32.f32 	%f178, %f151;
	setp.neu.f32 	%p42, %f151, %f178;
	selp.f32 	%f455, 0f7FFFFFFF, %f177, %p42;
$L__BB1_16:
	setp.eq.f32 	%p45, %f82, 0f3F800000;
	add.s64 	%rd50, %rd78, 2;
	cvt.rn.f32.u64 	%f180, %rd50;
	fma.rn.f32 	%f181, %f84, %f180, %f83;
	mul.f32 	%f182, %f181, 0f3F000000;
	cvt.rzi.f32.f32 	%f183, %f182;
	add.f32 	%f184, %f183, %f183;
	sub.f32 	%f185, %f181, %f184;
	abs.f32 	%f23, %f185;
	mul.rn.f32 	%f186, %f2, %f181;
	neg.f32 	%f187, %f186;
	fma.rn.f32 	%f188, %f2, %f181, %f187;
	fma.rn.f32 	%f189, %f3, %f181, %f188;
	cvt.rni.f32.f32 	%f190, %f186;
	sub.f32 	%f191, %f186, %f190;
	add.f32 	%f192, %f191, %f189;
	fma.rn.f32 	%f193, %f192, 0f391FCB8E, 0f3AAF85ED;
	fma.rn.f32 	%f194, %f193, %f192, 0f3C1D9856;
	fma.rn.f32 	%f195, %f194, %f192, 0f3D6357BB;
	fma.rn.f32 	%f196, %f195, %f192, 0f3E75FDEC;
	fma.rn.f32 	%f197, %f196, %f192, 0f3F317218;
	fma.rn.f32 	%f198, %f197, %f192, 0f3F800000;
	cvt.rzi.s32.f32 	%r30, %f190;
	setp.gt.f32 	%p46, %f190, 0f00000000;
	selp.b32 	%r31, 0, -2097152000, %p46;
	add.s32 	%r32, %r31, 2130706432;
	mov.b32 	%f199, %r32;
	mul.f32 	%f200, %f198, %f199;
	shl.b32 	%r33, %r30, 23;
	sub.s32 	%r34, %r33, %r31;
	mov.b32 	%f201, %r34;
	mul.f32 	%f202, %f200, %f201;
	abs.f32 	%f203, %f186;
	setp.gt.f32 	%p47, %f203, 0f43180000;
	setp.lt.f32 	%p48, %f186, 0f00000000;
	selp.f32 	%f204, 0f00000000, 0f7F800000, %p48;
	selp.f32 	%f24, %f204, %f202, %p47;
	setp.eq.f32 	%p49, %f181, 0f00000000;
	or.pred  	%p50, %p45, %p49;
	mov.f32 	%f456, 0f3F800000;
	@%p50 bra 	$L__BB1_23;
	setp.num.f32 	%p51, %f85, %f85;
	abs.f32 	%f205, %f181;
	setp.num.f32 	%p52, %f205, %f205;
	and.pred  	%p53, %p51, %p52;
	@%p53 bra 	$L__BB1_19;
	add.rn.f32 	%f456, %f82, %f181;
	bra.uni 	$L__BB1_23;
$L__BB1_19:
	@%p73 bra 	$L__BB1_21;
	setp.neu.f32 	%p62, %f23, 0f3F800000;
	setp.lt.f32 	%p63, %f181, 0f00000000;
	xor.b32  	%r35, %r1, 2139095040;
	selp.b32 	%r36, %r35, %r1, %p63;
	and.b32  	%r37, %r36, 2147483647;
	selp.b32 	%r38, %r37, %r36, %p62;
	mov.b32 	%f456, %r38;
	bra.uni 	$L__BB1_23;
$L__BB1_21:
	setp.geu.f32 	%p55, %f82, 0f00000000;
	setp.eq.f32 	%p56, %f82, 0fBF800000;
	setp.eq.f32 	%p57, %f205, 0f7F800000;
	and.pred  	%p58, %p56, %p57;
	or.pred  	%p59, %p58, %p55;
	selp.f32 	%f456, 0f3F800000, %f24, %p58;
	@%p59 bra 	$L__BB1_23;
	setp.neu.f32 	%p60, %f23, 0f3F800000;
	neg.f32 	%f206, %f24;
	selp.f32 	%f207, %f24, %f206, %p60;
	cvt.rmi.f32.f32 	%f208, %f181;
	setp.neu.f32 	%p61, %f181, %f208;
	selp.f32 	%f456, 0f7FFFFFFF, %f207, %p61;
$L__BB1_23:
	setp.eq.f32 	%p64, %f82, 0f3F800000;
	add.s64 	%rd51, %rd78, 3;
	cvt.rn.f32.u64 	%f210, %rd51;
	fma.rn.f32 	%f211, %f84, %f210, %f83;
	mul.f32 	%f212, %f211, 0f3F000000;
	cvt.rzi.f32.f32 	%f213, %f212;
	add.f32 	%f214, %f213, %f213;
	sub.f32 	%f215, %f211, %f214;
	abs.f32 	%f32, %f215;
	mul.rn.f32 	%f216, %f2, %f211;
	neg.f32 	%f217, %f216;
	fma.rn.f32 	%f218, %f2, %f211, %f217;
	fma.rn.f32 	%f219, %f3, %f211, %f218;
	cvt.rni.f32.f32 	%f220, %f216;
	sub.f32 	%f221, %f216, %f220;
	add.f32 	%f222, %f221, %f219;
	fma.rn.f32 	%f223, %f222, 0f391FCB8E, 0f3AAF85ED;
	fma.rn.f32 	%f224, %f223, %f222, 0f3C1D9856;
	fma.rn.f32 	%f225, %f224, %f222, 0f3D6357BB;
	fma.rn.f32 	%f226, %f225, %f222, 0f3E75FDEC;
	fma.rn.f32 	%f227, %f226, %f222, 0f3F317218;
	fma.rn.f32 	%f228, %f227, %f222, 0f3F800000;
	cvt.rzi.s32.f32 	%r39, %f220;
	setp.gt.f32 	%p65, %f220, 0f00000000;
	selp.b32 	%r40, 0, -2097152000, %p65;
	add.s32 	%r41, %r40, 2130706432;
	mov.b32 	%f229, %r41;
	mul.f32 	%f230, %f228, %f229;
	shl.b32 	%r42, %r39, 23;
	sub.s32 	%r43, %r42, %r40;
	mov.b32 	%f231, %r43;
	mul.f32 	%f232, %f230, %f231;
	abs.f32 	%f233, %f216;
	setp.gt.f32 	%p66, %f233, 0f43180000;
	setp.lt.f32 	%p67, %f216, 0f00000000;
	selp.f32 	%f234, 0f00000000, 0f7F800000, %p67;
	selp.f32 	%f33, %f234, %f232, %p66;
	setp.eq.f32 	%p68, %f211, 0f00000000;
	or.pred  	%p69, %p64, %p68;
	mov.f32 	%f457, 0f3F800000;
	@%p69 bra 	$L__BB1_30;
	setp.num.f32 	%p70, %f85, %f85;
	abs.f32 	%f235, %f211;
	setp.num.f32 	%p71, %f235, %f235;
	and.pred  	%p72, %p70, %p71;
	@%p72 bra 	$L__BB1_26;
	add.rn.f32 	%f457, %f82, %f211;
	bra.uni 	$L__BB1_30;
$L__BB1_26:
	@%p73 bra 	$L__BB1_28;
	setp.neu.f32 	%p81, %f32, 0f3F800000;
	setp.lt.f32 	%p82, %f211, 0f00000000;
	xor.b32  	%r44, %r1, 2139095040;
	selp.b32 	%r45, %r44, %r1, %p82;
	and.b32  	%r46, %r45, 2147483647;
	selp.b32 	%r47, %r46, %r45, %p81;
	mov.b32 	%f457, %r47;
	bra.uni 	$L__BB1_30;
$L__BB1_28:
	setp.geu.f32 	%p74, %f82, 0f00000000;
	setp.eq.f32 	%p75, %f82, 0fBF800000;
	setp.eq.f32 	%p76, %f235, 0f7F800000;
	and.pred  	%p77, %p75, %p76;
	or.pred  	%p78, %p77, %p74;
	selp.f32 	%f457, 0f3F800000, %f33, %p77;
	@%p78 bra 	$L__BB1_30;
	setp.neu.f32 	%p79, %f32, 0f3F800000;
	neg.f32 	%f236, %f33;
	selp.f32 	%f237, %f33, %f236, %p79;
	cvt.rmi.f32.f32 	%f238, %f211;
	setp.neu.f32 	%p80, %f211, %f238;
	selp.f32 	%f457, 0f7FFFFFFF, %f237, %p80;
$L__BB1_30:
	st.global.v4.f32 	[%rd79], {%f454, %f455, %f456, %f457};
	mov.u32 	%r49, %nctaid.x;
	mul.lo.s32 	%r50, %r5, %r49;
	cvt.u64.u32 	%rd52, %r50;
	add.s64 	%rd80, %rd80, %rd52;
	mul.wide.u32 	%rd53, %r50, 16;
	add.s64 	%rd79, %rd79, %rd53;
	mul.wide.u32 	%rd54, %r50, 4;
	add.s64 	%rd78, %rd78, %rd54;
	setp.lt.u64 	%p83, %rd80, %rd3;
	@%p83 bra 	$L__BB1_2;
$L__BB1_31:
	cvt.u32.u64 	%r51, %rd2;
	setp.ne.s32 	%p84, %r51, 0;
	and.b64  	%rd84, %rd46, -4;
	setp.eq.s64 	%p85, %rd84, %rd46;
	or.pred  	%p86, %p84, %p85;
	@%p86 bra 	$L__BB1_94;
	abs.f32 	%f239, %f82;
	setp.lt.f32 	%p87, %f239, 0f00800000;
	mul.f32 	%f240, %f239, 0f4B800000;
	selp.f32 	%f241, %f240, %f239, %p87;
	selp.f32 	%f242, 0fC1C00000, 0f00000000, %p87;
	mov.b32 	%r52, %f241;
	add.s32 	%r53, %r52, -1060439283;
	and.b32  	%r54, %r53, -8388608;
	sub.s32 	%r55, %r52, %r54;
	mov.b32 	%f243, %r55;
	cvt.rn.f32.s32 	%f244, %r54;
	fma.rn.f32 	%f245, %f244, 0f34000000, %f242;
	add.f32 	%f246, %f243, 0fBF800000;
	add.f32 	%f247, %f243, 0f3F800000;
	rcp.approx.ftz.f32 	%f248, %f247;
	add.f32 	%f249, %f246, %f246;
	mul.f32 	%f250, %f249, %f248;
	mul.f32 	%f251, %f250, %f250;
	sub.f32 	%f252, %f246, %f250;
	add.f32 	%f253, %f252, %f252;
	neg.f32 	%f254, %f250;
	fma.rn.f32 	%f255, %f254, %f246, %f253;
	mul.rn.f32 	%f256, %f248, %f255;
	fma.rn.f32 	%f257, %f251, 0f3A2C32E4, 0f3B52E7DB;
	fma.rn.f32 	%f258, %f257, %f251, 0f3C93BB73;
	fma.rn.f32 	%f259, %f258, %f251, 0f3DF6384F;
	mul.rn.f32 	%f260, %f259, %f251;
	fma.rn.f32 	%f261, %f250, 0f3FB8AA3B, %f245;
	sub.f32 	%f262, %f245, %f261;
	fma.rn.f32 	%f263, %f250, 0f3FB8AA3B, %f262;
	fma.rn.f32 	%f264, %f256, 0f3FB8AA3B, %f263;
	fma.rn.f32 	%f265, %f250, 0f32A55E34, %f264;
	mul.f32 	%f266, %f260, 0f40400000;
	fma.rn.f32 	%f267, %f266, %f256, %f265;
	fma.rn.f32 	%f268, %f260, %f250, %f267;
	add.rn.f32 	%f41, %f261, %f268;
	neg.f32 	%f269, %f261;
	add.rn.f32 	%f270, %f41, %f269;
	neg.f32 	%f271, %f270;
	add.rn.f32 	%f42, %f268, %f271;
	setp.neu.f32 	%p88, %f82, 0f3F800000;
	setp.eq.f32 	%p89, %f82, 0f00000000;
	setp.eq.f32 	%p90, %f239, 0f7F800000;
	or.pred  	%p2, %p89, %p90;
	add.f32 	%f272, %f82, %f82;
	mov.b32 	%r2, %f272;
	xor.b32  	%r3, %r2, 2139095040;
	@%p88 bra 	$L__BB1_44;
	add.s64 	%rd67, %rd84, 1;
	max.u64 	%rd13, %rd46, %rd67;
	sub.s64 	%rd14, %rd13, %rd84;
	and.b64  	%rd15, %rd14, 7;
	sub.s64 	%rd68, %rd84, %rd13;
	setp.gt.u64 	%p176, %rd68, -8;
	@%p176 bra 	$L__BB1_36;
	and.b64  	%rd82, %rd14, -8;
	shl.b64 	%rd69, %rd3, 4;
	add.s64 	%rd70, %rd69, %rd1;
	add.s64 	%rd81, %rd70, 16;
$L__BB1_35:
	.pragma "nounroll";
	mov.b32 	%r104, 1065353216;
	st.global.u32 	[%rd81+-16], %r104;
	st.global.u32 	[%rd81+-12], %r104;
	st.global.u32 	[%rd81+-8], %r104;
	st.global.u32 	[%rd81+-4], %r104;
	st.global.u32 	[%rd81], %r104;
	st.global.u32 	[%rd81+4], %r104;
	st.global.u32 	[%rd81+8], %r104;
	st.global.u32 	[%rd81+12], %r104;
	add.s64 	%rd84, %rd84, 8;
	add.s64 	%rd82, %rd82, -8;
	add.s64 	%rd81, %rd81, 32;
	setp.ne.s64 	%p177, %rd82, 0;
	@%p177 bra 	$L__BB1_35;
$L__BB1_36:
	setp.eq.s64 	%p178, %rd15, 0;
	@%p178 bra 	$L__BB1_94;
	and.b64  	%rd25, %rd13, 3;
	setp.lt.u64 	%p179, %rd15, 4;
	@%p179 bra 	$L__BB1_39;
	shl.b64 	%rd71, %rd84, 2;
	add.s64 	%rd72, %rd1, %rd71;
	mov.b32 	%r105, 1065353216;
	st.global.u32 	[%rd72], %r105;
	st.global.u32 	[%rd72+4], %r105;
	st.global.u32 	[%rd72+8], %r105;
	st.global.u32 	[%rd72+12], %r105;
	add.s64 	%rd84, %rd84, 4;
$L__BB1_39:
	setp.eq.s64 	%p180, %rd25, 0;
	@%p180 bra 	$L__BB1_94;
	setp.eq.s64 	%p181, %rd25, 1;
	@%p181 bra 	$L__BB1_42;
	shl.b64 	%rd73, %rd84, 2;
	add.s64 	%rd74, %rd1, %rd73;
	mov.b32 	%r106, 1065353216;
	st.global.u32 	[%rd74], %r106;
	st.global.u32 	[%rd74+4], %r106;
	add.s64 	%rd84, %rd84, 2;
$L__BB1_42:
	and.b64  	%rd75, %rd13, 1;
	setp.eq.b64 	%p182, %rd75, 1;
	not.pred 	%p183, %p182;
	@%p183 bra 	$L__BB1_94;
	shl.b64 	%rd76, %rd84, 2;
	add.s64 	%rd77, %rd1, %rd76;
	mov.b32 	%r107, 1065353216;
	st.global.u32 	[%rd77], %r107;
	bra.uni 	$L__BB1_94;
$L__BB1_44:
	setp.geu.f32 	%p91, %f82, 0f00000000;
	@%p91 bra 	$L__BB1_71;
	add.s64 	%rd30, %rd84, 1;
	max.u64 	%rd61, %rd46, %rd30;
	and.b64  	%rd62, %rd61, 1;
	setp.eq.b64 	%p130, %rd62, 1;
	not.pred 	%p131, %p130;
	mov.f32 	%f458, 0f3F800000;
	@%p131 bra 	$L__BB1_54;
	cvt.rn.f32.u64 	%f361, %rd84;
	fma.rn.f32 	%f43, %f84, %f361, %f83;
	mul.f32 	%f362, %f43, 0f3F000000;
	cvt.rzi.f32.f32 	%f363, %f362;
	add.f32 	%f364, %f363, %f363;
	sub.f32 	%f365, %f43, %f364;
	abs.f32 	%f44, %f365;
	setp.eq.f32 	%p132, %f43, 0f00000000;
	@%p132 bra 	$L__BB1_53;
	setp.nan.f32 	%p133, %f239, %f239;
	abs.f32 	%f366, %f43;
	setp.nan.f32 	%p134, %f366, %f366;
	or.pred  	%p135, %p133, %p134;
	@%p135 bra 	$L__BB1_52;
	@%p2 bra 	$L__BB1_51;
	setp.eq.f32 	%p136, %f82, 0fBF800000;
	setp.eq.f32 	%p137, %f366, 0f7F800000;
	and.pred  	%p138, %p136, %p137;
	@%p138 bra 	$L__BB1_53;
	mul.rn.f32 	%f368, %f41, %f43;
	cvt.rni.f32.f32 	%f369, %f368;
	sub.f32 	%f370, %f368, %f369;
	neg.f32 	%f371, %f368;
	fma.rn.f32 	%f372, %f41, %f43, %f371;
	fma.rn.f32 	%f373, %f42, %f43, %f372;
	add.f32 	%f374, %f370, %f373;
	setp.gt.f32 	%p139, %f369, 0f00000000;
	selp.b32 	%r80, 0, -2097152000, %p139;
	setp.lt.f32 	%p140, %f368, 0f00000000;
	selp.f32 	%f375, 0f00000000, 0f7F800000, %p140;
	abs.f32 	%f376, %f368;
	setp.gt.f32 	%p141, %f376, 0f43180000;
	cvt.rzi.s32.f32 	%r81, %f369;
	shl.b32 	%r82, %r81, 23;
	sub.s32 	%r83, %r82, %r80;
	mov.b32 	%f377, %r83;
	add.s32 	%r84, %r80, 2130706432;
	mov.b32 	%f378, %r84;
	fma.rn.f32 	%f379, %f374, 0f391FCB8E, 0f3AAF85ED;
	fma.rn.f32 	%f380, %f379, %f374, 0f3C1D9856;
	fma.rn.f32 	%f381, %f380, %f374, 0f3D6357BB;
	fma.rn.f32 	%f382, %f381, %f374, 0f3E75FDEC;
	fma.rn.f32 	%f383, %f382, %f374, 0f3F317218;
	fma.rn.f32 	%f384, %f383, %f374, 0f3F800000;
	mul.f32 	%f385, %f384, %f378;
	mul.f32 	%f386, %f385, %f377;
	selp.f32 	%f387, %f375, %f386, %p141;
	setp.neu.f32 	%p142, %f44, 0f3F800000;
	neg.f32 	%f388, %f387;
	selp.f32 	%f389, %f387, %f388, %p142;
	cvt.rmi.f32.f32 	%f390, %f43;
	setp.neu.f32 	%p143, %f43, %f390;
	selp.f32 	%f458, 0f7FFFFFFF, %f389, %p143;
	bra.uni 	$L__BB1_53;
$L__BB1_51:
	setp.neu.f32 	%p144, %f44, 0f3F800000;
	setp.lt.f32 	%p145, %f43, 0f00000000;
	selp.b32 	%r85, %r3, %r2, %p145;
	and.b32  	%r86, %r85, 2147483647;
	selp.b32 	%r87, %r86, %r85, %p144;
	mov.b32 	%f458, %r87;
	bra.uni 	$L__BB1_53;
$L__BB1_52:
	add.rn.f32 	%f458, %f82, %f43;
$L__BB1_53:
	shl.b64 	%rd63, %rd84, 2;
	add.s64 	%rd64, %rd1, %rd63;
	st.global.f32 	[%rd64], %f458;
	mov.u64 	%rd84, %rd30;
$L__BB1_54:
	setp.ge.u64 	%p146, %rd30, %rd46;
	@%p146 bra 	$L__BB1_94;
	shl.b64 	%rd65, %rd84, 2;
	add.s64 	%rd66, %rd65, %rd1;
	add.s64 	%rd88, %rd66, 4;
$L__BB1_56:
	cvt.rn.f32.u64 	%f392, %rd84;
	fma.rn.f32 	%f50, %f84, %f392, %f83;
	mul.f32 	%f393, %f50, 0f3F000000;
	cvt.rzi.f32.f32 	%f394, %f393;
	add.f32 	%f395, %f394, %f394;
	sub.f32 	%f396, %f50, %f395;
	abs.f32 	%f51, %f396;
	setp.eq.f32 	%p147, %f50, 0f00000000;
	mov.f32 	%f459, 0f3F800000;
	@%p147 bra 	$L__BB1_63;
	setp.nan.f32 	%p148, %f239, %f239;
	abs.f32 	%f397, %f50;
	setp.nan.f32 	%p149, %f397, %f397;
	or.pred  	%p150, %p148, %p149;
	@%p150 bra 	$L__BB1_62;
	@%p2 bra 	$L__BB1_61;
	setp.eq.f32 	%p151, %f82, 0fBF800000;
	setp.eq.f32 	%p152, %f397, 0f7F800000;
	and.pred  	%p153, %p151, %p152;
	@%p153 bra 	$L__BB1_63;
	mul.rn.f32 	%f399, %f41, %f50;
	cvt.rni.f32.f32 	%f400, %f399;
	sub.f32 	%f401, %f399, %f400;
	neg.f32 	%f402, %f399;
	fma.rn.f32 	%f403, %f41, %f50, %f402;
	fma.rn.f32 	%f404, %f42, %f50, %f403;
	add.f32 	%f405, %f401, %f404;
	setp.gt.f32 	%p154, %f400, 0f00000000;
	selp.b32 	%r88, 0, -2097152000, %p154;
	setp.lt.f32 	%p155, %f399, 0f00000000;
	selp.f32 	%f406, 0f00000000, 0f7F800000, %p155;
	abs.f32 	%f407, %f399;
	setp.gt.f32 	%p156, %f407, 0f43180000;
	cvt.rzi.s32.f32 	%r89, %f400;
	shl.b32 	%r90, %r89, 23;
	sub.s32 	%r91, %r90, %r88;
	mov.b32 	%f408, %r91;
	add.s32 	%r92, %r88, 2130706432;
	mov.b32 	%f409, %r92;
	fma.rn.f32 	%f410, %f405, 0f391FCB8E, 0f3AAF85ED;
	fma.rn.f32 	%f411, %f410, %f405, 0f3C1D9856;
	fma.rn.f32 	%f412, %f411, %f405, 0f3D6357BB;
	fma.rn.f32 	%f413, %f412, %f405, 0f3E75FDEC;
	fma.rn.f32 	%f414, %f413, %f405, 0f3F317218;
	fma.rn.f32 	%f415, %f414, %f405, 0f3F800000;
	mul.f32 	%f416, %f415, %f409;
	mul.f32 	%f417, %f416, %f408;
	selp.f32 	%f418, %f406, %f417, %p156;
	setp.neu.f32 	%p157, %f51, 0f3F800000;
	neg.f32 	%f419, %f418;
	selp.f32 	%f420, %f418, %f419, %p157;
	cvt.rmi.f32.f32 	%f421, %f50;
	setp.neu.f32 	%p158, %f50, %f421;
	selp.f32 	%f459, 0f7FFFFFFF, %f420, %p158;
	bra.uni 	$L__BB1_63;
$L__BB1_61:
	setp.neu.f32 	%p159, %f51, 0f3F800000;
	setp.lt.f32 	%p160, %f50, 0f00000000;
	selp.b32 	%r93, %r3, %r2, %p160;
	and.b32  	%r94, %r93, 2147483647;
	selp.b32 	%r95, %r94, %r93, %p159;
	mov.b32 	%f459, %r95;
	bra.uni 	$L__BB1_63;
$L__BB1_62:
	add.rn.f32 	%f459, %f82, %f50;
$L__BB1_63:
	st.global.f32 	[%rd88+-4], %f459;
	add.s64 	%rd35, %rd84, 1;
	cvt.rn.f32.u64 	%f423, %rd35;
	fma.rn.f32 	%f57, %f84, %f423, %f83;
	mul.f32 	%f424, %f57, 0f3F000000;
	cvt.rzi.f32.f32 	%f425, %f424;
	add.f32 	%f426, %f425, %f425;
	sub.f32 	%f427, %f57, %f426;
	abs.f32 	%f58, %f427;
	setp.eq.f32 	%p161, %f57, 0f00000000;
	mov.f32 	%f460, 0f3F800000;
	@%p161 bra 	$L__BB1_70;
	setp.nan.f32 	%p162, %f239, %f239;
	abs.f32 	%f428, %f57;
	setp.nan.f32 	%p163, %f428, %f428;
	or.pred  	%p164, %p162, %p163;
	@%p164 bra 	$L__BB1_69;
	@%p2 bra 	$L__BB1_68;
	setp.eq.f32 	%p165, %f82, 0fBF800000;
	setp.eq.f32 	%p166, %f428, 0f7F800000;
	and.pred  	%p167, %p165, %p166;
	@%p167 bra 	$L__BB1_70;
	mul.rn.f32 	%f430, %f41, %f57;
	cvt.rni.f32.f32 	%f431, %f430;
	sub.f32 	%f432, %f430, %f431;
	neg.f32 	%f433, %f430;
	fma.rn.f32 	%f434, %f41, %f57, %f433;
	fma.rn.f32 	%f435, %f42, %f57, %f434;
	add.f32 	%f436, %f432, %f435;
	setp.gt.f32 	%p168, %f431, 0f00000000;
	selp.b32 	%r96, 0, -2097152000, %p168;
	setp.lt.f32 	%p169, %f430, 0f00000000;
	selp.f32 	%f437, 0f00000000, 0f7F800000, %p169;
	abs.f32 	%f438, %f430;
	setp.gt.f32 	%p170, %f438, 0f43180000;
	cvt.rzi.s32.f32 	%r97, %f431;
	shl.b32 	%r98, %r97, 23;
	sub.s32 	%r99, %r98, %r96;
	mov.b32 	%f439, %r99;
	add.s32 	%r100, %r96, 2130706432;
	mov.b32 	%f440, %r100;
	fma.rn.f32 	%f441, %f436, 0f391FCB8E, 0f3AAF85ED;
	fma.rn.f32 	%f442, %f441, %f436, 0f3C1D9856;
	fma.rn.f32 	%f443, %f442, %f436, 0f3D6357BB;
	fma.rn.f32 	%f444, %f443, %f436, 0f3E75FDEC;
	fma.rn.f32 	%f445, %f444, %f436, 0f3F317218;
	fma.rn.f32 	%f446, %f445, %f436, 0f3F800000;
	mul.f32 	%f447, %f446, %f440;
	mul.f32 	%f448, %f447, %f439;
	selp.f32 	%f449, %f437, %f448, %p170;
	setp.neu.f32 	%p171, %f58, 0f3F800000;
	neg.f32 	%f450, %f449;
	selp.f32 	%f451, %f449, %f450, %p171;
	cvt.rmi.f32.f32 	%f452, %f57;
	setp.neu.f32 	%p172, %f57, %f452;
	selp.f32 	%f460, 0f7FFFFFFF, %f451, %p172;
	bra.uni 	$L__BB1_70;
$L__BB1_68:
	setp.neu.f32 	%p173, %f58, 0f3F800000;
	setp.lt.f32 	%p174, %f57, 0f00000000;
	selp.b32 	%r101, %r3, %r2, %p174;
	and.b32  	%r102, %r101, 2147483647;
	selp.b32 	%r103, %r102, %r101, %p173;
	mov.b32 	%f460, %r103;
	bra.uni 	$L__BB1_70;
$L__BB1_69:
	add.rn.f32 	%f460, %f82, %f57;
$L__BB1_70:
	st.global.f32 	[%rd88], %f460;
	add.s64 	%rd88, %rd88, 8;
	add.s64 	%rd84, %rd35, 1;
	setp.lt.u64 	%p175, %rd84, %rd46;
	@%p175 bra 	$L__BB1_56;
	bra.uni 	$L__BB1_94;
$L__BB1_71:
	add.s64 	%rd38, %rd84, 1;
	max.u64 	%rd55, %rd46, %rd38;
	and.b64  	%rd56, %rd55, 1;
	setp.eq.b64 	%p92, %rd56, 1;
	not.pred 	%p93, %p92;
	@%p93 bra 	$L__BB1_79;
	cvt.rn.f32.u64 	%f274, %rd84;
	fma.rn.f32 	%f64, %f84, %f274, %f83;
	setp.eq.f32 	%p94, %f64, 0f00000000;
	mov.f32 	%f461, 0f3F800000;
	@%p94 bra 	$L__BB1_78;
	setp.nan.f32 	%p95, %f239, %f239;
	abs.f32 	%f275, %f64;
	setp.nan.f32 	%p96, %f275, %f275;
	or.pred  	%p97, %p95, %p96;
	@%p97 bra 	$L__BB1_77;
	@%p2 bra 	$L__BB1_76;
	mul.rn.f32 	%f276, %f41, %f64;
	cvt.rni.f32.f32 	%f277, %f276;
	sub.f32 	%f278, %f276, %f277;
	neg.f32 	%f279, %f276;
	fma.rn.f32 	%f280, %f41, %f64, %f279;
	fma.rn.f32 	%f281, %f42, %f64, %f280;
	add.f32 	%f282, %f278, %f281;
	setp.gt.f32 	%p98, %f277, 0f00000000;
	selp.b32 	%r56, 0, -2097152000, %p98;
	setp.eq.f32 	%p99, %f82, 0fBF800000;
	setp.eq.f32 	%p100, %f275, 0f7F800000;
	setp.lt.f32 	%p101, %f276, 0f00000000;
	selp.f32 	%f283, 0f00000000, 0f7F800000, %p101;
	abs.f32 	%f284, %f276;
	setp.gt.f32 	%p102, %f284, 0f43180000;
	cvt.rzi.s32.f32 	%r57, %f277;
	shl.b32 	%r58, %r57, 23;
	sub.s32 	%r59, %r58, %r56;
	mov.b32 	%f285, %r59;
	add.s32 	%r60, %r56, 2130706432;
	mov.b32 	%f286, %r60;
	fma.rn.f32 	%f287, %f282, 0f391FCB8E, 0f3AAF85ED;
	fma.rn.f32 	%f288, %f287, %f282, 0f3C1D9856;
	fma.rn.f32 	%f289, %f288, %f282, 0f3D6357BB;
	fma.rn.f32 	%f290, %f289, %f282, 0f3E75FDEC;
	fma.rn.f32 	%f291, %f290, %f282, 0f3F317218;
	fma.rn.f32 	%f292, %f291, %f282, 0f3F800000;
	mul.f32 	%f293, %f292, %f286;
	mul.f32 	%f294, %f293, %f285;
	selp.f32 	%f295, %f283, %f294, %p102;
	selp.f32 	%f296, 0f3F800000, %f295, %p100;
	selp.f32 	%f461, %f296, %f295, %p99;
	bra.uni 	$L__BB1_78;
$L__BB1_76:
	mul.f32 	%f297, %f64, 0f3F000000;
	cvt.rzi.f32.f32 	%f298, %f297;
	add.f32 	%f299, %f298, %f298;
	sub.f32 	%f300, %f64, %f299;
	abs.f32 	%f301, %f300;
	setp.neu.f32 	%p103, %f301, 0f3F800000;
	setp.lt.f32 	%p104, %f64, 0f00000000;
	selp.b32 	%r61, %r3, %r2, %p104;
	and.b32  	%r62, %r61, 2147483647;
	selp.b32 	%r63, %r62, %r61, %p103;
	mov.b32 	%f461, %r63;
	bra.uni 	$L__BB1_78;
$L__BB1_77:
	add.rn.f32 	%f461, %f82, %f64;
$L__BB1_78:
	shl.b64 	%rd57, %rd84, 2;
	add.s64 	%rd58, %rd1, %rd57;
	st.global.f32 	[%rd58], %f461;
	mov.u64 	%rd84, %rd38;
$L__BB1_79:
	setp.ge.u64 	%p105, %rd38, %rd46;
	@%p105 bra 	$L__BB1_94;
	shl.b64 	%rd59, %rd84, 2;
	add.s64 	%rd60, %rd59, %rd1;
	add.s64 	%rd91, %rd60, 4;
	not.pred 	%p110, %p2;
$L__BB1_81:
	cvt.rn.f32.u64 	%f303, %rd84;
	fma.rn.f32 	%f70, %f84, %f303, %f83;
	setp.eq.f32 	%p106, %f70, 0f00000000;
	mov.f32 	%f462, 0f3F800000;
	@%p106 bra 	$L__BB1_87;
	setp.num.f32 	%p107, %f239, %f239;
	abs.f32 	%f304, %f70;
	setp.num.f32 	%p108, %f304, %f304;
	and.pred  	%p109, %p107, %p108;
	@%p109 bra 	$L__BB1_84;
	add.rn.f32 	%f462, %f82, %f70;
	bra.uni 	$L__BB1_87;
$L__BB1_84:
	@%p110 bra 	$L__BB1_86;
	mul.f32 	%f326, %f70, 0f3F000000;
	cvt.rzi.f32.f32 	%f327, %f326;
	add.f32 	%f328, %f327, %f327;
	sub.f32 	%f329, %f70, %f328;
	abs.f32 	%f330, %f329;
	setp.neu.f32 	%p116, %f330, 0f3F800000;
	setp.lt.f32 	%p117, %f70, 0f00000000;
	selp.b32 	%r69, %r3, %r2, %p117;
	and.b32  	%r70, %r69, 2147483647;
	selp.b32 	%r71, %r70, %r69, %p116;
	mov.b32 	%f462, %r71;
	bra.uni 	$L__BB1_87;
$L__BB1_86:
	mul.rn.f32 	%f305, %f41, %f70;
	cvt.rni.f32.f32 	%f306, %f305;
	sub.f32 	%f307, %f305, %f306;
	neg.f32 	%f308, %f305;
	fma.rn.f32 	%f309, %f41, %f70, %f308;
	fma.rn.f32 	%f310, %f42, %f70, %f309;
	add.f32 	%f311, %f307, %f310;
	setp.gt.f32 	%p111, %f306, 0f00000000;
	selp.b32 	%r64, 0, -2097152000, %p111;
	setp.eq.f32 	%p112, %f82, 0fBF800000;
	setp.eq.f32 	%p113, %f304, 0f7F800000;
	setp.lt.f32 	%p114, %f305, 0f00000000;
	selp.f32 	%f312, 0f00000000, 0f7F800000, %p114;
	abs.f32 	%f313, %f305;
	setp.gt.f32 	%p115, %f313, 0f43180000;
	cvt.rzi.s32.f32 	%r65, %f306;
	shl.b32 	%r66, %r65, 23;
	sub.s32 	%r67, %r66, %r64;
	mov.b32 	%f314, %r67;
	add.s32 	%r68, %r64, 2130706432;
	mov.b32 	%f315, %r68;
	fma.rn.f32 	%f316, %f311, 0f391FCB8E, 0f3AAF85ED;
	fma.rn.f32 	%f317, %f316, %f311, 0f3C1D9856;
	fma.rn.f32 	%f318, %f317, %f311, 0f3D6357BB;
	fma.rn.f32 	%f319, %f318, %f311, 0f3E75FDEC;
	fma.rn.f32 	%f320, %f319, %f311, 0f3F317218;
	fma.rn.f32 	%f321, %f320, %f311, 0f3F800000;
	mul.f32 	%f322, %f321, %f315;
	mul.f32 	%f323, %f322, %f314;
	selp.f32 	%f324, %f312, %f323, %p115;
	selp.f32 	%f325, 0f3F800000, %f324, %p113;
	selp.f32 	%f462, %f325, %f324, %p112;
$L__BB1_87:
	st.global.f32 	[%rd91+-4], %f462;
	add.s64 	%rd43, %rd84, 1;
	cvt.rn.f32.u64 	%f332, %rd43;
	fma.rn.f32 	%f76, %f84, %f332, %f83;
	setp.eq.f32 	%p118, %f76, 0f00000000;
	mov.f32 	%f463, 0f3F800000;
	@%p118 bra 	$L__BB1_93;
	setp.nan.f32 	%p119, %f239, %f239;
	abs.f32 	%f333, %f76;
	setp.nan.f32 	%p120, %f333, %f333;
	or.pred  	%p121, %p119, %p120;
	@%p121 bra 	$L__BB1_92;
	@%p2 bra 	$L__BB1_91;
	mul.rn.f32 	%f334, %f41, %f76;
	cvt.rni.f32.f32 	%f335, %f334;
	sub.f32 	%f336, %f334, %f335;
	neg.f32 	%f337, %f334;
	fma.rn.f32 	%f338, %f41, %f76, %f337;
	fma.rn.f32 	%f339, %f42, %f76, %f338;
	add.f32 	%f340, %f336, %f339;
	setp.gt.f32 	%p122, %f335, 0f00000000;
	selp.b32 	%r72, 0, -2097152000, %p122;
	setp.eq.f32 	%p123, %f82, 0fBF800000;
	setp.eq.f32 	%p124, %f333, 0f7F800000;
	setp.lt.f32 	%p125, %f334, 0f00000000;
	selp.f32 	%f341, 0f00000000, 0f7F800000, %p125;
	abs.f32 	%f342, %f334;
	setp.gt.f32 	%p126, %f342, 0f43180000;
	cvt.rzi.s32.f32 	%r73, %f335;
	shl.b32 	%r74, %r73, 23;
	sub.s32 	%r75, %r74, %r72;
	mov.b32 	%f343, %r75;
	add.s32 	%r76, %r72, 2130706432;
	mov.b32 	%f344, %r76;
	fma.rn.f32 	%f345, %f340, 0f391FCB8E, 0f3AAF85ED;
	fma.rn.f32 	%f346, %f345, %f340, 0f3C1D9856;
	fma.rn.f32 	%f347, %f346, %f340, 0f3D6357BB;
	fma.rn.f32 	%f348, %f347, %f340, 0f3E75FDEC;
	fma.rn.f32 	%f349, %f348, %f340, 0f3F317218;
	fma.rn.f32 	%f350, %f349, %f340, 0f3F800000;
	mul.f32 	%f351, %f350, %f344;
	mul.f32 	%f352, %f351, %f343;
	selp.f32 	%f353, %f341, %f352, %p126;
	selp.f32 	%f354, 0f3F800000, %f353, %p124;
	selp.f32 	%f463, %f354, %f353, %p123;
	bra.uni 	$L__BB1_93;
$L__BB1_91:
	mul.f32 	%f355, %f76, 0f3F000000;
	cvt.rzi.f32.f32 	%f356, %f355;
	add.f32 	%f357, %f356, %f356;
	sub.f32 	%f358, %f76, %f357;
	abs.f32 	%f359, %f358;
	setp.neu.f32 	%p127, %f359, 0f3F800000;
	setp.lt.f32 	%p128, %f76, 0f00000000;
	selp.b32 	%r77, %r3, %r2, %p128;
	and.b32  	%r78, %r77, 2147483647;
	selp.b32 	%r79, %r78, %r77, %p127;
	mov.b32 	%f463, %r79;
	bra.uni 	$L__BB1_93;
$L__BB1_92:
	add.rn.f32 	%f463, %f82, %f76;
$L__BB1_93:
	st.global.f32 	[%rd91], %f463;
	add.s64 	%rd91, %rd91, 8;
	add.s64 	%rd84, %rd43, 1;
	setp.lt.u64 	%p129, %rd84, %rd46;
	@%p129 bra 	$L__BB1_81;
$L__BB1_94:
	ret;

}
	// .globl	logspace_f64
.visible .entry logspace_f64(
	.param .u64 .ptr .align 1 logspace_f64_param_0,
	.param .f64 logspace_f64_param_1,
	.param .f64 logspace_f64_param_2,
	.param .f64 logspace_f64_param_3,
	.param .u64 logspace_f64_param_4
)
{
	.reg .pred 	%p<193>;
	.reg .b32 	%r<199>;
	.reg .b64 	%rd<86>;
	.reg .b64 	%fd<192>;

	ld.param.u64 	%rd35, [logspace_f64_param_0];
	ld.param.f64 	%fd74, [logspace_f64_param_1];
	ld.param.f64 	%fd75, [logspace_f64_param_2];
	ld.param.f64 	%fd76, [logspace_f64_param_3];
	ld.param.u64 	%rd34, [logspace_f64_param_4];
	cvta.to.global.u64 	%rd1, %rd35;
	mov.u32 	%r17, %ctaid.x;
	mov.u32 	%r18, %ntid.x;
	mov.u32 	%r19, %tid.x;
	mad.lo.s32 	%r20, %r17, %r18, %r19;
	cvt.u64.u32 	%rd2, %r20;
	mov.u32 	%r21, %nctaid.x;
	mul.lo.s32 	%r22, %r18, %r21;
	cvt.u64.u32 	%rd3, %r22;
	shr.u64 	%rd4, %rd34, 2;
	setp.le.u64 	%p19, %rd4, %rd2;
	@%p19 bra 	$L__BB2_43;
	{
	.reg .b32 %temp; 
	mov.b64 	{%temp, %r1}, %fd74;
	}
	abs.f64 	%fd1, %fd74;
	setp.gt.f64 	%p20, %fd1, 0d3FF0000000000000;
	selp.b32 	%r2, 2146435072, 0, %p20;
	xor.b32  	%r3, %r2, 2146435072;
	shl.b64 	%rd78, %rd2, 2;
	shl.b64 	%rd36, %rd2, 5;
	add.s64 	%rd37, %rd36, %rd1;
	add.s64 	%rd77, %rd37, 16;
	mov.u64 	%rd79, %rd2;
$L__BB2_2:
	setp.neu.f64 	%p21, %fd74, 0d0000000000000000;
	cvt.rn.f64.u64 	%fd77, %rd78;
	fma.rn.f64 	%fd2, %fd76, %fd77, %fd75;
	{
	.reg .b32 %temp; 
	mov.b64 	{%temp, %r4}, %fd2;
	}
	shr.u32 	%r23, %r4, 20;
	and.b32  	%r24, %r23, 2047;
	add.s32 	%r25, %r24, -1012;
	mov.b64 	%rd38, %fd2;
	shl.b64 	%rd10, %rd38, %r25;
	setp.eq.s64 	%p3, %rd10, -9223372036854775808;
	@%p21 bra 	$L__BB2_4;
	setp.eq.s64 	%p24, %rd10, -9223372036854775808;
	abs.f64 	%fd86, %fd2;
	setp.neu.f64 	%p25, %fd86, 0d3FE0000000000000;
	and.pred  	%p3, %p25, %p24;
	selp.b32 	%r26, %r1, 0, %p3;
	setp.lt.s32 	%p26, %r4, 0;
	or.b32  	%r27, %r26, 2146435072;
	selp.b32 	%r28, %r27, %r26, %p26;
	mov.b32 	%r29, 0;
	mov.b64 	%fd179, {%r29, %r28};
	bra.uni 	$L__BB2_5;
$L__BB2_4:
	{ // callseq 0, 0
	.param .b64 param0;
	st.param.f64 	[param0], %fd1;
	.param .b64 param1;
	st.param.f64 	[param1], %fd2;
	.param .b64 retval0;
	call.uni (retval0), 
	__internal_accurate_pow, 
	(
	param0, 
	param1
	);
	ld.param.f64 	%fd78, [retval0];
	} // callseq 0
	setp.lt.s32 	%p22, %r1, 0;
	cvt.rzi.f64.f64 	%fd80, %fd2;
	setp.neu.f64 	%p23, %fd2, %fd80;
	neg.f64 	%fd82, %fd78;
	selp.f64 	%fd83, %fd82, %fd78, %p3;
	selp.f64 	%fd84, %fd83, %fd78, %p22;
	selp.f64 	%fd85, 0dFFF8000000000000, %fd84, %p23;
	selp.f64 	%fd179, %fd85, %fd84, %p22;
$L__BB2_5:
	add.f64 	%fd87, %fd74, %fd2;
	{
	.reg .b32 %temp; 
	mov.b64 	{%temp, %r30}, %fd87;
	}
	and.b32  	%r31, %r30, 2146435072;
	setp.ne.s32 	%p27, %r31, 2146435072;
	@%p27 bra 	$L__BB2_12;
	setp.num.f64 	%p28, %fd74, %fd74;
	setp.num.f64 	%p29, %fd2, %fd2;
	and.pred  	%p30, %p28, %p29;
	@%p30 bra 	$L__BB2_8;
	add.rn.f64 	%fd179, %fd74, %fd2;
	bra.uni 	$L__BB2_12;
$L__BB2_8:
	abs.f64 	%fd88, %fd2;
	setp.neu.f64 	%p31, %fd88, 0d7FF0000000000000;
	@%p31 bra 	$L__BB2_10;
	setp.eq.f64 	%p36, %fd74, 0dBFF0000000000000;
	setp.lt.s32 	%p37, %r4, 0;
	selp.b32 	%r39, %r3, %r2, %p37;
	selp.b32 	%r40, 1072693248, %r39, %p36;
	mov.b32 	%r41, 0;
	mov.b64 	%fd179, {%r41, %r40};
	bra.uni 	$L__BB2_12;
$L__BB2_10:
	setp.neu.f64 	%p32, %fd1, 0d7FF0000000000000;
	@%p32 bra 	$L__BB2_12;
	setp.lt.s32 	%p33, %r1, 0;
	setp.lt.s32 	%p34, %r4, 0;
	selp.b32 	%r32, 0, 2146435072, %p34;
	and.b32  	%r33, %r4, 2147483647;
	setp.ne.s32 	%p35, %r33, 1071644672;
	or.b32  	%r34, %r32, -2147483648;
	selp.b32 	%r35, %r34, %r32, %p35;
	selp.b32 	%r36, %r35, %r32, %p3;
	selp.b32 	%r37, %r36, %r32, %p33;
	mov.b32 	%r38, 0;
	mov.b64 	%fd179, {%r38, %r37};
$L__BB2_12:
	setp.neu.f64 	%p38, %fd74, 0d0000000000000000;
	add.s64 	%rd39, %rd78, 1;
	cvt.rn.f64.u64 	%fd89, %rd39;
	fma.rn.f64 	%fd10, %fd76, %fd89, %fd75;
	{
	.reg .b32 %temp; 
	mov.b64 	{%temp, %r5}, %fd10;
	}
	shr.u32 	%r42, %r5, 20;
	and.b32  	%r43, %r42, 2047;
	add.s32 	%r44, %r43, -1012;
	mov.b64 	%rd40, %fd10;
	shl.b64 	%rd11, %rd40, %r44;
	setp.eq.s64 	%p6, %rd11, -9223372036854775808;
	@%p38 bra 	$L__BB2_14;
	setp.eq.s64 	%p41, %rd11, -9223372036854775808;
	abs.f64 	%fd98, %fd10;
	setp.neu.f64 	%p42, %fd98, 0d3FE0000000000000;
	and.pred  	%p6, %p42, %p41;
	selp.b32 	%r45, %r1, 0, %p6;
	setp.lt.s32 	%p43, %r5, 0;
	or.b32  	%r46, %r45, 2146435072;
	selp.b32 	%r47, %r46, %r45, %p43;
	mov.b32 	%r48, 0;
	mov.b64 	%fd181, {%r48, %r47};
	bra.uni 	$L__BB2_15;
$L__BB2_14:
	{ // callseq 1, 0
	.param .b64 param0;
	st.param.f64 	[param0], %fd1;
	.param .b64 param1;
	st.param.f64 	[param1], %fd10;
	.param .b64 retval0;
	call.uni (retval0), 
	__internal_accurate_pow, 
	(
	param0, 
	param1
	);
	ld.param.f64 	%fd90, [retval0];
	} // callseq 1
	setp.lt.s32 	%p39, %r1, 0;
	cvt.rzi.f64.f64 	%fd92, %fd10;
	setp.neu.f64 	%p40, %fd10, %fd92;
	neg.f64 	%fd94, %fd90;
	selp.f64 	%fd95, %fd94, %fd90, %p6;
	selp.f64 	%fd96, %fd95, %fd90, %p39;
	selp.f64 	%fd97, 0dFFF8000000000000, %fd96, %p40;
	selp.f64 	%fd181, %fd97, %fd96, %p39;
$L__BB2_15:
	add.f64 	%fd99, %fd74, %fd10;
	{
	.reg .b32 %temp; 
	mov.b64 	{%temp, %r49}, %fd99;
	}
	and.b32  	%r50, %r49, 2146435072;
	setp.ne.s32 	%p44, %r50, 2146435072;
	@%p44 bra 	$L__BB2_22;
	setp.num.f64 	%p45, %fd74, %fd74;
	setp.num.f64 	%p46, %fd10, %fd10;
	and.pred  	%p47, %p45, %p46;
	@%p47 bra 	$L__BB2_18;
	add.rn.f64 	%fd181, %fd74, %fd10;
	bra.uni 	$L__BB2_22;
$L__BB2_18:
	abs.f64 	%fd100, %fd10;
	setp.neu.f64 	%p48, %fd100, 0d7FF0000000000000;
	@%p48 bra 	$L__BB2_20;
	setp.eq.f64 	%p53, %fd74, 0dBFF0000000000000;
	setp.lt.s32 	%p54, %r5, 0;
	selp.b32 	%r58, %r3, %r2, %p54;
	selp.b32 	%r59, 1072693248, %r58, %p53;
	mov.b32 	%r60, 0;
	mov.b64 	%fd181, {%r60, %r59};
	bra.uni 	$L__BB2_22;
$L__BB2_20:
	setp.neu.f64 	%p49, %fd1, 0d7FF0000000000000;
	@%p49 bra 	$L__BB2_22;
	setp.lt.s32 	%p50, %r1, 0;
	setp.lt.s32 	%p51, %r5, 0;
	selp.b32 	%r51, 0, 2146435072, %p51;
	and.b32  	%r52, %r5, 2147483647;
	setp.ne.s32 	%p52, %r52, 1071644672;
	or.b32  	%r53, %r51, -2147483648;
	selp.b32 	%r54, %r53, %r51, %p52;
	selp.b32 	%r55, %r54, %r51, %p6;
	selp.b32 	%r56, %r55, %r51, %p50;
	mov.b32 	%r57, 0;
	mov.b64 	%fd181, {%r57, %r56};
$L__BB2_22:
	add.s64 	%rd41, %rd78, 2;
	cvt.rn.f64.u64 	%fd101, %rd41;
	fma.rn.f64 	%fd18, %fd76, %fd101, %fd75;
	{
	.reg .b32 %temp; 
	mov.b64 	{%temp, %r6}, %fd18;
	}
	shr.u32 	%r61, %r6, 20;
	and.b32  	%r62, %r61, 2047;
	add.s32 	%r63, %r62, -1012;
	mov.b64 	%rd42, %fd18;
	shl.b64 	%rd12, %rd42, %r63;
	setp.eq.s64 	%p9, %rd12, -9223372036854775808;
	@%p38 bra 	$L__BB2_24;
	setp.eq.s64 	%p58, %rd12, -9223372036854775808;
	abs.f64 	%fd110, %fd18;
	setp.neu.f64 	%p59, %fd110, 0d3FE0000000000000;
	and.pred  	%p9, %p59, %p58;
	selp.b32 	%r64, %r1, 0, %p9;
	setp.lt.s32 	%p60, %r6, 0;
	or.b32  	%r65, %r64, 2146435072;
	selp.b32 	%r66, %r65, %r64, %p60;
	mov.b32 	%r67, 0;
	mov.b64 	%fd183, {%r67, %r66};
	bra.uni 	$L__BB2_25;
$L__BB2_24:
	{ // callseq 2, 0
	.param .b64 param0;
	st.param.f64 	[param0], %fd1;
	.param .b64 param1;
	st.param.f64 	[param1], %fd18;
	.param .b64 retval0;
	call.uni (retval0), 
	__internal_accurate_pow, 
	(
	param0, 
	param1
	);
	ld.param.f64 	%fd102, [retval0];
	} // callseq 2
	setp.lt.s32 	%p56, %r1, 0;
	cvt.rzi.f64.f64 	%fd104, %fd18;
	setp.neu.f64 	%p57, %fd18, %fd104;
	neg.f64 	%fd106, %fd102;
	selp.f64 	%fd107, %fd106, %fd102, %p9;
	selp.f64 	%fd108, %fd107, %fd102, %p56;
	selp.f64 	%fd109, 0dFFF8000000000000, %fd108, %p57;
	selp.f64 	%fd183, %fd109, %fd108, %p56;
$L__BB2_25:
	add.f64 	%fd111, %fd74, %fd18;
	{
	.reg .b32 %temp; 
	mov.b64 	{%temp, %r68}, %fd111;
	}
	and.b32  	%r69, %r68, 2146435072;
	setp.ne.s32 	%p61, %r69, 2146435072;
	@%p61 bra 	$L__BB2_32;
	setp.num.f64 	%p62, %fd74, %fd74;
	setp.num.f64 	%p63, %fd18, %fd18;
	and.pred  	%p64, %p62, %p63;
	@%p64 bra 	$L__BB2_28;
	add.rn.f64 	%fd183, %fd74, %fd18;
	bra.uni 	$L__BB2_32;
$L__BB2_28:
	abs.f64 	%fd112, %fd18;
	setp.neu.f64 	%p65, %fd112, 0d7FF0000000000000;
	@%p65 bra 	$L__BB2_30;
	setp.eq.f64 	%p70, %fd74, 0dBFF0000000000000;
	setp.lt.s32 	%p71, %r6, 0;
	selp.b32 	%r77, %r3, %r2, %p71;
	selp.b32 	%r78, 1072693248, %r77, %p70;
	mov.b32 	%r79, 0;
	mov.b64 	%fd183, {%r79, %r78};
	bra.uni 	$L__BB2_32;
$L__BB2_30:
	setp.neu.f64 	%p66, %fd1, 0d7FF0000000000000;
	@%p66 bra 	$L__BB2_32;
	setp.lt.s32 	%p67, %r1, 0;
	setp.lt.s32 	%p68, %r6, 0;
	selp.b32 	%r70, 0, 2146435072, %p68;
	and.b32  	%r71, %r6, 2147483647;
	setp.ne.s32 	%p69, %r71, 1071644672;
	or.b32  	%r72, %r70, -2147483648;
	selp.b32 	%r73, %r72, %r70, %p69;
	selp.b32 	%r74, %r73, %r70, %p9;
	selp.b32 	%r75, %r74, %r70, %p67;
	mov.b32 	%r76, 0;
	mov.b64 	%fd183, {%r76, %r75};
$L__BB2_32:
	add.s64 	%rd43, %rd78, 3;
	cvt.rn.f64.u64 	%fd113, %rd43;
	fma.rn.f64 	%fd26, %fd76, %fd113, %fd75;
	{
	.reg .b32 %temp; 
	mov.b64 	{%temp, %r7}, %fd26;
	}
	shr.u32 	%r80, %r7, 20;
	and.b32  	%r81, %r80, 2047;
	add.s32 	%r82, %r81, -1012;
	mov.b64 	%rd44, %fd26;
	shl.b64 	%rd13, %rd44, %r82;
	setp.eq.s64 	%p12, %rd13, -9223372036854775808;
	@%p38 bra 	$L__BB2_34;
	setp.eq.s64 	%p75, %rd13, -9223372036854775808;
	abs.f64 	%fd122, %fd26;
	setp.neu.f64 	%p76, %fd122, 0d3FE0000000000000;
	and.pred  	%p12, %p76, %p75;
	selp.b32 	%r83, %r1, 0, %p12;
	setp.lt.s32 	%p77, %r7, 0;
	or.b32  	%r84, %r83, 2146435072;
	selp.b32 	%r85, %r84, %r83, %p77;
	mov.b32 	%r86, 0;
	mov.b64 	%fd185, {%r86, %r85};
	bra.uni 	$L__BB2_35;
$L__BB2_34:
	{ // callseq 3, 0
	.param .b64 param0;
	st.param.f64 	[param0], %fd1;
	.param .b64 param1;
	st.param.f64 	[param1], %fd26;
	.param .b64 retval0;
	call.uni (retval0), 
	__internal_accurate_pow, 
	(
	param0, 
	param1
	);
	ld.param.f64 	%fd114, [retval0];
	} // callseq 3
	setp.lt.s32 	%p73, %r1, 0;
	cvt.rzi.f64.f64 	%fd116, %fd26;
	setp.neu.f64 	%p74, %fd26, %fd116;
	neg.f64 	%fd118, %fd114;
	selp.f64 	%fd119, %fd118, %fd114, %p12;
	selp.f64 	%fd120, %fd119, %fd114, %p73;
	selp.f64 	%fd121, 0dFFF8000000000000, %fd120, %p74;
	selp.f64 	%fd185, %fd121, %fd120, %p73;
$L__BB2_35:
	add.f64 	%fd123, %fd74, %fd26;
	{
	.reg .b32 %temp; 
	mov.b64 	{%temp, %r87}, %fd123;
	}
	and.b32  	%r88, %r87, 2146435072;
	setp.ne.s32 	%p78, %r88, 2146435072;
	@%p78 bra 	$L__BB2_42;
	setp.num.f64 	%p79, %fd74, %fd74;
	setp.num.f64 	%p80, %fd26, %fd26;
	and.pred  	%p81, %p79, %p80;
	@%p81 bra 	$L__BB2_38;
	add.rn.f64 	%fd185, %fd74, %fd26;
	bra.uni 	$L__BB2_42;
$L__BB2_38:
	abs.f64 	%fd124, %fd26;
	setp.neu.f64 	%p82, %fd124, 0d7FF0000000000000;
	@%p82 bra 	$L__BB2_40;
	setp.eq.f64 	%p87, %fd74, 0dBFF0000000000000;
	setp.lt.s32 	%p88, %r7, 0;
	selp.b32 	%r96, %r3, %r2, %p88;
	selp.b32 	%r97, 1072693248, %r96, %p87;
	mov.b32 	%r98, 0;
	mov.b64 	%fd185, {%r98, %r97};
	bra.uni 	$L__BB2_42;
$L__BB2_40:
	setp.neu.f64 	%p83, %fd1, 0d7FF0000000000000;
	@%p83 bra 	$L__BB2_42;
	setp.lt.s32 	%p84, %r1, 0;
	setp.lt.s32 	%p85, %r7, 0;
	selp.b32 	%r89, 0, 2146435072, %p85;
	and.b32  	%r90, %r7, 2147483647;
	setp.ne.s32 	%p86, %r90, 1071644672;
	or.b32  	%r91, %r89, -2147483648;
	selp.b32 	%r92, %r91, %r89, %p86;
	selp.b32 	%r93, %r92, %r89, %p12;
	selp.b32 	%r94, %r93, %r89, %p84;
	mov.b32 	%r95, 0;
	mov.b64 	%fd185, {%r95, %r94};
$L__BB2_42:
	setp.eq.f64 	%p89, %fd74, 0d3FF0000000000000;
	setp.eq.f64 	%p90, %fd26, 0d0000000000000000;
	selp.f64 	%fd125, 0d3FF0000000000000, %fd185, %p90;
	selp.f64 	%fd126, 0d3FF0000000000000, %fd125, %p89;
	setp.eq.f64 	%p91, %fd2, 0d0000000000000000;
	selp.f64 	%fd127, 0d3FF0000000000000, %fd179, %p91;
	selp.f64 	%fd128, 0d3FF0000000000000, %fd127, %p89;
	setp.eq.f64 	%p92, %fd10, 0d0000000000000000;
	selp.f64 	%fd129, 0d3FF0000000000000, %fd181, %p92;
	selp.f64 	%fd130, 0d3FF0000000000000, %fd129, %p89;
	st.global.v2.f64 	[%rd77+-16], {%fd128, %fd130};
	setp.eq.f64 	%p93, %fd18, 0d0000000000000000;
	selp.f64 	%fd131, 0d3FF0000000000000, %fd183, %p93;
	selp.f64 	%fd132, 0d3FF0000000000000, %fd131, %p89;
	st.global.v2.f64 	[%rd77], {%fd132, %fd126};
	add.s64 	%rd79, %rd79, %rd3;
	shl.b64 	%rd45, %rd3, 2;
	add.s64 	%rd78, %rd78, %rd45;
	shl.b64 	%rd46, %rd3, 5;
	add.s64 	%rd77, %rd77, %rd46;
	setp.lt.u64 	%p94, %rd79, %rd4;
	@%p94 bra 	$L__BB2_2;
$L__BB2_43:
	cvt.u32.u64 	%r99, %rd2;
	setp.ne.s32 	%p95, %r99, 0;
	and.b64  	%rd80, %rd34, -4;
	setp.eq.s64 	%p96, %rd80, %rd34;
	or.pred  	%p97, %p95, %p96;
	@%p97 bra 	$L__BB2_97;
	{
	.reg .b32 %temp; 
	mov.b64 	{%temp, %r8}, %fd74;
	}
	abs.f64 	%fd34, %fd74;
	setp.neu.f64 	%p98, %fd74, 0d0000000000000000;
	setp.gt.f64 	%p99, %fd34, 0d3FF0000000000000;
	selp.b32 	%r9, 2146435072, 0, %p99;
	xor.b32  	%r10, %r9, 2146435072;
	@%p98 bra 	$L__BB2_71;
	add.s64 	%rd18, %rd80, 1;
	max.u64 	%rd62, %rd34, %rd18;
	and.b64  	%rd63, %rd62, 1;
	setp.eq.b64 	%p143, %rd63, 1;
	not.pred 	%p144, %p143;
	@%p144 bra 	$L__BB2_54;
	cvt.rn.f64.u64 	%fd166, %rd80;
	fma.rn.f64 	%fd35, %fd76, %fd166, %fd75;
	{
	.reg .b32 %temp; 
	mov.b64 	{%temp, %r11}, %fd35;
	}
	shr.u32 	%r142, %r11, 20;
	and.b32  	%r143, %r142, 2047;
	add.s32 	%r144, %r143, -1012;
	mov.b64 	%rd64, %fd35;
	shl.b64 	%rd65, %rd64, %r144;
	setp.eq.s64 	%p145, %rd65, -9223372036854775808;
	abs.f64 	%fd36, %fd35;
	setp.neu.f64 	%p146, %fd36, 0d3FE0000000000000;
	and.pred  	%p13, %p146, %p145;
	selp.b32 	%r145, %r8, 0, %p13;
	setp.lt.s32 	%p147, %r11, 0;
	or.b32  	%r146, %r145, 2146435072;
	selp.b32 	%r147, %r146, %r145, %p147;
	mov.b32 	%r148, 0;
	mov.b64 	%fd186, {%r148, %r147};
	add.f64 	%fd167, %fd74, %fd35;
	{
	.reg .b32 %temp; 
	mov.b64 	{%temp, %r149}, %fd167;
	}
	and.b32  	%r150, %r149, 2146435072;
	setp.ne.s32 	%p148, %r150, 2146435072;
	@%p148 bra 	$L__BB2_53;
	setp.nan.f64 	%p149, %fd35, %fd35;
	@%p149 bra 	$L__BB2_52;
	setp.eq.f64 	%p150, %fd36, 0d7FF0000000000000;
	@%p150 bra 	$L__BB2_51;
	setp.neu.f64 	%p151, %fd34, 0d7FF0000000000000;
	@%p151 bra 	$L__BB2_53;
	setp.lt.s32 	%p152, %r11, 0;
	setp.lt.s32 	%p153, %r8, 0;
	selp.b32 	%r151, 0, 2146435072, %p152;
	and.b32  	%r152, %r11, 2147483647;
	setp.ne.s32 	%p154, %r152, 1071644672;
	or.b32  	%r153, %r151, -2147483648;
	selp.b32 	%r154, %r153, %r151, %p154;
	selp.b32 	%r155, %r154, %r151, %p13;
	selp.b32 	%r156, %r155, %r151, %p153;
	mov.b32 	%r157, 0;
	mov.b64 	%fd186, {%r157, %r156};
	bra.uni 	$L__BB2_53;
$L__BB2_51:
	setp.lt.s32 	%p155, %r11, 0;
	setp.eq.f64 	%p156, %fd74, 0dBFF0000000000000;
	selp.b32 	%r158, %r10, %r9, %p155;
	selp.b32 	%r159, 1072693248, %r158, %p156;
	mov.b32 	%r160, 0;
	mov.b64 	%fd186, {%r160, %r159};
	bra.uni 	$L__BB2_53;
$L__BB2_52:
	add.rn.f64 	%fd186, %fd74, %fd35;
$L__BB2_53:
	setp.eq.f64 	%p157, %fd74, 0d3FF0000000000000;
	setp.eq.f64 	%p158, %fd35, 0d0000000000000000;
	selp.f64 	%fd168, 0d3FF0000000000000, %fd186, %p158;
	selp.f64 	%fd169, 0d3FF0000000000000, %fd168, %p157;
	shl.b64 	%rd67, %rd80, 3;
	add.s64 	%rd68, %rd1, %rd67;
	st.global.f64 	[%rd68], %fd169;
	mov.u64 	%rd80, %rd18;
$L__BB2_54:
	setp.ge.u64 	%p159, %rd18, %rd34;
	@%p159 bra 	$L__BB2_97;
	shl.b64 	%rd69, %rd80, 3;
	add.s64 	%rd70, %rd69, %rd1;
	add.s64 	%rd81, %rd70, 8;
$L__BB2_56:
	cvt.rn.f64.u64 	%fd170, %rd80;
	fma.rn.f64 	%fd42, %fd76, %fd170, %fd75;
	{
	.reg .b32 %temp; 
	mov.b64 	{%temp, %r12}, %fd42;
	}
	shr.u32 	%r161, %r12, 20;
	and.b32  	%r162, %r161, 2047;
	add.s32 	%r163, %r162, -1012;
	mov.b64 	%rd71, %fd42;
	shl.b64 	%rd72, %rd71, %r163;
	setp.eq.s64 	%p160, %rd72, -9223372036854775808;
	abs.f64 	%fd43, %fd42;
	setp.neu.f64 	%p161, %fd43, 0d3FE0000000000000;
	and.pred  	%p14, %p161, %p160;
	selp.b32 	%r164, %r8, 0, %p14;
	setp.lt.s32 	%p162, %r12, 0;
	or.b32  	%r165, %r164, 2146435072;
	selp.b32 	%r166, %r165, %r164, %p162;
	mov.b32 	%r167, 0;
	mov.b64 	%fd187, {%r167, %r166};
	add.f64 	%fd171, %fd74, %fd42;
	{
	.reg .b32 %temp; 
	mov.b64 	{%temp, %r168}, %fd171;
	}
	and.b32  	%r169, %r168, 2146435072;
	setp.ne.s32 	%p163, %r169, 2146435072;
	@%p163 bra 	$L__BB2_63;
	setp.nan.f64 	%p164, %fd42, %fd42;
	@%p164 bra 	$L__BB2_62;
	setp.eq.f64 	%p165, %fd43, 0d7FF0000000000000;
	@%p165 bra 	$L__BB2_61;
	setp.neu.f64 	%p166, %fd34, 0d7FF0000000000000;
	@%p166 bra 	$L__BB2_63;
	setp.lt.s32 	%p167, %r12, 0;
	setp.lt.s32 	%p168, %r8, 0;
	selp.b32 	%r170, 0, 2146435072, %p167;
	and.b32  	%r171, %r12, 2147483647;
	setp.ne.s32 	%p169, %r171, 1071644672;
	or.b32  	%r172, %r170, -2147483648;
	selp.b32 	%r173, %r172, %r170, %p169;
	selp.b32 	%r174, %r173, %r170, %p14;
	selp.b32 	%r175, %r174, %r170, %p168;
	mov.b32 	%r176, 0;
	mov.b64 	%fd187, {%r176, %r175};
	bra.uni 	$L__BB2_63;
$L__BB2_61:
	setp.lt.s32 	%p170, %r12, 0;
	setp.eq.f64 	%p171, %fd74, 0dBFF0000000000000;
	selp.b32 	%r177, %r10, %r9, %p170;
	selp.b32 	%r178, 1072693248, %r177, %p171;
	mov.b32 	%r179, 0;
	mov.b64 	%fd187, {%r179, %r178};
	bra.uni 	$L__BB2_63;
$L__BB2_62:
	add.rn.f64 	%fd187, %fd74, %fd42;
$L__BB2_63:
	setp.eq.f64 	%p172, %fd74, 0d3FF0000000000000;
	setp.eq.f64 	%p173, %fd42, 0d0000000000000000;
	selp.f64 	%fd172, 0d3FF0000000000000, %fd187, %p173;
	selp.f64 	%fd173, 0d3FF0000000000000, %fd172, %p172;
	st.global.f64 	[%rd81+-8], %fd173;
	add.s64 	%rd23, %rd80, 1;
	cvt.rn.f64.u64 	%fd174, %rd23;
	fma.rn.f64 	%fd49, %fd76, %fd174, %fd75;
	{
	.reg .b32 %temp; 
	mov.b64 	{%temp, %r13}, %fd49;
	}
	shr.u32 	%r180, %r13, 20;
	and.b32  	%r181, %r180, 2047;
	add.s32 	%r182, %r181, -1012;
	mov.b64 	%rd74, %fd49;
	shl.b64 	%rd75, %rd74, %r182;
	setp.eq.s64 	%p174, %rd75, -9223372036854775808;
	abs.f64 	%fd50, %fd49;
	setp.neu.f64 	%p175, %fd50, 0d3FE0000000000000;
	and.pred  	%p15, %p175, %p174;
	selp.b32 	%r183, %r8, 0, %p15;
	setp.lt.s32 	%p176, %r13, 0;
	or.b32  	%r184, %r183, 2146435072;
	selp.b32 	%r185, %r184, %r183, %p176;
	mov.b32 	%r186, 0;
	mov.b64 	%fd188, {%r186, %r185};
	add.f64 	%fd175, %fd74, %fd49;
	{
	.reg .b32 %temp; 
	mov.b64 	{%temp, %r187}, %fd175;
	}
	and.b32  	%r188, %r187, 2146435072;
	setp.ne.s32 	%p177, %r188, 2146435072;
	@%p177 bra 	$L__BB2_70;
	setp.nan.f64 	%p178, %fd49, %fd49;
	@%p178 bra 	$L__BB2_69;
	setp.eq.f64 	%p179, %fd50, 0d7FF0000000000000;
	@%p179 bra 	$L__BB2_68;
	setp.neu.f64 	%p180, %fd34, 0d7FF0000000000000;
	@%p180 bra 	$L__BB2_70;
	setp.lt.s32 	%p181, %r13, 0;
	setp.lt.s32 	%p182, %r8, 0;
	selp.b32 	%r189, 0, 2146435072, %p181;
	and.b32  	%r190, %r13, 2147483647;
	setp.ne.s32 	%p183, %r190, 1071644672;
	or.b32  	%r191, %r189, -2147483648;
	selp.b32 	%r192, %r191, %r189, %p183;
	selp.b32 	%r193, %r192, %r189, %p15;
	selp.b32 	%r194, %r193, %r189, %p182;
	mov.b32 	%r195, 0;
	mov.b64 	%fd188, {%r195, %r194};
	bra.uni 	$L__BB2_70;
$L__BB2_68:
	setp.lt.s32 	%p184, %r13, 0;
	setp.eq.f64 	%p185, %fd74, 0dBFF0000000000000;
	selp.b32 	%r196, %r10, %r9, %p184;
	selp.b32 	%r197, 1072693248, %r196, %p185;
	mov.b32 	%r198, 0;
	mov.b64 	%fd188, {%r198, %r197};
	bra.uni 	$L__BB2_70;
$L__BB2_69:
	add.rn.f64 	%fd188, %fd74, %fd49;
$L__BB2_70:
	setp.eq.f64 	%p186, %fd74, 0d3FF0000000000000;
	setp.eq.f64 	%p187, %fd49, 0d0000000000000000;
	selp.f64 	%fd176, 0d3FF0000000000000, %fd188, %p187;
	selp.f64 	%fd177, 0d3FF0000000000000, %fd176, %p186;
	st.global.f64 	[%rd81], %fd177;
	add.s64 	%rd81, %rd81, 16;
	add.s64 	%rd80, %rd23, 1;
	setp.lt.u64 	%p188, %rd80, %rd34;
	@%p188 bra 	$L__BB2_56;
	bra.uni 	$L__BB2_97;
$L__BB2_71:
	add.s64 	%rd26, %rd80, 1;
	max.u64 	%rd47, %rd34, %rd26;
	and.b64  	%rd48, %rd47, 1;
	setp.eq.b64 	%p100, %rd48, 1;
	not.pred 	%p101, %p100;
	@%p101 bra 	$L__BB2_80;
	setp.lt.s32 	%p102, %r8, 0;
	cvt.rn.f64.u64 	%fd133, %rd80;
	fma.rn.f64 	%fd56, %fd76, %fd133, %fd75;
	{
	.reg .b32 %temp; 
	mov.b64 	{%temp, %r14}, %fd56;
	}
	shr.u32 	%r100, %r14, 20;
	and.b32  	%r101, %r100, 2047;
	add.s32 	%r102, %r101, -1012;
	mov.b64 	%rd49, %fd56;
	shl.b64 	%rd50, %rd49, %r102;
	setp.eq.s64 	%p103, %rd50, -9223372036854775808;
	{ // callseq 4, 0
	.param .b64 param0;
	st.param.f64 	[param0], %fd34;
	.param .b64 param1;
	st.param.f64 	[param1], %fd56;
	.param .b64 retval0;
	call.uni (retval0), 
	__internal_accurate_pow, 
	(
	param0, 
	param1
	);
	ld.param.f64 	%fd134, [retval0];
	} // callseq 4
	and.pred  	%p16, %p102, %p103;
	neg.f64 	%fd136, %fd134;
	selp.f64 	%fd137, %fd136, %fd134, %p16;
	cvt.rzi.f64.f64 	%fd138, %fd56;
	setp.neu.f64 	%p104, %fd56, %fd138;
	selp.f64 	%fd139, 0dFFF8000000000000, %fd137, %p104;
	selp.f64 	%fd189, %fd139, %fd137, %p102;
	add.f64 	%fd140, %fd74, %fd56;
	{
	.reg .b32 %temp; 
	mov.b64 	{%temp, %r103}, %fd140;
	}
	and.b32  	%r104, %r103, 2146435072;
	setp.ne.s32 	%p105, %r104, 2146435072;
	@%p105 bra 	$L__BB2_79;
	setp.nan.f64 	%p106, %fd74, %fd56;
	@%p106 bra 	$L__BB2_78;
	abs.f64 	%fd141, %fd56;
	setp.eq.f64 	%p107, %fd141, 0d7FF0000000000000;
	@%p107 bra 	$L__BB2_77;
	setp.neu.f64 	%p108, %fd34, 0d7FF0000000000000;
	@%p108 bra 	$L__BB2_79;
	setp.lt.s32 	%p109, %r14, 0;
	selp.b32 	%r105, 0, 2146435072, %p109;
	and.b32  	%r106, %r14, 2147483647;
	setp.ne.s32 	%p110, %r106, 1071644672;
	or.b32  	%r107, %r105, -2147483648;
	selp.b32 	%r108, %r107, %r105, %p110;
	selp.b32 	%r109, %r108, %r105, %p16;
	mov.b32 	%r110, 0;
	mov.b64 	%fd189, {%r110, %r109};
	bra.uni 	$L__BB2_79;
$L__BB2_77:
	setp.eq.f64 	%p111, %fd74, 0dBFF0000000000000;
	setp.lt.s32 	%p112, %r14, 0;
	selp.b32 	%r111, %r10, %r9, %p112;
	selp.b32 	%r112, 1072693248, %r111, %p111;
	mov.b32 	%r113, 0;
	mov.b64 	%fd189, {%r113, %r112};
	bra.uni 	$L__BB2_79;
$L__BB2_78:
	add.rn.f64 	%fd189, %fd74, %fd56;
$L__BB2_79:
	setp.eq.f64 	%p113, %fd74, 0d3FF0000000000000;
	setp.eq.f64 	%p114, %fd56, 0d0000000000000000;
	selp.f64 	%fd142, 0d3FF0000000000000, %fd189, %p114;
	selp.f64 	%fd143, 0d3FF0000000000000, %fd142, %p113;
	shl.b64 	%rd52, %rd80, 3;
	add.s64 	%rd53, %rd1, %rd52;
	st.global.f64 	[%rd53], %fd143;
	mov.u64 	%rd80, %rd26;
$L__BB2_80:
	setp.ge.u64 	%p115, %rd26, %rd34;
	@%p115 bra 	$L__BB2_97;
	shl.b64 	%rd54, %rd80, 3;
	add.s64 	%rd55, %rd54, %rd1;
	add.s64 	%rd84, %rd55, 8;
$L__BB2_82:
	setp.lt.s32 	%p116, %r8, 0;
	cvt.rn.f64.u64 	%fd144, %rd80;
	fma.rn.f64 	%fd62, %fd76, %fd144, %fd75;
	{
	.reg .b32 %temp; 
	mov.b64 	{%temp, %r15}, %fd62;
	}
	shr.u32 	%r114, %r15, 20;
	and.b32  	%r115, %r114, 2047;
	add.s32 	%r116, %r115, -1012;
	mov.b64 	%rd56, %fd62;
	shl.b64 	%rd57, %rd56, %r116;
	setp.eq.s64 	%p117, %rd57, -9223372036854775808;
	{ // callseq 5, 0
	.param .b64 param0;
	st.param.f64 	[param0], %fd34;
	.param .b64 param1;
	st.param.f64 	[param1], %fd62;
	.param .b64 retval0;
	call.uni (retval0), 
	__internal_accurate_pow, 
	(
	param0, 
	param1
	);
	ld.param.f64 	%fd145, [retval0];
	} // callseq 5
	and.pred  	%p17, %p116, %p117;
	neg.f64 	%fd147, %fd145;
	selp.f64 	%fd148, %fd147, %fd145, %p17;
	cvt.rzi.f64.f64 	%fd149, %fd62;
	setp.neu.f64 	%p118, %fd62, %fd149;
	selp.f64 	%fd150, 0dFFF8000000000000, %fd148, %p118;
	selp.f64 	%fd190, %fd150, %fd148, %p116;
	add.f64 	%fd151, %fd74, %fd62;
	{
	.reg .b32 %temp; 
	mov.b64 	{%temp, %r117}, %fd151;
	}
	and.b32  	%r118, %r117, 2146435072;
	setp.ne.s32 	%p119, %r118, 2146435072;
	@%p119 bra 	$L__BB2_89;
	setp.num.f64 	%p120, %fd74, %fd62;
	@%p120 bra 	$L__BB2_85;
	add.rn.f64 	%fd190, %fd74, %fd62;
	bra.uni 	$L__BB2_89;
$L__BB2_85:
	abs.f64 	%fd152, %fd62;
	setp.neu.f64 	%p121, %fd152, 0d7FF0000000000000;
	@%p121 bra 	$L__BB2_87;
	setp.eq.f64 	%p125, %fd74, 0dBFF0000000000000;
	setp.lt.s32 	%p126, %r15, 0;
	selp.b32 	%r125, %r10, %r9, %p126;
	selp.b32 	%r126, 1072693248, %r125, %p125;
	mov.b32 	%r127, 0;
	mov.b64 	%fd190, {%r127, %r126};
	bra.uni 	$L__BB2_89;
$L__BB2_87:
	setp.neu.f64 	%p122, %fd34, 0d7FF0000000000000;
	@%p122 bra 	$L__BB2_89;
	setp.lt.s32 	%p123, %r15, 0;
	selp.b32 	%r119, 0, 2146435072, %p123;
	and.b32  	%r120, %r15, 2147483647;
	setp.ne.s32 	%p124, %r120, 1071644672;
	or.b32  	%r121, %r119, -2147483648;
	selp.b32 	%r122, %r121, %r119, %p124;
	selp.b32 	%r123, %r122, %r119, %p17;
	mov.b32 	%r124, 0;
	mov.b64 	%fd190, {%r124, %r123};
$L__BB2_89:
	setp.eq.f64 	%p127, %fd74, 0d3FF0000000000000;
	setp.lt.s32 	%p128, %r8, 0;
	setp.eq.f64 	%p129, %fd62, 0d0000000000000000;
	selp.f64 	%fd153, 0d3FF0000000000000, %fd190, %p129;
	selp.f64 	%fd154, 0d3FF0000000000000, %fd153, %p127;
	st.global.f64 	[%rd84+-8], %fd154;
	add.s64 	%rd31, %rd80, 1;
	cvt.rn.f64.u64 	%fd155, %rd31;
	fma.rn.f64 	%fd68, %fd76, %fd155, %fd75;
	{
	.reg .b32 %temp; 
	mov.b64 	{%temp, %r16}, %fd68;
	}
	shr.u32 	%r128, %r16, 20;
	and.b32  	%r129, %r128, 2047;
	add.s32 	%r130, %r129, -1012;
	mov.b64 	%rd59, %fd68;
	shl.b64 	%rd60, %rd59, %r130;
	setp.eq.s64 	%p130, %rd60, -9223372036854775808;
	{ // callseq 6, 0
	.param .b64 param0;
	st.param.f64 	[param0], %fd34;
	.param .b64 param1;
	st.param.f64 	[param1], %fd68;
	.param .b64 retval0;
	call.uni (retval0), 
	__internal_accurate_pow, 
	(
	param0, 
	param1
	);
	ld.param.f64 	%fd156, [retval0];
	} // callseq 6
	and.pred  	%p18, %p128, %p130;
	neg.f64 	%fd158, %fd156;
	selp.f64 	%fd159, %fd158, %fd156, %p18;
	cvt.rzi.f64.f64 	%fd160, %fd68;
	setp.neu.f64 	%p131, %fd68, %fd160;
	selp.f64 	%fd161, 0dFFF8000000000000, %fd159, %p131;
	selp.f64 	%fd191, %fd161, %fd159, %p128;
	add.f64 	%fd162, %fd74, %fd68;
	{
	.reg .b32 %temp; 
	mov.b64 	{%temp, %r131}, %fd162;
	}
	and.b32  	%r132, %r131, 2146435072;
	setp.ne.s32 	%p132, %r132, 2146435072;
	@%p132 bra 	$L__BB2_96;
	setp.nan.f64 	%p133, %fd74, %fd68;
	@%p133 bra 	$L__BB2_95;
	abs.f64 	%fd163, %fd68;
	setp.eq.f64 	%p134, %fd163, 0d7FF0000000000000;
	@%p134 bra 	$L__BB2_94;
	setp.neu.f64 	%p135, %fd34, 0d7FF0000000000000;
	@%p135 bra 	$L__BB2_96;
	setp.lt.s32 	%p136, %r16, 0;
	selp.b32 	%r133, 0, 2146435072, %p136;
	and.b32  	%r134, %r16, 2147483647;
	setp.ne.s32 	%p137, %r134, 1071644672;
	or.b32  	%r135, %r133, -2147483648;
	selp.b32 	%r136, %r135, %r133, %p137;
	selp.b32 	%r137, %r136, %r133, %p18;
	mov.b32 	%r138, 0;
	mov.b64 	%fd191, {%r138, %r137};
	bra.uni 	$L__BB2_96;
$L__BB2_94:
	setp.eq.f64 	%p138, %fd74, 0dBFF0000000000000;
	setp.lt.s32 	%p139, %r16, 0;
	selp.b32 	%r139, %r10, %r9, %p139;
	selp.b32 	%r140, 1072693248, %r139, %p138;
	mov.b32 	%r141, 0;
	mov.b64 	%fd191, {%r141, %r140};
	bra.uni 	$L__BB2_96;
$L__BB2_95:
	add.rn.f64 	%fd191, %fd74, %fd68;
$L__BB2_96:
	setp.eq.f64 	%p140, %fd74, 0d3FF0000000000000;
	setp.eq.f64 	%p141, %fd68, 0d0000000000000000;
	selp.f64 	%fd164, 0d3FF0000000000000, %fd191, %p141;
	selp.f64 	%fd165, 0d3FF0000000000000, %fd164, %p140;
	st.global.f64 	[%rd84], %fd165;
	add.s64 	%rd84, %rd84, 16;
	add.s64 	%rd80, %rd31, 1;
	setp.lt.u64 	%p142, %rd80, %rd34;
	@%p142 bra 	$L__BB2_82;
$L__BB2_97:
	ret;

}
	// .globl	logspace_i8
.visible .entry logspace_i8(
	.param .u64 .ptr .align 1 logspace_i8_param_0,
	.param .u8 logspace_i8_param_1,
	.param .u8 logspace_i8_param_2,
	.param .u8 logspace_i8_param_3,
	.param .u64 logspace_i8_param_4
)
{
	.reg .pred 	%p<173>;
	.reg .b16 	%rs<30>;
	.reg .b32 	%r<101>;
	.reg .b32 	%f<434>;
	.reg .b64 	%rd<85>;

	ld.param.u64 	%rd44, [logspace_i8_param_0];
	ld.param.s8 	%rs7, [logspace_i8_param_1];
	ld.param.s8 	%rs8, [logspace_i8_param_2];
	ld.param.s8 	%rs9, [logspace_i8_param_3];
	ld.param.u64 	%rd43, [logspace_i8_param_4];
	cvta.to.global.u64 	%rd1, %rd44;
	mov.u32 	%r6, %ctaid.x;
	mov.u32 	%r7, %ntid.x;
	mov.u32 	%r8, %tid.x;
	mad.lo.s32 	%r9, %r6, %r7, %r8;
	cvt.u64.u32 	%rd2, %r9;
	mov.u32 	%r10, %nctaid.x;
	mul.lo.s32 	%r11, %r7, %r10;
	cvt.u64.u32 	%rd3, %r11;
	shr.u64 	%rd4, %rd43, 2;
	setp.le.u64 	%p3, %rd4, %rd2;
	@%p3 bra 	$L__BB3_31;
	cvt.rn.f32.s16 	%f1, %rs7;
	cvt.s64.s16 	%rd73, %rs8;
	cvt.s64.s16 	%rd45, %rs9;
	abs.f32 	%f85, %f1;
	setp.lt.f32 	%p4, %f85, 0f00800000;
	mul.f32 	%f86, %f85, 0f4B800000;
	selp.f32 	%f87, %f86, %f85, %p4;
	selp.f32 	%f88, 0fC1C00000, 0f00000000, %p4;
	mov.b32 	%r12, %f87;
	add.s32 	%r13, %r12, -1060439283;
	and.b32  	%r14, %r13, -8388608;
	sub.s32 	%r15, %r12, %r14;
	mov.b32 	%f89, %r15;
	cvt.rn.f32.s32 	%f90, %r14;
	fma.rn.f32 	%f91, %f90, 0f34000000, %f88;
	add.f32 	%f92, %f89, 0fBF800000;
	add.f32 	%f93, %f89, 0f3F800000;
	rcp.approx.ftz.f32 	%f94, %f93;
	add.f32 	%f95, %f92, %f92;
	mul.f32 	%f96, %f95, %f94;
	mul.f32 	%f97, %f96, %f96;
	sub.f32 	%f98, %f92, %f96;
	add.f32 	%f99, %f98, %f98;
	neg.f32 	%f100, %f96;
	fma.rn.f32 	%f101, %f100, %f92, %f99;
	mul.rn.f32 	%f102, %f94, %f101;
	fma.rn.f32 	%f103, %f97, 0f3A2C32E4, 0f3B52E7DB;
	fma.rn.f32 	%f104, %f103, %f97, 0f3C93BB73;
	fma.rn.f32 	%f105, %f104, %f97, 0f3DF6384F;
	mul.rn.f32 	%f106, %f105, %f97;
	fma.rn.f32 	%f107, %f96, 0f3FB8AA3B, %f91;
	sub.f32 	%f108, %f91, %f107;
	fma.rn.f32 	%f109, %f96, 0f3FB8AA3B, %f108;
	fma.rn.f32 	%f110, %f102, 0f3FB8AA3B, %f109;
	fma.rn.f32 	%f111, %f96, 0f32A55E34, %f110;
	mul.f32 	%f112, %f106, 0f40400000;
	fma.rn.f32 	%f113, %f112, %f102, %f111;
	fma.rn.f32 	%f114, %f106, %f96, %f113;
	add.rn.f32 	%f3, %f107, %f114;
	neg.f32 	%f115, %f107;
	add.rn.f32 	%f116, %f3, %f115;
	neg.f32 	%f117, %f116;
	add.rn.f32 	%f4, %f114, %f117;
	setp.eq.s16 	%p5, %rs7, 0;
	setp.eq.f32 	%p6, %f85, 0f7F800000;
	or.pred  	%p1, %p5, %p6;
	add.f32 	%f5, %f1, %f1;
	mov.b32 	%r16, %f5;
	and.b32  	%r17, %r16, 2147483647;
	mov.b32 	%f6, %r17;
	shl.b64 	%rd46, %rd2, 2;
	add.s64 	%rd74, %rd1, %rd46;
	mad.lo.s64 	%rd7, %rd45, %rd46, %rd45;
	mul.lo.s64 	%rd47, %rd45, %rd3;
	shl.b64 	%rd8, %rd47, 2;
	or.b64  	%rd48, %rd46, 2;
	mul.lo.s64 	%rd9, %rd48, %rd45;
	or.b64  	%rd49, %rd46, 3;
	mul.lo.s64 	%rd10, %rd49, %rd45;
	mul.lo.s64 	%rd50, %rd45, %rd2;
	shl.b64 	%rd11, %rd50, 2;
	not.pred 	%p67, %p1;
	mov.u64 	%rd75, %rd2;
$L__BB3_2:
	setp.eq.s16 	%p7, %rs7, 1;
	add.s64 	%rd52, %rd11, %rd73;
	cvt.rn.f32.u64 	%f7, %rd52;
	mul.f32 	%f119, %f7, 0f3F000000;
	cvt.rzi.f32.f32 	%f120, %f119;
	add.f32 	%f121, %f120, %f120;
	sub.f32 	%f122, %f7, %f121;
	abs.f32 	%f8, %f122;
	mul.rn.f32 	%f123, %f3, %f7;
	neg.f32 	%f124, %f123;
	fma.rn.f32 	%f125, %f3, %f7, %f124;
	fma.rn.f32 	%f126, %f4, %f7, %f125;
	cvt.rni.f32.f32 	%f127, %f123;
	sub.f32 	%f128, %f123, %f127;
	add.f32 	%f129, %f128, %f126;
	fma.rn.f32 	%f130, %f129, 0f391FCB8E, 0f3AAF85ED;
	fma.rn.f32 	%f131, %f130, %f129, 0f3C1D9856;
	fma.rn.f32 	%f132, %f131, %f129, 0f3D6357BB;
	fma.rn.f32 	%f133, %f132, %f129, 0f3E75FDEC;
	fma.rn.f32 	%f134, %f133, %f129, 0f3F317218;
	fma.rn.f32 	%f135, %f134, %f129, 0f3F800000;
	cvt.rzi.s32.f32 	%r18, %f127;
	setp.gt.f32 	%p8, %f127, 0f00000000;
	selp.b32 	%r19, 0, -2097152000, %p8;
	add.s32 	%r20, %r19, 2130706432;
	mov.b32 	%f136, %r20;
	mul.f32 	%f137, %f135, %f136;
	shl.b32 	%r21, %r18, 23;
	sub.s32 	%r22, %r21, %r19;
	mov.b32 	%f138, %r22;
	mul.f32 	%f139, %f137, %f138;
	abs.f32 	%f140, %f123;
	setp.gt.f32 	%p9, %f140, 0f43180000;
	setp.lt.f32 	%p10, %f123, 0f00000000;
	selp.f32 	%f141, 0f00000000, 0f7F800000, %p10;
	selp.f32 	%f9, %f141, %f139, %p9;
	setp.eq.s64 	%p11, %rd52, 0;
	or.pred  	%p12, %p7, %p11;
	mov.f32 	%f424, 0f3F800000;
	@%p12 bra 	$L__BB3_9;
	setp.num.f32 	%p13, %f85, %f85;
	abs.f32 	%f142, %f7;
	setp.num.f32 	%p14, %f142, %f142;
	and.pred  	%p15, %p13, %p14;
	@%p15 bra 	$L__BB3_5;
	add.rn.f32 	%f424, %f1, %f7;
	bra.uni 	$L__BB3_9;
$L__BB3_5:
	@%p67 bra 	$L__BB3_7;
	setp.neu.f32 	%p23, %f8, 0f3F800000;
	selp.f32 	%f424, %f6, %f5, %p23;
	bra.uni 	$L__BB3_9;
$L__BB3_7:
	setp.gt.s16 	%p17, %rs7, -1;
	setp.eq.s16 	%p18, %rs7, -1;
	setp.eq.f32 	%p19, %f142, 0f7F800000;
	and.pred  	%p20, %p18, %p19;
	or.pred  	%p21, %p20, %p17;
	selp.f32 	%f424, 0f3F800000, %f9, %p20;
	@%p21 bra 	$L__BB3_9;
	setp.neu.f32 	%p22, %f8, 0f3F800000;
	neg.f32 	%f143, %f9;
	selp.f32 	%f424, %f9, %f143, %p22;
$L__BB3_9:
	cvt.rzi.s32.f32 	%r1, %f424;
	add.s64 	%rd54, %rd7, %rd73;
	cvt.rn.f32.u64 	%f16, %rd54;
	mul.f32 	%f145, %f16, 0f3F000000;
	cvt.rzi.f32.f32 	%f146, %f145;
	add.f32 	%f147, %f146, %f146;
	sub.f32 	%f148, %f16, %f147;
	abs.f32 	%f17, %f148;
	mul.rn.f32 	%f149, %f3, %f16;
	neg.f32 	%f150, %f149;
	fma.rn.f32 	%f151, %f3, %f16, %f150;
	fma.rn.f32 	%f152, %f4, %f16, %f151;
	cvt.rni.f32.f32 	%f153, %f149;
	sub.f32 	%f154, %f149, %f153;
	add.f32 	%f155, %f154, %f152;
	fma.rn.f32 	%f156, %f155, 0f391FCB8E, 0f3AAF85ED;
	fma.rn.f32 	%f157, %f156, %f155, 0f3C1D9856;
	fma.rn.f32 	%f158, %f157, %f155, 0f3D6357BB;
	fma.rn.f32 	%f159, %f158, %f155, 0f3E75FDEC;
	fma.rn.f32 	%f160, %f159, %f155, 0f3F317218;
	fma.rn.f32 	%f161, %f160, %f155, 0f3F800000;
	cvt.rzi.s32.f32 	%r23, %f153;
	setp.gt.f32 	%p25, %f153, 0f00000000;
	selp.b32 	%r24, 0, -2097152000, %p25;
	add.s32 	%r25, %r24, 2130706432;
	mov.b32 	%f162, %r25;
	mul.f32 	%f163, %f161, %f162;
	shl.b32 	%r26, %r23, 23;
	sub.s32 	%r27, %r26, %r24;
	mov.b32 	%f164, %r27;
	mul.f32 	%f165, %f163, %f164;
	abs.f32 	%f166, %f149;
	setp.gt.f32 	%p26, %f166, 0f43180000;
	setp.lt.f32 	%p27, %f149, 0f00000000;
	selp.f32 	%f167, 0f00000000, 0f7F800000, %p27;
	selp.f32 	%f18, %f167, %f165, %p26;
	setp.eq.s64 	%p28, %rd54, 0;
	or.pred  	%p29, %p7, %p28;
	mov.f32 	%f425, 0f3F800000;
	@%p29 bra 	$L__BB3_16;
	setp.num.f32 	%p30, %f85, %f85;
	abs.f32 	%f168, %f16;
	setp.num.f32 	%p31, %f168, %f168;
	and.pred  	%p32, %p30, %p31;
	@%p32 bra 	$L__BB3_12;
	add.rn.f32 	%f425, %f1, %f16;
	bra.uni 	$L__BB3_16;
$L__BB3_12:
	@%p67 bra 	$L__BB3_14;
	setp.neu.f32 	%p40, %f17, 0f3F800000;
	selp.f32 	%f425, %f6, %f5, %p40;
	bra.uni 	$L__BB3_16;
$L__BB3_14:
	setp.gt.s16 	%p34, %rs7, -1;
	setp.eq.s16 	%p35, %rs7, -1;
	setp.eq.f32 	%p36, %f168, 0f7F800000;
	and.pred  	%p37, %p35, %p36;
	or.pred  	%p38, %p37, %p34;
	selp.f32 	%f425, 0f3F800000, %f18, %p37;
	@%p38 bra 	$L__BB3_16;
	setp.neu.f32 	%p39, %f17, 0f3F800000;
	neg.f32 	%f169, %f18;
	selp.f32 	%f425, %f18, %f169, %p39;
$L__BB3_16:
	cvt.rzi.s32.f32 	%r2, %f425;
	add.s64 	%rd56, %rd9, %rd73;
	cvt.rn.f32.u64 	%f25, %rd56;
	mul.f32 	%f171, %f25, 0f3F000000;
	cvt.rzi.f32.f32 	%f172, %f171;
	add.f32 	%f173, %f172, %f172;
	sub.f32 	%f174, %f25, %f173;
	abs.f32 	%f26, %f174;
	mul.rn.f32 	%f175, %f3, %f25;
	neg.f32 	%f176, %f175;
	fma.rn.f32 	%f177, %f3, %f25, %f176;
	fma.rn.f32 	%f178, %f4, %f25, %f177;
	cvt.rni.f32.f32 	%f179, %f175;
	sub.f32 	%f180, %f175, %f179;
	add.f32 	%f181, %f180, %f178;
	fma.rn.f32 	%f182, %f181, 0f391FCB8E, 0f3AAF85ED;
	fma.rn.f32 	%f183, %f182, %f181, 0f3C1D9856;
	fma.rn.f32 	%f184, %f183, %f181, 0f3D6357BB;
	fma.rn.f32 	%f185, %f184, %f181, 0f3E75FDEC;
	fma.rn.f32 	%f186, %f185, %f181, 0f3F317218;
	fma.rn.f32 	%f187, %f186, %f181, 0f3F800000;
	cvt.rzi.s32.f32 	%r28, %f179;
	setp.gt.f32 	%p42, %f179, 0f00000000;
	selp.b32 	%r29, 0, -2097152000, %p42;
	add.s32 	%r30, %r29, 2130706432;
	mov.b32 	%f188, %r30;
	mul.f32 	%f189, %f187, %f188;
	shl.b32 	%r31, %r28, 23;
	sub.s32 	%r32, %r31, %r29;
	mov.b32 	%f190, %r32;
	mul.f32 	%f191, %f189, %f190;
	abs.f32 	%f192, %f175;
	setp.gt.f32 	%p43, %f192, 0f43180000;
	setp.lt.f32 	%p44, %f175, 0f00000000;
	selp.f32 	%f193, 0f00000000, 0f7F800000, %p44;
	selp.f32 	%f27, %f193, %f191, %p43;
	setp.eq.s64 	%p45, %rd56, 0;
	or.pred  	%p46, %p7, %p45;
	mov.f32 	%f426, 0f3F800000;
	@%p46 bra 	$L__BB3_23;
	setp.num.f32 	%p47, %f85, %f85;
	abs.f32 	%f194, %f25;
	setp.num.f32 	%p48, %f194, %f194;
	and.pred  	%p49, %p47, %p48;
	@%p49 bra 	$L__BB3_19;
	add.rn.f32 	%f426, %f1, %f25;
	bra.uni 	$L__BB3_23;
$L__BB3_19:
	@%p67 bra 	$L__BB3_21;
	setp.neu.f32 	%p57, %f26, 0f3F800000;
	selp.f32 	%f426, %f6, %f5, %p57;
	bra.uni 	$L__BB3_23;
$L__BB3_21:
	setp.gt.s16 	%p51, %rs7, -1;
	setp.eq.s16 	%p52, %rs7, -1;
	setp.eq.f32 	%p53, %f194, 0f7F800000;
	and.pred  	%p54, %p52, %p53;
	or.pred  	%p55, %p54, %p51;
	selp.f32 	%f426, 0f3F800000, %f27, %p54;
	@%p55 bra 	$L__BB3_23;
	setp.neu.f32 	%p56, %f26, 0f3F800000;
	neg.f32 	%f195, %f27;
	selp.f32 	%f426, %f27, %f195, %p56;
$L__BB3_23:
	cvt.rzi.s32.f32 	%r3, %f426;
	add.s64 	%rd58, %rd10, %rd73;
	cvt.rn.f32.u64 	%f34, %rd58;
	mul.f32 	%f197, %f34, 0f3F000000;
	cvt.rzi.f32.f32 	%f198, %f197;
	add.f32 	%f199, %f198, %f198;
	sub.f32 	%f200, %f34, %f199;
	abs.f32 	%f35, %f200;
	mul.rn.f32 	%f201, %f3, %f34;
	neg.f32 	%f202, %f201;
	fma.rn.f32 	%f203, %f3, %f34, %f202;
	fma.rn.f32 	%f204, %f4, %f34, %f203;
	cvt.rni.f32.f32 	%f205, %f201;
	sub.f32 	%f206, %f201, %f205;
	add.f32 	%f207, %f206, %f204;
	fma.rn.f32 	%f208, %f207, 0f391FCB8E, 0f3AAF85ED;
	fma.rn.f32 	%f209, %f208, %f207, 0f3C1D9856;
	fma.rn.f32 	%f210, %f209, %f207, 0f3D6357BB;
	fma.rn.f32 	%f211, %f210, %f207, 0f3E75FDEC;
	fma.rn.f32 	%f212, %f211, %f207, 0f3F317218;
	fma.rn.f32 	%f213, %f212, %f207, 0f3F800000;
	cvt.rzi.s32.f32 	%r33, %f205;
	setp.gt.f32 	%p59, %f205, 0f00000000;
	selp.b32 	%r34, 0, -2097152000, %p59;
	add.s32 	%r35, %r34, 2130706432;
	mov.b32 	%f214, %r35;
	mul.f32 	%f215, %f213, %f214;
	shl.b32 	%r36, %r33, 23;
	sub.s32 	%r37, %r36, %r34;
	mov.b32 	%f216, %r37;
	mul.f32 	%f217, %f215, %f216;
	abs.f32 	%f218, %f201;
	setp.gt.f32 	%p60, %f218, 0f43180000;
	setp.lt.f32 	%p61, %f201, 0f00000000;
	selp.f32 	%f219, 0f00000000, 0f7F800000, %p61;
	selp.f32 	%f36, %f219, %f217, %p60;
	setp.eq.s64 	%p62, %rd58, 0;
	or.pred  	%p63, %p7, %p62;
	mov.f32 	%f427, 0f3F800000;
	@%p63 bra 	$L__BB3_30;
	setp.num.f32 	%p64, %f85, %f85;
	abs.f32 	%f220, %f34;
	setp.num.f32 	%p65, %f220, %f220;
	and.pred  	%p66, %p64, %p65;
	@%p66 bra 	$L__BB3_26;
	add.rn.f32 	%f427, %f1, %f34;
	bra.uni 	$L__BB3_30;
$L__BB3_26:
	@%p67 bra 	$L__BB3_28;
	setp.neu.f32 	%p74, %f35, 0f3F800000;
	selp.f32 	%f427, %f6, %f5, %p74;
	bra.uni 	$L__BB3_30;
$L__BB3_28:
	setp.gt.s16 	%p68, %rs7, -1;
	setp.eq.s16 	%p69, %rs7, -1;
	setp.eq.f32 	%p70, %f220, 0f7F800000;
	and.pred  	%p71, %p69, %p70;
	or.pred  	%p72, %p71, %p68;
	selp.f32 	%f427, 0f3F800000, %f36, %p71;
	@%p72 bra 	$L__BB3_30;
	setp.neu.f32 	%p73, %f35, 0f3F800000;
	neg.f32 	%f221, %f36;
	selp.f32 	%f427, %f36, %f221, %p73;
$L__BB3_30:
	cvt.rzi.s32.f32 	%r38, %f427;
	prmt.b32 	%r39, %r1, %r2, 0x3340U;
	prmt.b32 	%r40, %r3, %r38, 0x3340U;
	prmt.b32 	%r41, %r39, %r40, 0x5410U;
	st.global.u32 	[%rd74], %r41;
	add.s64 	%rd75, %rd75, %rd3;
	shl.b64 	%rd59, %rd3, 2;
	add.s64 	%rd74, %rd74, %rd59;
	add.s64 	%rd73, %rd73, %rd8;
	setp.lt.u64 	%p75, %rd75, %rd4;
	@%p75 bra 	$L__BB3_2;
$L__BB3_31:
	cvt.u32.u64 	%r42, %rd2;
	setp.ne.s32 	%p76, %r42, 0;
	and.b64  	%rd78, %rd43, -4;
	setp.eq.s64 	%p77, %rd78, %rd43;
	or.pred  	%p78, %p76, %p77;
	@%p78 bra 	$L__BB3_92;
	cvt.rn.f32.s16 	%f43, %rs7;
	abs.f32 	%f222, %f43;
	setp.lt.f32 	%p79, %f222, 0f00800000;
	mul.f32 	%f223, %f222, 0f4B800000;
	selp.f32 	%f224, %f223, %f222, %p79;
	selp.f32 	%f225, 0fC1C00000, 0f00000000, %p79;
	mov.b32 	%r43, %f224;
	add.s32 	%r44, %r43, -1060439283;
	and.b32  	%r45, %r44, -8388608;
	sub.s32 	%r46, %r43, %r45;
	mov.b32 	%f226, %r46;
	cvt.rn.f32.s32 	%f227, %r45;
	fma.rn.f32 	%f228, %f227, 0f34000000, %f225;
	add.f32 	%f229, %f226, 0fBF800000;
	add.f32 	%f230, %f226, 0f3F800000;
	rcp.approx.ftz.f32 	%f231, %f230;
	add.f32 	%f232, %f229, %f229;
	mul.f32 	%f233, %f232, %f231;
	mul.f32 	%f234, %f233, %f233;
	sub.f32 	%f235, %f229, %f233;
	add.f32 	%f236, %f235, %f235;
	neg.f32 	%f237, %f233;
	fma.rn.f32 	%f238, %f237, %f229, %f236;
	mul.rn.f32 	%f239, %f231, %f238;
	fma.rn.f32 	%f240, %f234, 0f3A2C32E4, 0f3B52E7DB;
	fma.rn.f32 	%f241, %f240, %f234, 0f3C93BB73;
	fma.rn.f32 	%f242, %f241, %f234, 0f3DF6384F;
	mul.rn.f32 	%f243, %f242, %f234;
	fma.rn.f32 	%f244, %f233, 0f3FB8AA3B, %f228;
	sub.f32 	%f245, %f228, %f244;
	fma.rn.f32 	%f246, %f233, 0f3FB8AA3B, %f245;
	fma.rn.f32 	%f247, %f239, 0f3FB8AA3B, %f246;
	fma.rn.f32 	%f248, %f233, 0f32A55E34, %f247;
	mul.f32 	%f249, %f243, 0f40400000;
	fma.rn.f32 	%f250, %f249, %f239, %f248;
	fma.rn.f32 	%f251, %f243, %f233, %f250;
	add.rn.f32 	%f45, %f244, %f251;
	neg.f32 	%f252, %f244;
	add.rn.f32 	%f253, %f45, %f252;
	neg.f32 	%f254, %f253;
	add.rn.f32 	%f46, %f251, %f254;
	setp.ne.s16 	%p80, %rs7, 1;
	setp.eq.s16 	%p81, %rs7, 0;
	setp.eq.f32 	%p82, %f222, 0f7F800000;
	or.pred  	%p2, %p81, %p82;
	add.f32 	%f255, %f43, %f43;
	mov.b32 	%r4, %f255;
	xor.b32  	%r5, %r4, 2139095040;
	@%p80 bra 	$L__BB3_44;
	add.s64 	%rd66, %rd78, 1;
	max.u64 	%rd19, %rd43, %rd66;
	sub.s64 	%rd20, %rd19, %rd78;
	and.b64  	%rd21, %rd20, 7;
	sub.s64 	%rd67, %rd78, %rd19;
	setp.gt.u64 	%p165, %rd67, -8;
	@%p165 bra 	$L__BB3_36;
	and.b64  	%rd76, %rd20, -8;
$L__BB3_35:
	.pragma "nounroll";
	add.s64 	%rd68, %rd1, %rd78;
	mov.b16 	%rs26, 1;
	st.global.u8 	[%rd68], %rs26;
	st.global.u8 	[%rd68+1], %rs26;
	st.global.u8 	[%rd68+2], %rs26;
	st.global.u8 	[%rd68+3], %rs26;
	st.global.u8 	[%rd68+4], %rs26;
	st.global.u8 	[%rd68+5], %rs26;
	st.global.u8 	[%rd68+6], %rs26;
	st.global.u8 	[%rd68+7], %rs26;
	add.s64 	%rd78, %rd78, 8;
	add.s64 	%rd76, %rd76, -8;
	setp.ne.s64 	%p166, %rd76, 0;
	@%p166 bra 	$L__BB3_35;
$L__BB3_36:
	setp.eq.s64 	%p167, %rd21, 0;
	@%p167 bra 	$L__BB3_92;
	and.b64  	%rd28, %rd19, 3;
	setp.lt.u64 	%p168, %rd21, 4;
	@%p168 bra 	$L__BB3_39;
	add.s64 	%rd69, %rd1, %rd78;
	mov.b16 	%rs27, 1;
	st.global.u8 	[%rd69], %rs27;
	st.global.u8 	[%rd69+1], %rs27;
	st.global.u8 	[%rd69+2], %rs27;
	st.global.u8 	[%rd69+3], %rs27;
	add.s64 	%rd78, %rd78, 4;
$L__BB3_39:
	setp.eq.s64 	%p169, %rd28, 0;
	@%p169 bra 	$L__BB3_92;
	setp.eq.s64 	%p170, %rd28, 1;
	@%p170 bra 	$L__BB3_42;
	add.s64 	%rd70, %rd1, %rd78;
	mov.b16 	%rs28, 1;
	st.global.u8 	[%rd70], %rs28;
	st.global.u8 	[%rd70+1], %rs28;
	add.s64 	%rd78, %rd78, 2;
$L__BB3_42:
	and.b64  	%rd71, %rd19, 1;
	setp.eq.b64 	%p171, %rd71, 1;
	not.pred 	%p172, %p171;
	@%p172 bra 	$L__BB3_92;
	add.s64 	%rd72, %rd1, %rd78;
	mov.b16 	%rs29, 1;
	st.global.u8 	[%rd72], %rs29;
	bra.uni 	$L__BB3_92;
$L__BB3_44:
	setp.gt.s16 	%p83, %rs7, -1;
	@%p83 bra 	$L__BB3_70;
	add.s64 	%rd33, %rd78, 1;
	max.u64 	%rd63, %rd43, %rd33;
	and.b64  	%rd64, %rd63, 1;
	setp.eq.b64 	%p121, %rd64, 1;
	not.pred 	%p122, %p121;
	mov.f32 	%f428, 0f3F800000;
	@%p122 bra 	$L__BB3_54;
	cvt.u16.u64 	%rs18, %rd78;
	mad.lo.s16 	%rs19, %rs9, %rs18, %rs8;
	and.b16  	%rs20, %rs19, 255;
	cvt.s16.s8 	%rs1, %rs19;
	cvt.rn.f32.s16 	%f47, %rs1;
	mul.f32 	%f340, %f47, 0f3F000000;
	cvt.rzi.f32.f32 	%f341, %f340;
	add.f32 	%f342, %f341, %f341;
	sub.f32 	%f343, %f47, %f342;
	abs.f32 	%f48, %f343;
	setp.eq.s16 	%p123, %rs20, 0;
	@%p123 bra 	$L__BB3_53;
	setp.nan.f32 	%p124, %f222, %f222;
	abs.f32 	%f344, %f47;
	setp.nan.f32 	%p125, %f344, %f344;
	or.pred  	%p126, %p124, %p125;
	@%p126 bra 	$L__BB3_52;
	setp.eq.f32 	%p127, %f222, 0f7F800000;
	@%p127 bra 	$L__BB3_51;
	setp.eq.s16 	%p128, %rs7, -1;
	setp.eq.f32 	%p129, %f344, 0f7F800000;
	and.pred  	%p130, %p128, %p129;
	@%p130 bra 	$L__BB3_53;
	mul.rn.f32 	%f346, %f45, %f47;
	cvt.rni.f32.f32 	%f347, %f346;
	sub.f32 	%f348, %f346, %f347;
	neg.f32 	%f349, %f346;
	fma.rn.f32 	%f350, %f45, %f47, %f349;
	fma.rn.f32 	%f351, %f46, %f47, %f350;
	add.f32 	%f352, %f348, %f351;
	setp.gt.f32 	%p131, %f347, 0f00000000;
	selp.b32 	%r74, 0, -2097152000, %p131;
	setp.lt.f32 	%p132, %f346, 0f00000000;
	selp.f32 	%f353, 0f00000000, 0f7F800000, %p132;
	abs.f32 	%f354, %f346;
	setp.gt.f32 	%p133, %f354, 0f43180000;
	cvt.rzi.s32.f32 	%r75, %f347;
	shl.b32 	%r76, %r75, 23;
	sub.s32 	%r77, %r76, %r74;
	mov.b32 	%f355, %r77;
	add.s32 	%r78, %r74, 2130706432;
	mov.b32 	%f356, %r78;
	fma.rn.f32 	%f357, %f352, 0f391FCB8E, 0f3AAF85ED;
	fma.rn.f32 	%f358, %f357, %f352, 0f3C1D9856;
	fma.rn.f32 	%f359, %f358, %f352, 0f3D6357BB;
	fma.rn.f32 	%f360, %f359, %f352, 0f3E75FDEC;
	fma.rn.f32 	%f361, %f360, %f352, 0f3F317218;
	fma.rn.f32 	%f362, %f361, %f352, 0f3F800000;
	mul.f32 	%f363, %f362, %f356;
	mul.f32 	%f364, %f363, %f355;
	selp.f32 	%f365, %f353, %f364, %p133;
	setp.neu.f32 	%p134, %f48, 0f3F800000;
	neg.f32 	%f366, %f365;
	selp.f32 	%f428, %f365, %f366, %p134;
	bra.uni 	$L__BB3_53;
$L__BB3_51:
	setp.neu.f32 	%p135, %f48, 0f3F800000;
	setp.lt.s16 	%p136, %rs1, 0;
	selp.b32 	%r79, %r5, %r4, %p136;
	and.b32  	%r80, %r79, 2147483647;
	selp.b32 	%r81, %r80, %r79, %p135;
	mov.b32 	%f428, %r81;
	bra.uni 	$L__BB3_53;
$L__BB3_52:
	add.rn.f32 	%f428, %f43, %f47;
$L__BB3_53:
	cvt.rzi.s32.f32 	%r82, %f428;
	add.s64 	%rd65, %rd1, %rd78;
	st.global.u8 	[%rd65], %r82;
	mov.u64 	%rd78, %rd33;
$L__BB3_54:
	setp.ge.u64 	%p137, %rd33, %rd43;
	@%p137 bra 	$L__BB3_92;
$L__BB3_55:
	cvt.u16.u64 	%rs21, %rd78;
	mad.lo.s16 	%rs22, %rs9, %rs21, %rs8;
	and.b16  	%rs23, %rs22, 255;
	cvt.s16.s8 	%rs2, %rs22;
	cvt.rn.f32.s16 	%f54, %rs2;
	mul.f32 	%f368, %f54, 0f3F000000;
	cvt.rzi.f32.f32 	%f369, %f368;
	add.f32 	%f370, %f369, %f369;
	sub.f32 	%f371, %f54, %f370;
	abs.f32 	%f55, %f371;
	setp.eq.s16 	%p138, %rs23, 0;
	mov.f32 	%f429, 0f3F800000;
	@%p138 bra 	$L__BB3_62;
	setp.nan.f32 	%p139, %f222, %f222;
	abs.f32 	%f372, %f54;
	setp.nan.f32 	%p140, %f372, %f372;
	or.pred  	%p141, %p139, %p140;
	@%p141 bra 	$L__BB3_61;
	@%p2 bra 	$L__BB3_60;
	setp.eq.s16 	%p142, %rs7, -1;
	setp.eq.f32 	%p143, %f372, 0f7F800000;
	and.pred  	%p144, %p142, %p143;
	@%p144 bra 	$L__BB3_62;
	mul.rn.f32 	%f374, %f45, %f54;
	cvt.rni.f32.f32 	%f375, %f374;
	sub.f32 	%f376, %f374, %f375;
	neg.f32 	%f377, %f374;
	fma.rn.f32 	%f378, %f45, %f54, %f377;
	fma.rn.f32 	%f379, %f46, %f54, %f378;
	add.f32 	%f380, %f376, %f379;
	setp.gt.f32 	%p145, %f375, 0f00000000;
	selp.b32 	%r83, 0, -2097152000, %p145;
	setp.lt.f32 	%p146, %f374, 0f00000000;
	selp.f32 	%f381, 0f00000000, 0f7F800000, %p146;
	abs.f32 	%f382, %f374;
	setp.gt.f32 	%p147, %f382, 0f43180000;
	cvt.rzi.s32.f32 	%r84, %f375;
	shl.b32 	%r85, %r84, 23;
	sub.s32 	%r86, %r85, %r83;
	mov.b32 	%f383, %r86;
	add.s32 	%r87, %r83, 2130706432;
	mov.b32 	%f384, %r87;
	fma.rn.f32 	%f385, %f380, 0f391FCB8E, 0f3AAF85ED;
	fma.rn.f32 	%f386, %f385, %f380, 0f3C1D9856;
	fma.rn.f32 	%f387, %f386, %f380, 0f3D6357BB;
	fma.rn.f32 	%f388, %f387, %f380, 0f3E75FDEC;
	fma.rn.f32 	%f389, %f388, %f380, 0f3F317218;
	fma.rn.f32 	%f390, %f389, %f380, 0f3F800000;
	mul.f32 	%f391, %f390, %f384;
	mul.f32 	%f392, %f391, %f383;
	selp.f32 	%f393, %f381, %f392, %p147;
	setp.neu.f32 	%p148, %f55, 0f3F800000;
	neg.f32 	%f394, %f393;
	selp.f32 	%f429, %f393, %f394, %p148;
	bra.uni 	$L__BB3_62;
$L__BB3_60:
	setp.neu.f32 	%p149, %f55, 0f3F800000;
	setp.lt.s16 	%p150, %rs2, 0;
	selp.b32 	%r88, %r5, %r4, %p150;
	and.b32  	%r89, %r88, 2147483647;
	selp.b32 	%r90, %r89, %r88, %p149;
	mov.b32 	%f429, %r90;
	bra.uni 	$L__BB3_62;
$L__BB3_61:
	add.rn.f32 	%f429, %f43, %f54;
$L__BB3_62:
	cvt.rzi.s32.f32 	%r91, %f429;
	add.s64 	%rd36, %rd1, %rd78;
	st.global.u8 	[%rd36], %r91;
	add.s16 	%rs24, %rs2, %rs9;
	and.b16  	%rs25, %rs24, 255;
	cvt.s16.s8 	%rs3, %rs24;
	cvt.rn.f32.s16 	%f61, %rs3;
	mul.f32 	%f396, %f61, 0f3F000000;
	cvt.rzi.f32.f32 	%f397, %f396;
	add.f32 	%f398, %f397, %f397;
	sub.f32 	%f399, %f61, %f398;
	abs.f32 	%f62, %f399;
	setp.eq.s16 	%p151, %rs25, 0;
	mov.f32 	%f430, 0f3F800000;
	@%p151 bra 	$L__BB3_69;
	setp.nan.f32 	%p152, %f222, %f222;
	abs.f32 	%f400, %f61;
	setp.nan.f32 	%p153, %f400, %f400;
	or.pred  	%p154, %p152, %p153;
	@%p154 bra 	$L__BB3_68;
	@%p2 bra 	$L__BB3_67;
	setp.eq.s16 	%p155, %rs7, -1;
	setp.eq.f32 	%p156, %f400, 0f7F800000;
	and.pred  	%p157, %p155, %p156;
	@%p157 bra 	$L__BB3_69;
	mul.rn.f32 	%f402, %f45, %f61;
	cvt.rni.f32.f32 	%f403, %f402;
	sub.f32 	%f404, %f402, %f403;
	neg.f32 	%f405, %f402;
	fma.rn.f32 	%f406, %f45, %f61, %f405;
	fma.rn.f32 	%f407, %f46, %f61, %f406;
	add.f32 	%f408, %f404, %f407;
	setp.gt.f32 	%p158, %f403, 0f00000000;
	selp.b32 	%r92, 0, -2097152000, %p158;
	setp.lt.f32 	%p159, %f402, 0f00000000;
	selp.f32 	%f409, 0f00000000, 0f7F800000, %p159;
	abs.f32 	%f410, %f402;
	setp.gt.f32 	%p160, %f410, 0f43180000;
	cvt.rzi.s32.f32 	%r93, %f403;
	shl.b32 	%r94, %r93, 23;
	sub.s32 	%r95, %r94, %r92;
	mov.b32 	%f411, %r95;
	add.s32 	%r96, %r92, 2130706432;
	mov.b32 	%f412, %r96;
	fma.rn.f32 	%f413, %f408, 0f391FCB8E, 0f3AAF85ED;
	fma.rn.f32 	%f414, %f413, %f408, 0f3C1D9856;
	fma.rn.f32 	%f415, %f414, %f408, 0f3D6357BB;
	fma.rn.f32 	%f416, %f415, %f408, 0f3E75FDEC;
	fma.rn.f32 	%f417, %f416, %f408, 0f3F317218;
	fma.rn.f32 	%f418, %f417, %f408, 0f3F800000;
	mul.f32 	%f419, %f418, %f412;
	mul.f32 	%f420, %f419, %f411;
	selp.f32 	%f421, %f409, %f420, %p160;
	setp.neu.f32 	%p161, %f62, 0f3F800000;
	neg.f32 	%f422, %f421;
	selp.f32 	%f430, %f421, %f422, %p161;
	bra.uni 	$L__BB3_69;
$L__BB3_67:
	setp.neu.f32 	%p162, %f62, 0f3F800000;
	setp.lt.s16 	%p163, %rs3, 0;
	selp.b32 	%r97, %r5, %r4, %p163;
	and.b32  	%r98, %r97, 2147483647;
	selp.b32 	%r99, %r98, %r97, %p162;
	mov.b32 	%f430, %r99;
	bra.uni 	$L__BB3_69;
$L__BB3_68:
	add.rn.f32 	%f430, %f43, %f61;
$L__BB3_69:
	cvt.rzi.s32.f32 	%r100, %f430;
	st.global.u8 	[%rd36+1], %r100;
	add.s64 	%rd78, %rd78, 2;
	setp.lt.u64 	%p164, %rd78, %rd43;
	@%p164 bra 	$L__BB3_55;
	bra.uni 	$L__BB3_92;
$L__BB3_70:
	add.s64 	%rd38, %rd78, 1;
	max.u64 	%rd60, %rd43, %rd38;
	and.b64  	%rd61, %rd60, 1;
	setp.eq.b64 	%p84, %rd61, 1;
	not.pred 	%p85, %p84;
	@%p85 bra 	$L__BB3_77;
	cvt.u16.u64 	%rs10, %rd78;
	mad.lo.s16 	%rs11, %rs9, %rs10, %rs8;
	and.b16  	%rs12, %rs11, 255;
	cvt.s16.s8 	%rs4, %rs11;
	cvt.rn.f32.s16 	%f68, %rs4;
	setp.eq.s16 	%p86, %rs12, 0;
	mov.f32 	%f431, 0f3F800000;
	@%p86 bra 	$L__BB3_76;
	setp.nan.f32 	%p87, %f222, %f222;
	abs.f32 	%f257, %f68;
	setp.nan.f32 	%p88, %f257, %f257;
	or.pred  	%p89, %p87, %p88;
	@%p89 bra 	$L__BB3_75;
	mul.rn.f32 	%f259, %f45, %f68;
	cvt.rni.f32.f32 	%f260, %f259;
	sub.f32 	%f261, %f259, %f260;
	neg.f32 	%f262, %f259;
	fma.rn.f32 	%f263, %f45, %f68, %f262;
	fma.rn.f32 	%f264, %f46, %f68, %f263;
	add.f32 	%f265, %f261, %f264;
	setp.gt.f32 	%p90, %f260, 0f00000000;
	selp.b32 	%r47, 0, -2097152000, %p90;
	setp.lt.f32 	%p91, %f259, 0f00000000;
	selp.f32 	%f266, 0f00000000, 0f7F800000, %p91;
	abs.f32 	%f267, %f259;
	setp.gt.f32 	%p92, %f267, 0f43180000;
	cvt.rzi.s32.f32 	%r48, %f260;
	shl.b32 	%r49, %r48, 23;
	sub.s32 	%r50, %r49, %r47;
	mov.b32 	%f268, %r50;
	add.s32 	%r51, %r47, 2130706432;
	mov.b32 	%f269, %r51;
	fma.rn.f32 	%f270, %f265, 0f391FCB8E, 0f3AAF85ED;
	fma.rn.f32 	%f271, %f270, %f265, 0f3C1D9856;
	fma.rn.f32 	%f272, %f271, %f265, 0f3D6357BB;
	fma.rn.f32 	%f273, %f272, %f265, 0f3E75FDEC;
	fma.rn.f32 	%f274, %f273, %f265, 0f3F317218;
	fma.rn.f32 	%f275, %f274, %f265, 0f3F800000;
	mul.f32 	%f276, %f275, %f269;
	mul.f32 	%f277, %f276, %f268;
	selp.f32 	%f431, %f266, %f277, %p92;
	not.pred 	%p93, %p2;
	@%p93 bra 	$L__BB3_76;
	mul.f32 	%f278, %f68, 0f3F000000;
	cvt.rzi.f32.f32 	%f279, %f278;
	add.f32 	%f280, %f279, %f279;
	sub.f32 	%f281, %f68, %f280;
	abs.f32 	%f282, %f281;
	setp.neu.f32 	%p94, %f282, 0f3F800000;
	setp.lt.s16 	%p95, %rs4, 0;
	selp.b32 	%r52, %r5, %r4, %p95;
	and.b32  	%r53, %r52, 2147483647;
	selp.b32 	%r54, %r53, %r52, %p94;
	mov.b32 	%f431, %r54;
	bra.uni 	$L__BB3_76;
$L__BB3_75:
	add.rn.f32 	%f431, %f43, %f68;
$L__BB3_76:
	cvt.rzi.s32.f32 	%r55, %f431;
	add.s64 	%rd62, %rd1, %rd78;
	st.global.u8 	[%rd62], %r55;
	mov.u64 	%rd78, %rd38;
$L__BB3_77:
	setp.ge.u64 	%p96, %rd38, %rd43;
	@%p96 bra 	$L__BB3_92;
	not.pred 	%p101, %p2;
$L__BB3_79:
	cvt.u16.u64 	%rs13, %rd78;
	mad.lo.s16 	%rs14, %rs9, %rs13, %rs8;
	and.b16  	%rs15, %rs14, 255;
	cvt.s16.s8 	%rs5, %rs14;
	cvt.rn.f32.s16 	%f73, %rs5;
	setp.eq.s16 	%p97, %rs15, 0;
	mov.f32 	%f432, 0f3F800000;
	@%p97 bra 	$L__BB3_85;
	setp.num.f32 	%p98, %f222, %f222;
	abs.f32 	%f284, %f73;
	setp.num.f32 	%p99, %f284, %f284;
	and.pred  	%p100, %p98, %p99;
	@%p100 bra 	$L__BB3_82;
	add.rn.f32 	%f432, %f43, %f73;
	bra.uni 	$L__BB3_85;
$L__BB3_82:
	@%p101 bra 	$L__BB3_84;
	mul.f32 	%f306, %f73, 0f3F000000;
	cvt.rzi.f32.f32 	%f307, %f306;
	add.f32 	%f308, %f307, %f307;
	sub.f32 	%f309, %f73, %f308;
	abs.f32 	%f310, %f309;
	setp.neu.f32 	%p107, %f310, 0f3F800000;
	setp.lt.s16 	%p108, %rs5, 0;
	selp.b32 	%r61, %r5, %r4, %p108;
	and.b32  	%r62, %r61, 2147483647;
	selp.b32 	%r63, %r62, %r61, %p107;
	mov.b32 	%f432, %r63;
	bra.uni 	$L__BB3_85;
$L__BB3_84:
	mul.rn.f32 	%f285, %f45, %f73;
	cvt.rni.f32.f32 	%f286, %f285;
	sub.f32 	%f287, %f285, %f286;
	neg.f32 	%f288, %f285;
	fma.rn.f32 	%f289, %f45, %f73, %f288;
	fma.rn.f32 	%f290, %f46, %f73, %f289;
	add.f32 	%f291, %f287, %f290;
	setp.gt.f32 	%p102, %f286, 0f00000000;
	selp.b32 	%r56, 0, -2097152000, %p102;
	setp.eq.s16 	%p103, %rs7, -1;
	setp.eq.f32 	%p104, %f284, 0f7F800000;
	setp.lt.f32 	%p105, %f285, 0f00000000;
	selp.f32 	%f292, 0f00000000, 0f7F800000, %p105;
	abs.f32 	%f293, %f285;
	setp.gt.f32 	%p106, %f293, 0f43180000;
	cvt.rzi.s32.f32 	%r57, %f286;
	shl.b32 	%r58, %r57, 23;
	sub.s32 	%r59, %r58, %r56;
	mov.b32 	%f294, %r59;
	add.s32 	%r60, %r56, 2130706432;
	mov.b32 	%f295, %r60;
	fma.rn.f32 	%f296, %f291, 0f391FCB8E, 0f3AAF85ED;
	fma.rn.f32 	%f297, %f296, %f291, 0f3C1D9856;
	fma.rn.f32 	%f298, %f297, %f291, 0f3D6357BB;
	fma.rn.f32 	%f299, %f298, %f291, 0f3E75FDEC;
	fma.rn.f32 	%f300, %f299, %f291, 0f3F317218;
	fma.rn.f32 	%f301, %f300, %f291, 0f3F800000;
	mul.f32 	%f302, %f301, %f295;
	mul.f32 	%f303, %f302, %f294;
	selp.f32 	%f304, %f292, %f303, %p106;
	selp.f32 	%f305, 0f3F800000, %f304, %p104;
	selp.f32 	%f432, %f305, %f304, %p103;
$L__BB3_85:
	cvt.rzi.s32.f32 	%r64, %f432;
	add.s64 	%rd41, %rd1, %rd78;
	st.global.u8 	[%rd41], %r64;
	add.s16 	%rs16, %rs5, %rs9;
	and.b16  	%rs17, %rs16, 255;
	cvt.s16.s8 	%rs6, %rs16;
	cvt.rn.f32.s16 	%f79, %rs6;
	setp.eq.s16 	%p109, %rs17, 0;
	mov.f32 	%f433, 0f3F800000;
	@%p109 bra 	$L__BB3_91;
	setp.nan.f32 	%p110, %f222, %f222;
	abs.f32 	%f312, %f79;
	setp.nan.f32 	%p111, %f312, %f312;
	or.pred  	%p112, %p110, %p111;
	@%p112 bra 	$L__BB3_90;
	@%p2 bra 	$L__BB3_89;
	mul.rn.f32 	%f313, %f45, %f79;
	cvt.rni.f32.f32 	%f314, %f313;
	sub.f32 	%f315, %f313, %f314;
	neg.f32 	%f316, %f313;
	fma.rn.f32 	%f317, %f45, %f79, %f316;
	fma.rn.f32 	%f318, %f46, %f79, %f317;
	add.f32 	%f319, %f315, %f318;
	setp.gt.f32 	%p113, %f314, 0f00000000;
	selp.b32 	%r65, 0, -2097152000, %p113;
	setp.eq.s16 	%p114, %rs7, -1;
	setp.eq.f32 	%p115, %f312, 0f7F800000;
	setp.lt.f32 	%p116, %f313, 0f00000000;
	selp.f32 	%f320, 0f00000000, 0f7F800000, %p116;
	abs.f32 	%f321, %f313;
	setp.gt.f32 	%p117, %f321, 0f43180000;
	cvt.rzi.s32.f32 	%r66, %f314;
	shl.b32 	%r67, %r66, 23;
	sub.s32 	%r68, %r67, %r65;
	mov.b32 	%f322, %r68;
	add.s32 	%r69, %r65, 2130706432;
	mov.b32 	%f323, %r69;
	fma.rn.f32 	%f324, %f319, 0f391FCB8E, 0f3AAF85ED;
	fma.rn.f32 	%f325, %f324, %f319, 0f3C1D9856;
	fma.rn.f32 	%f326, %f325, %f319, 0f3D6357BB;
	fma.rn.f32 	%f327, %f326, %f319, 0f3E75FDEC;
	fma.rn.f32 	%f328, %f327, %f319, 0f3F317218;
	fma.rn.f32 	%f329, %f328, %f319, 0f3F800000;
	mul.f32 	%f330, %f329, %f323;
	mul.f32 	%f331, %f330, %f322;
	selp.f32 	%f332, %f320, %f331, %p117;
	selp.f32 	%f333, 0f3F800000, %f332, %p115;
	selp.f32 	%f433, %f333, %f332, %p114;
	bra.uni 	$L__BB3_91;
$L__BB3_89:
	mul.f32 	%f334, %f79, 0f3F000000;
	cvt.rzi.f32.f32 	%f335, %f334;
	add.f32 	%f336, %f335, %f335;
	sub.f32 	%f337, %f79, %f336;
	abs.f32 	%f338, %f337;
	setp.neu.f32 	%p118, %f338, 0f3F800000;
	setp.lt.s16 	%p119, %rs6, 0;
	selp.b32 	%r70, %r5, %r4, %p119;
	and.b32  	%r71, %r70, 2147483647;
	selp.b32 	%r72, %r71, %r70, %p118;
	mov.b32 	%f433, %r72;
	bra.uni 	$L__BB3_91;
$L__BB3_90:
	add.rn.f32 	%f433, %f43, %f79;
$L__BB3_91:
	cvt.rzi.s32.f32 	%r73, %f433;
	st.global.u8 	[%rd41+1], %r73;
	add.s64 	%rd78, %rd78, 2;
	setp.lt.u64 	%p120, %rd78, %rd43;
	@%p120 bra 	$L__BB3_79;
$L__BB3_92:
	ret;

}
	// .globl	logspace_i16
.visible .entry logspace_i16(
	.param .u64 .ptr .align 1 logspace_i16_param_0,
	.param .u16 logspace_i16_param_1,
	.param .u16 logspace_i16_param_2,
	.param .u16 logspace_i16_param_3,
	.param .u64 logspace_i16_param_4
)
{
	.reg .pred 	%p<173>;
	.reg .b16 	%rs<34>;
	.reg .b32 	%r<98>;
	.reg .b32 	%f<434>;
	.reg .b64 	%rd<106>;

	ld.param.u64 	%rd51, [logspace_i16_param_0];
	ld.param.u16 	%rs17, [logspace_i16_param_1];
	ld.param.u16 	%rs32, [logspace_i16_param_2];
	ld.param.u16 	%rs19, [logspace_i16_param_3];
	ld.param.u64 	%rd50, [logspace_i16_param_4];
	cvta.to.global.u64 	%rd1, %rd51;
	mov.u32 	%r6, %ctaid.x;
	mov.u32 	%r7, %ntid.x;
	mov.u32 	%r8, %tid.x;
	mad.lo.s32 	%r9, %r6, %r7, %r8;
	cvt.u64.u32 	%rd2, %r9;
	mov.u32 	%r10, %nctaid.x;
	mul.lo.s32 	%r11, %r7, %r10;
	cvt.u64.u32 	%rd3, %r11;
	shr.u64 	%rd4, %rd50, 2;
	setp.le.u64 	%p3, %rd4, %rd2;
	@%p3 bra 	$L__BB4_31;
	cvt.rn.f32.s16 	%f1, %rs17;
	cvt.s64.s16 	%rd91, %rs32;
	cvt.s64.s16 	%rd52, %rs19;
	abs.f32 	%f85, %f1;
	setp.lt.f32 	%p4, %f85, 0f00800000;
	mul.f32 	%f86, %f85, 0f4B800000;
	selp.f32 	%f87, %f86, %f85, %p4;
	selp.f32 	%f88, 0fC1C00000, 0f00000000, %p4;
	mov.b32 	%r12, %f87;
	add.s32 	%r13, %r12, -1060439283;
	and.b32  	%r14, %r13, -8388608;
	sub.s32 	%r15, %r12, %r14;
	mov.b32 	%f89, %r15;
	cvt.rn.f32.s32 	%f90, %r14;
	fma.rn.f32 	%f91, %f90, 0f34000000, %f88;
	add.f32 	%f92, %f89, 0fBF800000;
	add.f32 	%f93, %f89, 0f3F800000;
	rcp.approx.ftz.f32 	%f94, %f93;
	add.f32 	%f95, %f92, %f92;
	mul.f32 	%f96, %f95, %f94;
	mul.f32 	%f97, %f96, %f96;
	sub.f32 	%f98, %f92, %f96;
	add.f32 	%f99, %f98, %f98;
	neg.f32 	%f100, %f96;
	fma.rn.f32 	%f101, %f100, %f92, %f99;
	mul.rn.f32 	%f102, %f94, %f101;
	fma.rn.f32 	%f103, %f97, 0f3A2C32E4, 0f3B52E7DB;
	fma.rn.f32 	%f104, %f103, %f97, 0f3C93BB73;
	fma.rn.f32 	%f105, %f104, %f97, 0f3DF6384F;
	mul.rn.f32 	%f106, %f105, %f97;
	fma.rn.f32 	%f107, %f96, 0f3FB8AA3B, %f91;
	sub.f32 	%f108, %f91, %f107;
	fma.rn.f32 	%f109, %f96, 0f3FB8AA3B, %f108;
	fma.rn.f32 	%f110, %f102, 0f3FB8AA3B, %f109;
	fma.rn.f32 	%f111, %f96, 0f32A55E34, %f110;
	mul.f32 	%f112, %f106, 0f40400000;
	fma.rn.f32 	%f113, %f112, %f102, %f111;
	fma.rn.f32 	%f114, %f106, %f96, %f113;
	add.rn.f32 	%f3, %f107, %f114;
	neg.f32 	%f115, %f107;
	add.rn.f32 	%f116, %f3, %f115;
	neg.f32 	%f117, %f116;
	add.rn.f32 	%f4, %f114, %f117;
	setp.eq.s16 	%p5, %rs17, 0;
	setp.eq.f32 	%p6, %f85, 0f7F800000;
	or.pred  	%p1, %p5, %p6;
	add.f32 	%f5, %f1, %f1;
	mov.b32 	%r16, %f5;
	and.b32  	%r17, %r16, 2147483647;
	mov.b32 	%f6, %r17;
	shl.b64 	%rd53, %rd2, 3;
	add.s64 	%rd92, %rd1, %rd53;
	shl.b64 	%rd54, %rd2, 2;
	mad.lo.s64 	%rd7, %rd52, %rd54, %rd52;
	mul.lo.s64 	%rd55, %rd52, %rd3;
	shl.b64 	%rd8, %rd55, 2;
	or.b64  	%rd56, %rd54, 2;
	mul.lo.s64 	%rd9, %rd56, %rd52;
	or.b64  	%rd57, %rd54, 3;
	mul.lo.s64 	%rd10, %rd57, %rd52;
	mul.lo.s64 	%rd58, %rd52, %rd2;
	shl.b64 	%rd11, %rd58, 2;
	not.pred 	%p67, %p1;
	mov.u64 	%rd93, %rd2;
$L__BB4_2:
	setp.eq.s16 	%p7, %rs17, 1;
	add.s64 	%rd60, %rd11, %rd91;
	cvt.rn.f32.u64 	%f7, %rd60;
	mul.f32 	%f119, %f7, 0f3F000000;
	cvt.rzi.f32.f32 	%f120, %f119;
	add.f32 	%f121, %f120, %f120;
	sub.f32 	%f122, %f7, %f121;
	abs.f32 	%f8, %f122;
	mul.rn.f32 	%f123, %f3, %f7;
	neg.f32 	%f124, %f123;
	fma.rn.f32 	%f125, %f3, %f7, %f124;
	fma.rn.f32 	%f126, %f4, %f7, %f125;
	cvt.rni.f32.f32 	%f127, %f123;
	sub.f32 	%f128, %f123, %f127;
	add.f32 	%f129, %f128, %f126;
	fma.rn.f32 	%f130, %f129, 0f391FCB8E, 0f3AAF85ED;
	fma.rn.f32 	%f131, %f130, %f129, 0f3C1D9856;
	fma.rn.f32 	%f132, %f131, %f129, 0f3D6357BB;
	fma.rn.f32 	%f133, %f132, %f129, 0f3E75FDEC;
	fma.rn.f32 	%f134, %f133, %f129, 0f3F317218;
	fma.rn.f32 	%f135, %f134, %f129, 0f3F800000;
	cvt.rzi.s32.f32 	%r18, %f127;
	setp.gt.f32 	%p8, %f127, 0f00000000;
	selp.b32 	%r19, 0, -2097152000, %p8;
	add.s32 	%r20, %r19, 2130706432;
	mov.b32 	%f136, %r20;
	mul.f32 	%f137, %f135, %f136;
	shl.b32 	%r21, %r18, 23;
	sub.s32 	%r22, %r21, %r19;
	mov.b32 	%f138, %r22;
	mul.f32 	%f139, %f137, %f138;
	abs.f32 	%f140, %f123;
	setp.gt.f32 	%p9, %f140, 0f43180000;
	setp.lt.f32 	%p10, %f123, 0f00000000;
	selp.f32 	%f141, 0f00000000, 0f7F800000, %p10;
	selp.f32 	%f9, %f141, %f139, %p9;
	setp.eq.s64 	%p11, %rd60, 0;
	or.pred  	%p12, %p7, %p11;
	mov.f32 	%f424, 0f3F800000;
	@%p12 bra 	$L__BB4_9;
	setp.num.f32 	%p13, %f85, %f85;
	abs.f32 	%f142, %f7;
	setp.num.f32 	%p14, %f142, %f142;
	and.pred  	%p15, %p13, %p14;
	@%p15 bra 	$L__BB4_5;
	add.rn.f32 	%f424, %f1, %f7;
	bra.uni 	$L__BB4_9;
$L__BB4_5:
	@%p67 bra 	$L__BB4_7;
	setp.neu.f32 	%p23, %f8, 0f3F800000;
	selp.f32 	%f424, %f6, %f5, %p23;
	bra.uni 	$L__BB4_9;
$L__BB4_7:
	setp.gt.s16 	%p17, %rs17, -1;
	setp.eq.s16 	%p18, %rs17, -1;
	setp.eq.f32 	%p19, %f142, 0f7F800000;
	and.pred  	%p20, %p18, %p19;
	or.pred  	%p21, %p20, %p17;
	selp.f32 	%f424, 0f3F800000, %f9, %p20;
	@%p21 bra 	$L__BB4_9;
	setp.neu.f32 	%p22, %f8, 0f3F800000;
	neg.f32 	%f143, %f9;
	selp.f32 	%f424, %f9, %f143, %p22;
$L__BB4_9:
	cvt.rzi.s32.f32 	%r1, %f424;
	add.s64 	%rd62, %rd7, %rd91;
	cvt.rn.f32.u64 	%f16, %rd62;
	mul.f32 	%f145, %f16, 0f3F000000;
	cvt.rzi.f32.f32 	%f146, %f145;
	add.f32 	%f147, %f146, %f146;
	sub.f32 	%f148, %f16, %f147;
	abs.f32 	%f17, %f148;
	mul.rn.f32 	%f149, %f3, %f16;
	neg.f32 	%f150, %f149;
	fma.rn.f32 	%f151, %f3, %f16, %f150;
	fma.rn.f32 	%f152, %f4, %f16, %f151;
	cvt.rni.f32.f32 	%f153, %f149;
	sub.f32 	%f154, %f149, %f153;
	add.f32 	%f155, %f154, %f152;
	fma.rn.f32 	%f156, %f155, 0f391FCB8E, 0f3AAF85ED;
	fma.rn.f32 	%f157, %f156, %f155, 0f3C1D9856;
	fma.rn.f32 	%f158, %f157, %f155, 0f3D6357BB;
	fma.rn.f32 	%f159, %f158, %f155, 0f3E75FDEC;
	fma.rn.f32 	%f160, %f159, %f155, 0f3F317218;
	fma.rn.f32 	%f161, %f160, %f155, 0f3F800000;
	cvt.rzi.s32.f32 	%r23, %f153;
	setp.gt.f32 	%p25, %f153, 0f00000000;
	selp.b32 	%r24, 0, -2097152000, %p25;
	add.s32 	%r25, %r24, 2130706432;
	mov.b32 	%f162, %r25;
	mul.f32 	%f163, %f161, %f162;
	shl.b32 	%r26, %r23, 23;
	sub.s32 	%r27, %r26, %r24;
	mov.b32 	%f164, %r27;
	mul.f32 	%f165, %f163, %f164;
	abs.f32 	%f166, %f149;
	setp.gt.f32 	%p26, %f166, 0f43180000;
	setp.lt.f32 	%p27, %f149, 0f00000000;
	selp.f32 	%f167, 0f00000000, 0f7F800000, %p27;
	selp.f32 	%f18, %f167, %f165, %p26;
	setp.eq.s64 	%p28, %rd62, 0;
	or.pred  	%p29, %p7, %p28;
	mov.f32 	%f425, 0f3F800000;
	@%p29 bra 	$L__BB4_16;
	setp.num.f32 	%p30, %f85, %f85;
	abs.f32 	%f168, %f16;
	setp.num.f32 	%p31, %f168, %f168;
	and.pred  	%p32, %p30, %p31;
	@%p32 bra 	$L__BB4_12;
	add.rn.f32 	%f425, %f1, %f16;
	bra.uni 	$L__BB4_16;
$L__BB4_12:
	@%p67 bra 	$L__BB4_14;
	setp.neu.f32 	%p40, %f17, 0f3F800000;
	selp.f32 	%f425, %f6, %f5, %p40;
	bra.uni 	$L__BB4_16;
$L__BB4_14:
	setp.gt.s16 	%p34, %rs17, -1;
	setp.eq.s16 	%p35, %rs17, -1;
	setp.eq.f32 	%p36, %f168, 0f7F800000;
	and.pred  	%p37, %p35, %p36;
	or.pred  	%p38, %p37, %p34;
	selp.f32 	%f425, 0f3F800000, %f18, %p37;
	@%p38 bra 	$L__BB4_16;
	setp.neu.f32 	%p39, %f17, 0f3F800000;
	neg.f32 	%f169, %f18;
	selp.f32 	%f425, %f18, %f169, %p39;
$L__BB4_16:
	cvt.rzi.s32.f32 	%r2, %f425;
	add.s64 	%rd64, %rd9, %rd91;
	cvt.rn.f32.u64 	%f25, %rd64;
	mul.f32 	%f171, %f25, 0f3F000000;
	cvt.rzi.f32.f32 	%f172, %f171;
	add.f32 	%f173, %f172, %f172;
	sub.f32 	%f174, %f25, %f173;
	abs.f32 	%f26, %f174;
	mul.rn.f32 	%f175, %f3, %f25;
	neg.f32 	%f176, %f175;
	fma.rn.f32 	%f177, %f3, %f25, %f176;
	fma.rn.f32 	%f178, %f4, %f25, %f177;
	cvt.rni.f32.f32 	%f179, %f175;
	sub.f32 	%f180, %f175, %f179;
	add.f32 	%f181, %f180, %f178;
	fma.rn.f32 	%f182, %f181, 0f391FCB8E, 0f3AAF85ED;
	fma.rn.f32 	%f183, %f182, %f181, 0f3C1D9856;
	fma.rn.f32 	%f184, %f183, %f181, 0f3D6357BB;
	fma.rn.f32 	%f185, %f184, %f181, 0f3E75FDEC;
	fma.rn.f32 	%f186, %f185, %f181, 0f3F317218;
	fma.rn.f32 	%f187, %f186, %f181, 0f3F800000;
	cvt.rzi.s32.f32 	%r28, %f179;
	setp.gt.f32 	%p42, %f179, 0f00000000;
	selp.b32 	%r29, 0, -2097152000, %p42;
	add.s32 	%r30, %r29, 2130706432;
	mov.b32 	%f188, %r30;
	mul.f32 	%f189, %f187, %f188;
	shl.b32 	%r31, %r28, 23;
	sub.s32 	%r32, %r31, %r29;
	mov.b32 	%f190, %r32;
	mul.f32 	%f191, %f189, %f190;
	abs.f32 	%f192, %f175;
	setp.gt.f32 	%p43, %f192, 0f43180000;
	setp.lt.f32 	%p44, %f175, 0f00000000;
	selp.f32 	%f193, 0f00000000, 0f7F800000, %p44;
	selp.f32 	%f27, %f193, %f191, %p43;
	setp.eq.s64 	%p45, %rd64, 0;
	or.pred  	%p46, %p7, %p45;
	mov.f32 	%f426, 0f3F800000;
	@%p46 bra 	$L__BB4_23;
	setp.num.f32 	%p47, %f85, %f85;
	abs.f32 	%f194, %f25;
	setp.num.f32 	%p48, %f194, %f194;
	and.pred  	%p49, %p47, %p48;
	@%p49 bra 	$L__BB4_19;
	add.rn.f32 	%f426, %f1, %f25;
	bra.uni 	$L__BB4_23;
$L__BB4_19:
	@%p67 bra 	$L__BB4_21;
	setp.neu.f32 	%p57, %f26, 0f3F800000;
	selp.f32 	%f426, %f6, %f5, %p57;
	bra.uni 	$L__BB4_23;
$L__BB4_21:
	setp.gt.s16 	%p51, %rs17, -1;
	setp.eq.s16 	%p52, %rs17, -1;
	setp.eq.f32 	%p53, %f194, 0f7F800000;
	and.pred  	%p54, %p52, %p53;
	or.pred  	%p55, %p54, %p51;
	selp.f32 	%f426, 0f3F800000, %f27, %p54;
	@%p55 bra 	$L__BB4_23;
	setp.neu.f32 	%p56, %f26, 0f3F800000;
	neg.f32 	%f195, %f27;
	selp.f32 	%f426, %f27, %f195, %p56;
$L__BB4_23:
	cvt.rzi.s32.f32 	%r3, %f426;
	add.s64 	%rd66, %rd10, %rd91;
	cvt.rn.f32.u64 	%f34, %rd66;
	mul.f32 	%f197, %f34, 0f3F000000;
	cvt.rzi.f32.f32 	%f198, %f197;
	add.f32 	%f199, %f198, %f198;
	sub.f32 	%f200, %f34, %f199;
	abs.f32 	%f35, %f200;
	mul.rn.f32 	%f201, %f3, %f34;
	neg.f32 	%f202, %f201;
	fma.rn.f32 	%f203, %f3, %f34, %f202;
	fma.rn.f32 	%f204, %f4, %f34, %f203;
	cvt.rni.f32.f32 	%f205, %f201;
	sub.f32 	%f206, %f201, %f205;
	add.f32 	%f207, %f206, %f204;
	fma.rn.f32 	%f208, %f207, 0f391FCB8E, 0f3AAF85ED;
	fma.rn.f32 	%f209, %f208, %f207, 0f3C1D9856;
	fma.rn.f32 	%f210, %f209, %f207, 0f3D6357BB;
	fma.rn.f32 	%f211, %f210, %f207, 0f3E75FDEC;
	fma.rn.f32 	%f212, %f211, %f207, 0f3F317218;
	fma.rn.f32 	%f213, %f212, %f207, 0f3F800000;
	cvt.rzi.s32.f32 	%r33, %f205;
	setp.gt.f32 	%p59, %f205, 0f00000000;
	selp.b32 	%r34, 0, -2097152000, %p59;
	add.s32 	%r35, %r34, 2130706432;
	mov.b32 	%f214, %r35;
	mul.f32 	%f215, %f213, %f214;
	shl.b32 	%r36, %r33, 23;
	sub.s32 	%r37, %r36, %r34;
	mov.b32 	%f216, %r37;
	mul.f32 	%f217, %f215, %f216;
	abs.f32 	%f218, %f201;
	setp.gt.f32 	%p60, %f218, 0f43180000;
	setp.lt.f32 	%p61, %f201, 0f00000000;
	selp.f32 	%f219, 0f00000000, 0f7F800000, %p61;
	selp.f32 	%f36, %f219, %f217, %p60;
	setp.eq.s64 	%p62, %rd66, 0;
	or.pred  	%p63, %p7, %p62;
	mov.f32 	%f427, 0f3F800000;
	@%p63 bra 	$L__BB4_30;
	setp.num.f32 	%p64, %f85, %f85;
	abs.f32 	%f220, %f34;
	setp.num.f32 	%p65, %f220, %f220;
	and.pred  	%p66, %p64, %p65;
	@%p66 bra 	$L__BB4_26;
	add.rn.f32 	%f427, %f1, %f34;
	bra.uni 	$L__BB4_30;
$L__BB4_26:
	@%p67 bra 	$L__BB4_28;
	setp.neu.f32 	%p74, %f35, 0f3F800000;
	selp.f32 	%f427, %f6, %f5, %p74;
	bra.uni 	$L__BB4_30;
$L__BB4_28:
	setp.gt.s16 	%p68, %rs17, -1;
	setp.eq.s16 	%p69, %rs17, -1;
	setp.eq.f32 	%p70, %f220, 0f7F800000;
	and.pred  	%p71, %p69, %p70;
	or.pred  	%p72, %p71, %p68;
	selp.f32 	%f427, 0f3F800000, %f36, %p71;
	@%p72 bra 	$L__BB4_30;
	setp.neu.f32 	%p73, %f35, 0f3F800000;
	neg.f32 	%f221, %f36;
	selp.f32 	%f427, %f36, %f221, %p73;
$L__BB4_30:
	cvt.rzi.s32.f32 	%r38, %f427;
	cvt.u16.u32 	%rs20, %r38;
	cvt.u16.u32 	%rs21, %r1;
	cvt.u16.u32 	%rs22, %r2;
	cvt.u16.u32 	%rs23, %r3;
	st.global.v4.u16 	[%rd92], {%rs21, %rs22, %rs23, %rs20};
	add.s64 	%rd93, %rd93, %rd3;
	shl.b64 	%rd67, %rd3, 3;
	add.s64 	%rd92, %rd92, %rd67;
	add.s64 	%rd91, %rd91, %rd8;
	setp.lt.u64 	%p75, %rd93, %rd4;
	@%p75 bra 	$L__BB4_2;
$L__BB4_31:
	cvt.u32.u64 	%r39, %rd2;
	setp.ne.s32 	%p76, %r39, 0;
	and.b64  	%rd97, %rd50, -4;
	setp.eq.s64 	%p77, %rd97, %rd50;
	or.pred  	%p78, %p76, %p77;
	@%p78 bra 	$L__BB4_93;
	cvt.rn.f32.s16 	%f43, %rs17;
	abs.f32 	%f222, %f43;
	setp.lt.f32 	%p79, %f222, 0f00800000;
	mul.f32 	%f223, %f222, 0f4B800000;
	selp.f32 	%f224, %f223, %f222, %p79;
	selp.f32 	%f225, 0fC1C00000, 0f00000000, %p79;
	mov.b32 	%r40, %f224;
	add.s32 	%r41, %r40, -1060439283;
	and.b32  	%r42, %r41, -8388608;
	sub.s32 	%r43, %r40, %r42;
	mov.b32 	%f226, %r43;
	cvt.rn.f32.s32 	%f227, %r42;
	fma.rn.f32 	%f228, %f227, 0f34000000, %f225;
	add.f32 	%f229, %f226, 0fBF800000;
	add.f32 	%f230, %f226, 0f3F800000;
	rcp.approx.ftz.f32 	%f231, %f230;
	add.f32 	%f232, %f229, %f229;
	mul.f32 	%f233, %f232, %f231;
	mul.f32 	%f234, %f233, %f233;
	sub.f32 	%f235, %f229, %f233;
	add.f32 	%f236, %f235, %f235;
	neg.f32 	%f237, %f233;
	fma.rn.f32 	%f238, %f237, %f229, %f236;
	mul.rn.f32 	%f239, %f231, %f238;
	fma.rn.f32 	%f240, %f234, 0f3A2C32E4, 0f3B52E7DB;
	fma.rn.f32 	%f241, %f240, %f234, 0f3C93BB73;
	fma.rn.f32 	%f242, %f241, %f234, 0f3DF6384F;
	mul.rn.f32 	%f243, %f242, %f234;
	fma.rn.f32 	%f244, %f233, 0f3FB8AA3B, %f228;
	sub.f32 	%f245, %f228, %f244;
	fma.rn.f32 	%f246, %f233, 0f3FB8AA3B, %f245;
	fma.rn.f32 	%f247, %f239, 0f3FB8AA3B, %f246;
	fma.rn.f32 	%f248, %f233, 0f32A55E34, %f247;
	mul.f32 	%f249, %f243, 0f40400000;
	fma.rn.f32 	%f250, %f249, %f239, %f248;
	fma.rn.f32 	%f251, %f243, %f233, %f250;
	add.rn.f32 	%f45, %f244, %f251;
	neg.f32 	%f252, %f244;
	add.rn.f32 	%f253, %f45, %f252;
	neg.f32 	%f254, %f253;
	add.rn.f32 	%f46, %f251, %f254;
	setp.ne.s16 	%p80, %rs17, 1;
	setp.eq.s16 	%p81, %rs17, 0;
	setp.eq.f32 	%p82, %f222, 0f7F800000;
	or.pred  	%p2, %p81, %p82;
	add.f32 	%f255, %f43, %f43;
	mov.b32 	%r4, %f255;
	xor.b32  	%r5, %r4, 2139095040;
	@%p80 bra 	$L__BB4_44;
	add.s64 	%rd80, %rd97, 1;
	max.u64 	%rd19, %rd50, %rd80;
	sub.s64 	%rd20, %rd19, %rd97;
	and.b64  	%rd21, %rd20, 7;
	sub.s64 	%rd81, %rd97, %rd19;
	setp.gt.u64 	%p165, %rd81, -8;
	@%p165 bra 	$L__BB4_36;
	and.b64  	%rd95, %rd20, -8;
	shl.b64 	%rd82, %rd4, 3;
	add.s64 	%rd83, %rd82, %rd1;
	add.s64 	%rd94, %rd83, 8;
$L__BB4_35:
	.pragma "nounroll";
	mov.b16 	%rs28, 1;
	st.global.u16 	[%rd94+-8], %rs28;
	st.global.u16 	[%rd94+-6], %rs28;
	st.global.u16 	[%rd94+-4], %rs28;
	st.global.u16 	[%rd94+-2], %rs28;
	st.global.u16 	[%rd94], %rs28;
	st.global.u16 	[%rd94+2], %rs28;
	st.global.u16 	[%rd94+4], %rs28;
	st.global.u16 	[%rd94+6], %rs28;
	add.s64 	%rd97, %rd97, 8;
	add.s64 	%rd95, %rd95, -8;
	add.s64 	%rd94, %rd94, 16;
	setp.ne.s64 	%p166, %rd95, 0;
	@%p166 bra 	$L__BB4_35;
$L__BB4_36:
	setp.eq.s64 	%p167, %rd21, 0;
	@%p167 bra 	$L__BB4_93;
	and.b64  	%rd31, %rd19, 3;
	setp.lt.u64 	%p168, %rd21, 4;
	@%p168 bra 	$L__BB4_39;
	shl.b64 	%rd84, %rd97, 1;
	add.s64 	%rd85, %rd1, %rd84;
	mov.b16 	%rs29, 1;
	st.global.u16 	[%rd85], %rs29;
	st.global.u16 	[%rd85+2], %rs29;
	st.global.u16 	[%rd85+4], %rs29;
	st.global.u16 	[%rd85+6], %rs29;
	add.s64 	%rd97, %rd97, 4;
$L__BB4_39:
	setp.eq.s64 	%p169, %rd31, 0;
	@%p169 bra 	$L__BB4_93;
	setp.eq.s64 	%p170, %rd31, 1;
	@%p170 bra 	$L__BB4_42;
	shl.b64 	%rd86, %rd97, 1;
	add.s64 	%rd87, %rd1, %rd86;
	mov.b16 	%rs30, 1;
	st.global.u16 	[%rd87], %rs30;
	st.global.u16 	[%rd87+2], %rs30;
	add.s64 	%rd97, %rd97, 2;
$L__BB4_42:
	and.b64  	%rd88, %rd19, 1;
	setp.eq.b64 	%p171, %rd88, 1;
	not.pred 	%p172, %p171;
	@%p172 bra 	$L__BB4_93;
	shl.b64 	%rd89, %rd97, 1;
	add.s64 	%rd90, %rd1, %rd89;
	mov.b16 	%rs31, 1;
	st.global.u16 	[%rd90], %rs31;
	bra.uni 	$L__BB4_93;
$L__BB4_44:
	setp.gt.s16 	%p83, %rs17, -1;
	@%p83 bra 	$L__BB4_71;
	add.s64 	%rd36, %rd97, 1;
	max.u64 	%rd74, %rd50, %rd36;
	and.b64  	%rd75, %rd74, 1;
	setp.eq.b64 	%p121, %rd75, 1;
	not.pred 	%p122, %p121;
	mov.f32 	%f428, 0f3F800000;
	@%p122 bra 	$L__BB4_54;
	cvt.u16.u64 	%rs26, %rd97;
	mad.lo.s16 	%rs1, %rs19, %rs26, %rs32;
	cvt.rn.f32.s16 	%f47, %rs1;
	mul.f32 	%f340, %f47, 0f3F000000;
	cvt.rzi.f32.f32 	%f341, %f340;
	add.f32 	%f342, %f341, %f341;
	sub.f32 	%f343, %f47, %f342;
	abs.f32 	%f48, %f343;
	setp.eq.s16 	%p123, %rs1, 0;
	@%p123 bra 	$L__BB4_53;
	setp.nan.f32 	%p124, %f222, %f222;
	abs.f32 	%f344, %f47;
	setp.nan.f32 	%p125, %f344, %f344;
	or.pred  	%p126, %p124, %p125;
	@%p126 bra 	$L__BB4_52;
	setp.eq.f32 	%p127, %f222, 0f7F800000;
	@%p127 bra 	$L__BB4_51;
	setp.eq.s16 	%p128, %rs17, -1;
	setp.eq.f32 	%p129, %f344, 0f7F800000;
	and.pred  	%p130, %p128, %p129;
	@%p130 bra 	$L__BB4_53;
	mul.rn.f32 	%f346, %f45, %f47;
	cvt.rni.f32.f32 	%f347, %f346;
	sub.f32 	%f348, %f346, %f347;
	neg.f32 	%f349, %f346;
	fma.rn.f32 	%f350, %f45, %f47, %f349;
	fma.rn.f32 	%f351, %f46, %f47, %f350;
	add.f32 	%f352, %f348, %f351;
	setp.gt.f32 	%p131, %f347, 0f00000000;
	selp.b32 	%r71, 0, -2097152000, %p131;
	setp.lt.f32 	%p132, %f346, 0f00000000;
	selp.f32 	%f353, 0f00000000, 0f7F800000, %p132;
	abs.f32 	%f354, %f346;
	setp.gt.f32 	%p133, %f354, 0f43180000;
	cvt.rzi.s32.f32 	%r72, %f347;
	shl.b32 	%r73, %r72, 23;
	sub.s32 	%r74, %r73, %r71;
	mov.b32 	%f355, %r74;
	add.s32 	%r75, %r71, 2130706432;
	mov.b32 	%f356, %r75;
	fma.rn.f32 	%f357, %f352, 0f391FCB8E, 0f3AAF85ED;
	fma.rn.f32 	%f358, %f357, %f352, 0f3C1D9856;
	fma.rn.f32 	%f359, %f358, %f352, 0f3D6357BB;
	fma.rn.f32 	%f360, %f359, %f352, 0f3E75FDEC;
	fma.rn.f32 	%f361, %f360, %f352, 0f3F317218;
	fma.rn.f32 	%f362, %f361, %f352, 0f3F800000;
	mul.f32 	%f363, %f362, %f356;
	mul.f32 	%f364, %f363, %f355;
	selp.f32 	%f365, %f353, %f364, %p133;
	setp.neu.f32 	%p134, %f48, 0f3F800000;
	neg.f32 	%f366, %f365;
	selp.f32 	%f428, %f365, %f366, %p134;
	bra.uni 	$L__BB4_53;
$L__BB4_51:
	setp.neu.f32 	%p135, %f48, 0f3F800000;
	setp.lt.s16 	%p136, %rs1, 0;
	selp.b32 	%r76, %r5, %r4, %p136;
	and.b32  	%r77, %r76, 2147483647;
	selp.b32 	%r78, %r77, %r76, %p135;
	mov.b32 	%f428, %r78;
	bra.uni 	$L__BB4_53;
$L__BB4_52:
	add.rn.f32 	%f428, %f43, %f47;
$L__BB4_53:
	cvt.rzi.s32.f32 	%r79, %f428;
	shl.b64 	%rd76, %rd97, 1;
	add.s64 	%rd77, %rd1, %rd76;
	st.global.u16 	[%rd77], %r79;
	mov.u64 	%rd97, %rd36;
$L__BB4_54:
	setp.ge.u64 	%p137, %rd36, %rd50;
	@%p137 bra 	$L__BB4_93;
	cvt.u16.u64 	%rs27, %rd97;
	mul.lo.s16 	%rs2, %rs19, %rs27;
	shl.b16 	%rs3, %rs19, 1;
	shl.b64 	%rd78, %rd97, 1;
	add.s64 	%rd79, %rd78, %rd1;
	add.s64 	%rd101, %rd79, 2;
	add.s16 	%rs4, %rs2, %rs19;
$L__BB4_56:
	add.s16 	%rs6, %rs2, %rs32;
	cvt.rn.f32.s16 	%f54, %rs6;
	mul.f32 	%f368, %f54, 0f3F000000;
	cvt.rzi.f32.f32 	%f369, %f368;
	add.f32 	%f370, %f369, %f369;
	sub.f32 	%f371, %f54, %f370;
	abs.f32 	%f55, %f371;
	setp.eq.s16 	%p138, %rs6, 0;
	mov.f32 	%f429, 0f3F800000;
	@%p138 bra 	$L__BB4_63;
	setp.nan.f32 	%p139, %f222, %f222;
	abs.f32 	%f372, %f54;
	setp.nan.f32 	%p140, %f372, %f372;
	or.pred  	%p141, %p139, %p140;
	@%p141 bra 	$L__BB4_62;
	@%p2 bra 	$L__BB4_61;
	setp.eq.s16 	%p142, %rs17, -1;
	setp.eq.f32 	%p143, %f372, 0f7F800000;
	and.pred  	%p144, %p142, %p143;
	@%p144 bra 	$L__BB4_63;
	mul.rn.f32 	%f374, %f45, %f54;
	cvt.rni.f32.f32 	%f375, %f374;
	sub.f32 	%f376, %f374, %f375;
	neg.f32 	%f377, %f374;
	fma.rn.f32 	%f378, %f45, %f54, %f377;
	fma.rn.f32 	%f379, %f46, %f54, %f378;
	add.f32 	%f380, %f376, %f379;
	setp.gt.f32 	%p145, %f375, 0f00000000;
	selp.b32 	%r80, 0, -2097152000, %p145;
	setp.lt.f32 	%p146, %f374, 0f00000000;
	selp.f32 	%f381, 0f00000000, 0f7F800000, %p146;
	abs.f32 	%f382, %f374;
	setp.gt.f32 	%p147, %f382, 0f43180000;
	cvt.rzi.s32.f32 	%r81, %f375;
	shl.b32 	%r82, %r81, 23;
	sub.s32 	%r83, %r82, %r80;
	mov.b32 	%f383, %r83;
	add.s32 	%r84, %r80, 2130706432;
	mov.b32 	%f384, %r84;
	fma.rn.f32 	%f385, %f380, 0f391FCB8E, 0f3AAF85ED;
	fma.rn.f32 	%f386, %f385, %f380, 0f3C1D9856;
	fma.rn.f32 	%f387, %f386, %f380, 0f3D6357BB;
	fma.rn.f32 	%f388, %f387, %f380, 0f3E75FDEC;
	fma.rn.f32 	%f389, %f388, %f380, 0f3F317218;
	fma.rn.f32 	%f390, %f389, %f380, 0f3F800000;
	mul.f32 	%f391, %f390, %f384;
	mul.f32 	%f392, %f391, %f383;
	selp.f32 	%f393, %f381, %f392, %p147;
	setp.neu.f32 	%p148, %f55, 0f3F800000;
	neg.f32 	%f394, %f393;
	selp.f32 	%f429, %f393, %f394, %p148;
	bra.uni 	$L__BB4_63;
$L__BB4_61:
	setp.neu.f32 	%p149, %f55, 0f3F800000;
	setp.lt.s16 	%p150, %rs6, 0;
	selp.b32 	%r85, %r5, %r4, %p150;
	and.b32  	%r86, %r85, 2147483647;
	selp.b32 	%r87, %r86, %r85, %p149;
	mov.b32 	%f429, %r87;
	bra.uni 	$L__BB4_63;
$L__BB4_62:
	add.rn.f32 	%f429, %f43, %f54;
$L__BB4_63:
	cvt.rzi.s32.f32 	%r88, %f429;
	st.global.u16 	[%rd101+-2], %r88;
	add.s16 	%rs7, %rs4, %rs32;
	cvt.rn.f32.s16 	%f61, %rs7;
	mul.f32 	%f396, %f61, 0f3F000000;
	cvt.rzi.f32.f32 	%f397, %f396;
	add.f32 	%f398, %f397, %f397;
	sub.f32 	%f399, %f61, %f398;
	abs.f32 	%f62, %f399;
	setp.eq.s16 	%p151, %rs7, 0;
	mov.f32 	%f430, 0f3F800000;
	@%p151 bra 	$L__BB4_70;
	setp.nan.f32 	%p152, %f222, %f222;
	abs.f32 	%f400, %f61;
	setp.nan.f32 	%p153, %f400, %f400;
	or.pred  	%p154, %p152, %p153;
	@%p154 bra 	$L__BB4_69;
	@%p2 bra 	$L__BB4_68;
	setp.eq.s16 	%p155, %rs17, -1;
	setp.eq.f32 	%p156, %f400, 0f7F800000;
	and.pred  	%p157, %p155, %p156;
	@%p157 bra 	$L__BB4_70;
	mul.rn.f32 	%f402, %f45, %f61;
	cvt.rni.f32.f32 	%f403, %f402;
	sub.f32 	%f404, %f402, %f403;
	neg.f32 	%f405, %f402;
	fma.rn.f32 	%f406, %f45, %f61, %f405;
	fma.rn.f32 	%f407, %f46, %f61, %f406;
	add.f32 	%f408, %f404, %f407;
	setp.gt.f32 	%p158, %f403, 0f00000000;
	selp.b32 	%r89, 0, -2097152000, %p158;
	setp.lt.f32 	%p159, %f402, 0f00000000;
	selp.f32 	%f409, 0f00000000, 0f7F800000, %p159;
	abs.f32 	%f410, %f402;
	setp.gt.f32 	%p160, %f410, 0f43180000;
	cvt.rzi.s32.f32 	%r90, %f403;
	shl.b32 	%r91, %r90, 23;
	sub.s32 	%r92, %r91, %r89;
	mov.b32 	%f411, %r92;
	add.s32 	%r93, %r89, 2130706432;
	mov.b32 	%f412, %r93;
	fma.rn.f32 	%f413, %f408, 0f391FCB8E, 0f3AAF85ED;
	fma.rn.f32 	%f414, %f413, %f408, 0f3C1D9856;
	fma.rn.f32 	%f415, %f414, %f408, 0f3D6357BB;
	fma.rn.f32 	%f416, %f415, %f408, 0f3E75FDEC;
	fma.rn.f32 	%f417, %f416, %f408, 0f3F317218;
	fma.rn.f32 	%f418, %f417, %f408, 0f3F800000;
	mul.f32 	%f419, %f418, %f412;
	mul.f32 	%f420, %f419, %f411;
	selp.f32 	%f421, %f409, %f420, %p160;
	setp.neu.f32 	%p161, %f62, 0f3F800000;
	neg.f32 	%f422, %f421;
	selp.f32 	%f430, %f421, %f422, %p161;
	bra.uni 	$L__BB4_70;
$L__BB4_68:
	setp.neu.f32 	%p162, %f62, 0f3F800000;
	setp.lt.s16 	%p163, %rs7, 0;
	selp.b32 	%r94, %r5, %r4, %p163;
	and.b32  	%r95, %r94, 2147483647;
	selp.b32 	%r96, %r95, %r94, %p162;
	mov.b32 	%f430, %r96;
	bra.uni 	$L__BB4_70;
$L__BB4_69:
	add.rn.f32 	%f430, %f43, %f61;
$L__BB4_70:
	cvt.rzi.s32.f32 	%r97, %f430;
	st.global.u16 	[%rd101], %r97;
	add.s64 	%rd97, %rd97, 2;
	add.s16 	%rs32, %rs32, %rs3;
	add.s64 	%rd101, %rd101, 4;
	setp.lt.u64 	%p164, %rd97, %rd50;
	@%p164 bra 	$L__BB4_56;
	bra.uni 	$L__BB4_93;
$L__BB4_71:
	add.s64 	%rd43, %rd97, 1;
	max.u64 	%rd68, %rd50, %rd43;
	and.b64  	%rd69, %rd68, 1;
	setp.eq.b64 	%p84, %rd69, 1;
	not.pred 	%p85, %p84;
	@%p85 bra 	$L__BB4_78;
	cvt.u16.u64 	%rs24, %rd97;
	mad.lo.s16 	%rs9, %rs19, %rs24, %rs32;
	cvt.rn.f32.s16 	%f68, %rs9;
	setp.eq.s16 	%p86, %rs9, 0;
	mov.f32 	%f431, 0f3F800000;
	@%p86 bra 	$L__BB4_77;
	setp.nan.f32 	%p87, %f222, %f222;
	abs.f32 	%f257, %f68;
	setp.nan.f32 	%p88, %f257, %f257;
	or.pred  	%p89, %p87, %p88;
	@%p89 bra 	$L__BB4_76;
	mul.rn.f32 	%f259, %f45, %f68;
	cvt.rni.f32.f32 	%f260, %f259;
	sub.f32 	%f261, %f259, %f260;
	neg.f32 	%f262, %f259;
	fma.rn.f32 	%f263, %f45, %f68, %f262;
	fma.rn.f32 	%f264, %f46, %f68, %f263;
	add.f32 	%f265, %f261, %f264;
	setp.gt.f32 	%p90, %f260, 0f00000000;
	selp.b32 	%r44, 0, -2097152000, %p90;
	setp.lt.f32 	%p91, %f259, 0f00000000;
	selp.f32 	%f266, 0f00000000, 0f7F800000, %p91;
	abs.f32 	%f267, %f259;
	setp.gt.f32 	%p92, %f267, 0f43180000;
	cvt.rzi.s32.f32 	%r45, %f260;
	shl.b32 	%r46, %r45, 23;
	sub.s32 	%r47, %r46, %r44;
	mov.b32 	%f268, %r47;
	add.s32 	%r48, %r44, 2130706432;
	mov.b32 	%f269, %r48;
	fma.rn.f32 	%f270, %f265, 0f391FCB8E, 0f3AAF85ED;
	fma.rn.f32 	%f271, %f270, %f265, 0f3C1D9856;
	fma.rn.f32 	%f272, %f271, %f265, 0f3D6357BB;
	fma.rn.f32 	%f273, %f272, %f265, 0f3E75FDEC;
	fma.rn.f32 	%f274, %f273, %f265, 0f3F317218;
	fma.rn.f32 	%f275, %f274, %f265, 0f3F800000;
	mul.f32 	%f276, %f275, %f269;
	mul.f32 	%f277, %f276, %f268;
	selp.f32 	%f431, %f266, %f277, %p92;
	not.pred 	%p93, %p2;
	@%p93 bra 	$L__BB4_77;
	mul.f32 	%f278, %f68, 0f3F000000;
	cvt.rzi.f32.f32 	%f279, %f278;
	add.f32 	%f280, %f279, %f279;
	sub.f32 	%f281, %f68, %f280;
	abs.f32 	%f282, %f281;
	setp.neu.f32 	%p94, %f282, 0f3F800000;
	setp.lt.s16 	%p95, %rs9, 0;
	selp.b32 	%r49, %r5, %r4, %p95;
	and.b32  	%r50, %r49, 2147483647;
	selp.b32 	%r51, %r50, %r49, %p94;
	mov.b32 	%f431, %r51;
	bra.uni 	$L__BB4_77;
$L__BB4_76:
	add.rn.f32 	%f431, %f43, %f68;
$L__BB4_77:
	cvt.rzi.s32.f32 	%r52, %f431;
	shl.b64 	%rd70, %rd97, 1;
	add.s64 	%rd71, %rd1, %rd70;
	st.global.u16 	[%rd71], %r52;
	mov.u64 	%rd97, %rd43;
$L__BB4_78:
	setp.ge.u64 	%p96, %rd43, %rd50;
	@%p96 bra 	$L__BB4_93;
	cvt.u16.u64 	%rs25, %rd97;
	mul.lo.s16 	%rs10, %rs19, %rs25;
	shl.b16 	%rs11, %rs19, 1;
	shl.b64 	%rd72, %rd97, 1;
	add.s64 	%rd73, %rd72, %rd1;
	add.s64 	%rd104, %rd73, 2;
	add.s16 	%rs12, %rs10, %rs19;
	not.pred 	%p101, %p2;
$L__BB4_80:
	add.s16 	%rs14, %rs10, %rs32;
	cvt.rn.f32.s16 	%f73, %rs14;
	setp.eq.s16 	%p97, %rs14, 0;
	mov.f32 	%f432, 0f3F800000;
	@%p97 bra 	$L__BB4_86;
	setp.num.f32 	%p98, %f222, %f222;
	abs.f32 	%f284, %f73;
	setp.num.f32 	%p99, %f284, %f284;
	and.pred  	%p100, %p98, %p99;
	@%p100 bra 	$L__BB4_83;
	add.rn.f32 	%f432, %f43, %f73;
	bra.uni 	$L__BB4_86;
$L__BB4_83:
	@%p101 bra 	$L__BB4_85;
	mul.f32 	%f306, %f73, 0f3F000000;
	cvt.rzi.f32.f32 	%f307, %f306;
	add.f32 	%f308, %f307, %f307;
	sub.f32 	%f309, %f73, %f308;
	abs.f32 	%f310, %f309;
	setp.neu.f32 	%p107, %f310, 0f3F800000;
	setp.lt.s16 	%p108, %rs14, 0;
	selp.b32 	%r58, %r5, %r4, %p108;
	and.b32  	%r59, %r58, 2147483647;
	selp.b32 	%r60, %r59, %r58, %p107;
	mov.b32 	%f432, %r60;
	bra.uni 	$L__BB4_86;
$L__BB4_85:
	mul.rn.f32 	%f285, %f45, %f73;
	cvt.rni.f32.f32 	%f286, %f285;
	sub.f32 	%f287, %f285, %f286;
	neg.f32 	%f288, %f285;
	fma.rn.f32 	%f289, %f45, %f73, %f288;
	fma.rn.f32 	%f290, %f46, %f73, %f289;
	add.f32 	%f291, %f287, %f290;
	setp.gt.f32 	%p102, %f286, 0f00000000;
	selp.b32 	%r53, 0, -2097152000, %p102;
	setp.eq.s16 	%p103, %rs17, -1;
	setp.eq.f32 	%p104, %f284, 0f7F800000;
	setp.lt.f32 	%p105, %f285, 0f00000000;
	selp.f32 	%f292, 0f00000000, 0f7F800000, %p105;
	abs.f32 	%f293, %f285;
	setp.gt.f32 	%p106, %f293, 0f43180000;
	cvt.rzi.s32.f32 	%r54, %f286;
	shl.b32 	%r55, %r54, 23;
	sub.s32 	%r56, %r55, %r53;
	mov.b32 	%f294, %r56;
	add.s32 	%r57, %r53, 2130706432;
	mov.b32 	%f295, %r57;
	fma.rn.f32 	%f296, %f291, 0f391FCB8E, 0f3AAF85ED;
	fma.rn.f32 	%f297, %f296, %f291, 0f3C1D9856;
	fma.rn.f32 	%f298, %f297, %f291, 0f3D6357BB;
	fma.rn.f32 	%f299, %f298, %f291, 0f3E75FDEC;
	fma.rn.f32 	%f300, %f299, %f291, 0f3F317218;
	fma.rn.f32 	%f301, %f300, %f291, 0f3F800000;
	mul.f32 	%f302, %f301, %f295;
	mul.f32 	%f303, %f302, %f294;
	selp.f32 	%f304, %f292, %f303, %p106;
	selp.f32 	%f305, 0f3F800000, %f304, %p104;
	selp.f32 	%f432, %f305, %f304, %p103;
$L__BB4_86:
	cvt.rzi.s32.f32 	%r61, %f432;
	st.global.u16 	[%rd104+-2], %r61;
	add.s16 	%rs15, %rs12, %rs32;
	cvt.rn.f32.s16 	%f79, %rs15;
	setp.eq.s16 	%p109, %rs15, 0;
	mov.f32 	%f433, 0f3F800000;
	@%p109 bra 	$L__BB4_92;
	setp.nan.f32 	%p110, %f222, %f222;
	abs.f32 	%f312, %f79;
	setp.nan.f32 	%p111, %f312, %f312;
	or.pred  	%p112, %p110, %p111;
	@%p112 bra 	$L__BB4_91;
	@%p2 bra 	$L__BB4_90;
	mul.rn.f32 	%f313, %f45, %f79;
	cvt.rni.f32.f32 	%f314, %f313;
	sub.f32 	%f315, %f313, %f314;
	neg.f32 	%f316, %f313;
	fma.rn.f32 	%f317, %f45, %f79, %f316;
	fma.rn.f32 	%f318, %f46, %f79, %f317;
	add.f32 	%f319, %f315, %f318;
	setp.gt.f32 	%p113, %f314, 0f00000000;
	selp.b32 	%r62, 0, -2097152000, %p113;
	setp.eq.s16 	%p114, %rs17, -1;
	setp.eq.f32 	%p115, %f312, 0f7F800000;
	setp.lt.f32 	%p116, %f313, 0f00000000;
	selp.f32 	%f320, 0f00000000, 0f7F800000, %p116;
	abs.f32 	%f321, %f313;
	setp.gt.f32 	%p117, %f321, 0f43180000;
	cvt.rzi.s32.f32 	%r63, %f314;
	shl.b32 	%r64, %r63, 23;
	sub.s32 	%r65, %r64, %r62;
	mov.b32 	%f322, %r65;
	add.s32 	%r66, %r62, 2130706432;
	mov.b32 	%f323, %r66;
	fma.rn.f32 	%f324, %f319, 0f391FCB8E, 0f3AAF85ED;
	fma.rn.f32 	%f325, %f324, %f319, 0f3C1D9856;
	fma.rn.f32 	%f326, %f325, %f319, 0f3D6357BB;
	fma.rn.f32 	%f327, %f326, %f319, 0f3E75FDEC;
	fma.rn.f32 	%f328, %f327, %f319, 0f3F317218;
	fma.rn.f32 	%f329, %f328, %f319, 0f3F800000;
	mul.f32 	%f330, %f329, %f323;
	mul.f32 	%f331, %f330, %f322;
	selp.f32 	%f332, %f320, %f331, %p117;
	selp.f32 	%f333, 0f3F800000, %f332, %p115;
	selp.f32 	%f433, %f333, %f332, %p114;
	bra.uni 	$L__BB4_92;
$L__BB4_90:
	mul.f32 	%f334, %f79, 0f3F000000;
	cvt.rzi.f32.f32 	%f335, %f334;
	add.f32 	%f336, %f335, %f335;
	sub.f32 	%f337, %f79, %f336;
	abs.f32 	%f338, %f337;
	setp.neu.f32 	%p118, %f338, 0f3F800000;
	setp.lt.s16 	%p119, %rs15, 0;
	selp.b32 	%r67, %r5, %r4, %p119;
	and.b32  	%r68, %r67, 2147483647;
	selp.b32 	%r69, %r68, %r67, %p118;
	mov.b32 	%f433, %r69;
	bra.uni 	$L__BB4_92;
$L__BB4_91:
	add.rn.f32 	%f433, %f43, %f79;
$L__BB4_92:
	cvt.rzi.s32.f32 	%r70, %f433;
	st.global.u16 	[%rd104], %r70;
	add.s64 	%rd97, %rd97, 2;
	add.s16 	%rs32, %rs32, %rs11;
	add.s64 	%rd104, %rd104, 4;
	setp.lt.u64 	%p120, %rd97, %rd50;
	@%p120 bra 	$L__BB4_80;
$L__BB4_93:
	ret;

}
	// .globl	logspace_i32
.visible .entry logspace_i32(
	.param .u64 .ptr .align 1 logspace_i32_param_0,
	.param .u32 logspace_i32_param_1,
	.param .u32 logspace_i32_param_2,
	.param .u32 logspace_i32_param_3,
	.param .u64 logspace_i32_param_4
)
{
	.reg .pred 	%p<173>;
	.reg .b32 	%r<133>;
	.reg .b32 	%f<434>;
	.reg .b64 	%rd<102>;

	ld.param.u64 	%rd51, [logspace_i32_param_0];
	ld.param.u32 	%r19, [logspace_i32_param_1];
	ld.param.u32 	%r20, [logspace_i32_param_2];
	ld.param.u32 	%r21, [logspace_i32_param_3];
	ld.param.u64 	%rd50, [logspace_i32_param_4];
	cvta.to.global.u64 	%rd1, %rd51;
	mov.u32 	%r22, %ctaid.x;
	mov.u32 	%r23, %ntid.x;
	mov.u32 	%r24, %tid.x;
	mad.lo.s32 	%r25, %r22, %r23, %r24;
	cvt.u64.u32 	%rd2, %r25;
	mov.u32 	%r26, %nctaid.x;
	mul.lo.s32 	%r27, %r23, %r26;
	cvt.u64.u32 	%rd3, %r27;
	shr.u64 	%rd4, %rd50, 2;
	setp.le.u64 	%p3, %rd4, %rd2;
	@%p3 bra 	$L__BB5_31;
	cvt.rn.f32.s32 	%f1, %r19;
	cvt.s64.s32 	%rd87, %r20;
	cvt.s64.s32 	%rd52, %r21;
	abs.f32 	%f85, %f1;
	setp.lt.f32 	%p4, %f85, 0f00800000;
	mul.f32 	%f86, %f85, 0f4B800000;
	selp.f32 	%f87, %f86, %f85, %p4;
	selp.f32 	%f88, 0fC1C00000, 0f00000000, %p4;
	mov.b32 	%r28, %f87;
	add.s32 	%r29, %r28, -1060439283;
	and.b32  	%r30, %r29, -8388608;
	sub.s32 	%r31, %r28, %r30;
	mov.b32 	%f89, %r31;
	cvt.rn.f32.s32 	%f90, %r30;
	fma.rn.f32 	%f91, %f90, 0f34000000, %f88;
	add.f32 	%f92, %f89, 0fBF800000;
	add.f32 	%f93, %f89, 0f3F800000;
	rcp.approx.ftz.f32 	%f94, %f93;
	add.f32 	%f95, %f92, %f92;
	mul.f32 	%f96, %f95, %f94;
	mul.f32 	%f97, %f96, %f96;
	sub.f32 	%f98, %f92, %f96;
	add.f32 	%f99, %f98, %f98;
	neg.f32 	%f100, %f96;
	fma.rn.f32 	%f101, %f100, %f92, %f99;
	mul.rn.f32 	%f102, %f94, %f101;
	fma.rn.f32 	%f103, %f97, 0f3A2C32E4, 0f3B52E7DB;
	fma.rn.f32 	%f104, %f103, %f97, 0f3C93BB73;
	fma.rn.f32 	%f105, %f104, %f97, 0f3DF6384F;
	mul.rn.f32 	%f106, %f105, %f97;
	fma.rn.f32 	%f107, %f96, 0f3FB8AA3B, %f91;
	sub.f32 	%f108, %f91, %f107;
	fma.rn.f32 	%f109, %f96, 0f3FB8AA3B, %f108;
	fma.rn.f32 	%f110, %f102, 0f3FB8AA3B, %f109;
	fma.rn.f32 	%f111, %f96, 0f32A55E34, %f110;
	mul.f32 	%f112, %f106, 0f40400000;
	fma.rn.f32 	%f113, %f112, %f102, %f111;
	fma.rn.f32 	%f114, %f106, %f96, %f113;
	add.rn.f32 	%f3, %f107, %f114;
	neg.f32 	%f115, %f107;
	add.rn.f32 	%f116, %f3, %f115;
	neg.f32 	%f117, %f116;
	add.rn.f32 	%f4, %f114, %f117;
	setp.eq.s32 	%p5, %r19, 0;
	setp.eq.f32 	%p6, %f85, 0f7F800000;
	or.pred  	%p1, %p5, %p6;
	add.f32 	%f5, %f1, %f1;
	mov.b32 	%r32, %f5;
	and.b32  	%r33, %r32, 2147483647;
	mov.b32 	%f6, %r33;
	shl.b64 	%rd53, %rd2, 4;
	add.s64 	%rd88, %rd1, %rd53;
	shl.b64 	%rd54, %rd2, 2;
	mad.lo.s64 	%rd7, %rd52, %rd54, %rd52;
	mul.lo.s64 	%rd55, %rd52, %rd3;
	shl.b64 	%rd8, %rd55, 2;
	or.b64  	%rd56, %rd54, 2;
	mul.lo.s64 	%rd9, %rd56, %rd52;
	or.b64  	%rd57, %rd54, 3;
	mul.lo.s64 	%rd10, %rd57, %rd52;
	mul.lo.s64 	%rd58, %rd52, %rd2;
	shl.b64 	%rd11, %rd58, 2;
	not.pred 	%p67, %p1;
	mov.u64 	%rd89, %rd2;
$L__BB5_2:
	setp.eq.s32 	%p7, %r19, 1;
	add.s64 	%rd59, %rd11, %rd87;
	cvt.rn.f32.u64 	%f7, %rd59;
	mul.f32 	%f119, %f7, 0f3F000000;
	cvt.rzi.f32.f32 	%f120, %f119;
	add.f32 	%f121, %f120, %f120;
	sub.f32 	%f122, %f7, %f121;
	abs.f32 	%f8, %f122;
	mul.rn.f32 	%f123, %f3, %f7;
	neg.f32 	%f124, %f123;
	fma.rn.f32 	%f125, %f3, %f7, %f124;
	fma.rn.f32 	%f126, %f4, %f7, %f125;
	cvt.rni.f32.f32 	%f127, %f123;
	sub.f32 	%f128, %f123, %f127;
	add.f32 	%f129, %f128, %f126;
	fma.rn.f32 	%f130, %f129, 0f391FCB8E, 0f3AAF85ED;
	fma.rn.f32 	%f131, %f130, %f129, 0f3C1D9856;
	fma.rn.f32 	%f132, %f131, %f129, 0f3D6357BB;
	fma.rn.f32 	%f133, %f132, %f129, 0f3E75FDEC;
	fma.rn.f32 	%f134, %f133, %f129, 0f3F317218;
	fma.rn.f32 	%f135, %f134, %f129, 0f3F800000;
	cvt.rzi.s32.f32 	%r34, %f127;
	setp.gt.f32 	%p8, %f127, 0f00000000;
	selp.b32 	%r35, 0, -2097152000, %p8;
	add.s32 	%r36, %r35, 2130706432;
	mov.b32 	%f136, %r36;
	mul.f32 	%f137, %f135, %f136;
	shl.b32 	%r37, %r34, 23;
	sub.s32 	%r38, %r37, %r35;
	mov.b32 	%f138, %r38;
	mul.f32 	%f139, %f137, %f138;
	abs.f32 	%f140, %f123;
	setp.gt.f32 	%p9, %f140, 0f43180000;
	setp.lt.f32 	%p10, %f123, 0f00000000;
	selp.f32 	%f141, 0f00000000, 0f7F800000, %p10;
	selp.f32 	%f9, %f141, %f139, %p9;
	setp.eq.s64 	%p11, %rd59, 0;
	or.pred  	%p12, %p7, %p11;
	mov.f32 	%f424, 0f3F800000;
	@%p12 bra 	$L__BB5_9;
	setp.num.f32 	%p13, %f85, %f85;
	abs.f32 	%f142, %f7;
	setp.num.f32 	%p14, %f142, %f142;
	and.pred  	%p15, %p13, %p14;
	@%p15 bra 	$L__BB5_5;
	add.rn.f32 	%f424, %f1, %f7;
	bra.uni 	$L__BB5_9;
$L__BB5_5:
	@%p67 bra 	$L__BB5_7;
	setp.neu.f32 	%p23, %f8, 0f3F800000;
	selp.f32 	%f424, %f6, %f5, %p23;
	bra.uni 	$L__BB5_9;
$L__BB5_7:
	setp.gt.s32 	%p17, %r19, -1;
	setp.eq.s32 	%p18, %r19, -1;
	setp.eq.f32 	%p19, %f142, 0f7F800000;
	and.pred  	%p20, %p18, %p19;
	or.pred  	%p21, %p20, %p17;
	selp.f32 	%f424, 0f3F800000, %f9, %p20;
	@%p21 bra 	$L__BB5_9;
	setp.neu.f32 	%p22, %f8, 0f3F800000;
	neg.f32 	%f143, %f9;
	selp.f32 	%f424, %f9, %f143, %p22;
$L__BB5_9:
	add.s64 	%rd60, %rd7, %rd87;
	cvt.rn.f32.u64 	%f16, %rd60;
	mul.f32 	%f145, %f16, 0f3F000000;
	cvt.rzi.f32.f32 	%f146, %f145;
	add.f32 	%f147, %f146, %f146;
	sub.f32 	%f148, %f16, %f147;
	abs.f32 	%f17, %f148;
	mul.rn.f32 	%f149, %f3, %f16;
	neg.f32 	%f150, %f149;
	fma.rn.f32 	%f151, %f3, %f16, %f150;
	fma.rn.f32 	%f152, %f4, %f16, %f151;
	cvt.rni.f32.f32 	%f153, %f149;
	sub.f32 	%f154, %f149, %f153;
	add.f32 	%f155, %f154, %f152;
	fma.rn.f32 	%f156, %f155, 0f391FCB8E, 0f3AAF85ED;
	fma.rn.f32 	%f157, %f156, %f155, 0f3C1D9856;
	fma.rn.f32 	%f158, %f157, %f155, 0f3D6357BB;
	fma.rn.f32 	%f159, %f158, %f155, 0f3E75FDEC;
	fma.rn.f32 	%f160, %f159, %f155, 0f3F317218;
	fma.rn.f32 	%f161, %f160, %f155, 0f3F800000;
	cvt.rzi.s32.f32 	%r39, %f153;
	setp.gt.f32 	%p25, %f153, 0f00000000;
	selp.b32 	%r40, 0, -2097152000, %p25;
	add.s32 	%r41, %r40, 2130706432;
	mov.b32 	%f162, %r41;
	mul.f32 	%f163, %f161, %f162;
	shl.b32 	%r42, %r39, 23;
	sub.s32 	%r43, %r42, %r40;
	mov.b32 	%f164, %r43;
	mul.f32 	%f165, %f163, %f164;
	abs.f32 	%f166, %f149;
	setp.gt.f32 	%p26, %f166, 0f43180000;
	setp.lt.f32 	%p27, %f149, 0f00000000;
	selp.f32 	%f167, 0f00000000, 0f7F800000, %p27;
	selp.f32 	%f18, %f167, %f165, %p26;
	setp.eq.s64 	%p28, %rd60, 0;
	or.pred  	%p29, %p7, %p28;
	mov.f32 	%f425, 0f3F800000;
	@%p29 bra 	$L__BB5_16;
	setp.num.f32 	%p30, %f85, %f85;
	abs.f32 	%f168, %f16;
	setp.num.f32 	%p31, %f168, %f168;
	and.pred  	%p32, %p30, %p31;
	@%p32 bra 	$L__BB5_12;
	add.rn.f32 	%f425, %f1, %f16;
	bra.uni 	$L__BB5_16;
$L__BB5_12:
	@%p67 bra 	$L__BB5_14;
	setp.neu.f32 	%p40, %f17, 0f3F800000;
	selp.f32 	%f425, %f6, %f5, %p40;
	bra.uni 	$L__BB5_16;
$L__BB5_14:
	setp.gt.s32 	%p34, %r19, -1;
	setp.eq.s32 	%p35, %r19, -1;
	setp.eq.f32 	%p36, %f168, 0f7F800000;
	and.pred  	%p37, %p35, %p36;
	or.pred  	%p38, %p37, %p34;
	selp.f32 	%f425, 0f3F800000, %f18, %p37;
	@%p38 bra 	$L__BB5_16;
	setp.neu.f32 	%p39, %f17, 0f3F800000;
	neg.f32 	%f169, %f18;
	selp.f32 	%f425, %f18, %f169, %p39;
$L__BB5_16:
	add.s64 	%rd61, %rd9, %rd87;
	cvt.rn.f32.u64 	%f25, %rd61;
	mul.f32 	%f171, %f25, 0f3F000000;
	cvt.rzi.f32.f32 	%f172, %f171;
	add.f32 	%f173, %f172, %f172;
	sub.f32 	%f174, %f25, %f173;
	abs.f32 	%f26, %f174;
	mul.rn.f32 	%f175, %f3, %f25;
	neg.f32 	%f176, %f175;
	fma.rn.f32 	%f177, %f3, %f25, %f176;
	fma.rn.f32 	%f178, %f4, %f25, %f177;
	cvt.rni.f32.f32 	%f179, %f175;
	sub.f32 	%f180, %f175, %f179;
	add.f32 	%f181, %f180, %f178;
	fma.rn.f32 	%f182, %f181, 0f391FCB8E, 0f3AAF85ED;
	fma.rn.f32 	%f183, %f182, %f181, 0f3C1D9856;
	fma.rn.f32 	%f184, %f183, %f181, 0f3D6357BB;
	fma.rn.f32 	%f185, %f184, %f181, 0f3E75FDEC;
	fma.rn.f32 	%f186, %f185, %f181, 0f3F317218;
	fma.rn.f32 	%f187, %f186, %f181, 0f3F800000;
	cvt.rzi.s32.f32 	%r44, %f179;
	setp.gt.f32 	%p42, %f179, 0f00000000;
	selp.b32 	%r45, 0, -2097152000, %p42;
	add.s32 	%r46, %r45, 2130706432;
	mov.b32 	%f188, %r46;
	mul.f32 	%f189, %f187, %f188;
	shl.b32 	%r47, %r44, 23;
	sub.s32 	%r48, %r47, %r45;
	mov.b32 	%f190, %r48;
	mul.f32 	%f191, %f189, %f190;
	abs.f32 	%f192, %f175;
	setp.gt.f32 	%p43, %f192, 0f43180000;
	setp.lt.f32 	%p44, %f175, 0f00000000;
	selp.f32 	%f193, 0f00000000, 0f7F800000, %p44;
	selp.f32 	%f27, %f193, %f191, %p43;
	setp.eq.s64 	%p45, %rd61, 0;
	or.pred  	%p46, %p7, %p45;
	mov.f32 	%f426, 0f3F800000;
	@%p46 bra 	$L__BB5_23;
	setp.num.f32 	%p47, %f85, %f85;
	abs.f32 	%f194, %f25;
	setp.num.f32 	%p48, %f194, %f194;
	and.pred  	%p49, %p47, %p48;
	@%p49 bra 	$L__BB5_19;
	add.rn.f32 	%f426, %f1, %f25;
	bra.uni 	$L__BB5_23;
$L__BB5_19:
	@%p67 bra 	$L__BB5_21;
	setp.neu.f32 	%p57, %f26, 0f3F800000;
	selp.f32 	%f426, %f6, %f5, %p57;
	bra.uni 	$L__BB5_23;
$L__BB5_21:
	setp.gt.s32 	%p51, %r19, -1;
	setp.eq.s32 	%p52, %r19, -1;
	setp.eq.f32 	%p53, %f194, 0f7F800000;
	and.pred  	%p54, %p52, %p53;
	or.pred  	%p55, %p54, %p51;
	selp.f32 	%f426, 0f3F800000, %f27, %p54;
	@%p55 bra 	$L__BB5_23;
	setp.neu.f32 	%p56, %f26, 0f3F800000;
	neg.f32 	%f195, %f27;
	selp.f32 	%f426, %f27, %f195, %p56;
$L__BB5_23:
	add.s64 	%rd62, %rd10, %rd87;
	cvt.rn.f32.u64 	%f34, %rd62;
	mul.f32 	%f197, %f34, 0f3F000000;
	cvt.rzi.f32.f32 	%f198, %f197;
	add.f32 	%f199, %f198, %f198;
	sub.f32 	%f200, %f34, %f199;
	abs.f32 	%f35, %f200;
	mul.rn.f32 	%f201, %f3, %f34;
	neg.f32 	%f202, %f201;
	fma.rn.f32 	%f203, %f3, %f34, %f202;
	fma.rn.f32 	%f204, %f4, %f34, %f203;
	cvt.rni.f32.f32 	%f205, %f201;
	sub.f32 	%f206, %f201, %f205;
	add.f32 	%f207, %f206, %f204;
	fma.rn.f32 	%f208, %f207, 0f391FCB8E, 0f3AAF85ED;
	fma.rn.f32 	%f209, %f208, %f207, 0f3C1D9856;
	fma.rn.f32 	%f210, %f209, %f207, 0f3D6357BB;
	fma.rn.f32 	%f211, %f210, %f207, 0f3E75FDEC;
	fma.rn.f32 	%f212, %f211, %f207, 0f3F317218;
	fma.rn.f32 	%f213, %f212, %f207, 0f3F800000;
	cvt.rzi.s32.f32 	%r49, %f205;
	setp.gt.f32 	%p59, %f205, 0f00000000;
	selp.b32 	%r50, 0, -2097152000, %p59;
	add.s32 	%r51, %r50, 2130706432;
	mov.b32 	%f214, %r51;
	mul.f32 	%f215, %f213, %f214;
	shl.b32 	%r52, %r49, 23;
	sub.s32 	%r53, %r52, %r50;
	mov.b32 	%f216, %r53;
	mul.f32 	%f217, %f215, %f216;
	abs.f32 	%f218, %f201;
	setp.gt.f32 	%p60, %f218, 0f43180000;
	setp.lt.f32 	%p61, %f201, 0f00000000;
	selp.f32 	%f219, 0f00000000, 0f7F800000, %p61;
	selp.f32 	%f36, %f219, %f217, %p60;
	setp.eq.s64 	%p62, %rd62, 0;
	or.pred  	%p63, %p7, %p62;
	mov.f32 	%f427, 0f3F800000;
	@%p63 bra 	$L__BB5_30;
	setp.num.f32 	%p64, %f85, %f85;
	abs.f32 	%f220, %f34;
	setp.num.f32 	%p65, %f220, %f220;
	and.pred  	%p66, %p64, %p65;
	@%p66 bra 	$L__BB5_26;
	add.rn.f32 	%f427, %f1, %f34;
	bra.uni 	$L__BB5_30;
$L__BB5_26:
	@%p67 bra 	$L__BB5_28;
	setp.neu.f32 	%p74, %f35, 0f3F800000;
	selp.f32 	%f427, %f6, %f5, %p74;
	bra.uni 	$L__BB5_30;
$L__BB5_28:
	setp.gt.s32 	%p68, %r19, -1;
	setp.eq.s32 	%p69, %r19, -1;
	setp.eq.f32 	%p70, %f220, 0f7F800000;
	and.pred  	%p71, %p69, %p70;
	or.pred  	%p72, %p71, %p68;
	selp.f32 	%f427, 0f3F800000, %f36, %p71;
	@%p72 bra 	$L__BB5_30;
	setp.neu.f32 	%p73, %f35, 0f3F800000;
	neg.f32 	%f221, %f36;
	selp.f32 	%f427, %f36, %f221, %p73;
$L__BB5_30:
	cvt.rzi.s32.f32 	%r54, %f427;
	cvt.rzi.s32.f32 	%r55, %f424;
	cvt.rzi.s32.f32 	%r56, %f425;
	cvt.rzi.s32.f32 	%r57, %f426;
	st.global.v4.u32 	[%rd88], {%r55, %r56, %r57, %r54};
	add.s64 	%rd89, %rd89, %rd3;
	shl.b64 	%rd63, %rd3, 4;
	add.s64 	%rd88, %rd88, %rd63;
	add.s64 	%rd87, %rd87, %rd8;
	setp.lt.u64 	%p75, %rd89, %rd4;
	@%p75 bra 	$L__BB5_2;
$L__BB5_31:
	cvt.u32.u64 	%r58, %rd2;
	setp.ne.s32 	%p76, %r58, 0;
	and.b64  	%rd93, %rd50, -4;
	setp.eq.s64 	%p77, %rd93, %rd50;
	or.pred  	%p78, %p76, %p77;
	@%p78 bra 	$L__BB5_93;
	cvt.rn.f32.s32 	%f43, %r19;
	abs.f32 	%f222, %f43;
	setp.lt.f32 	%p79, %f222, 0f00800000;
	mul.f32 	%f223, %f222, 0f4B800000;
	selp.f32 	%f224, %f223, %f222, %p79;
	selp.f32 	%f225, 0fC1C00000, 0f00000000, %p79;
	mov.b32 	%r59, %f224;
	add.s32 	%r60, %r59, -1060439283;
	and.b32  	%r61, %r60, -8388608;
	sub.s32 	%r62, %r59, %r61;
	mov.b32 	%f226, %r62;
	cvt.rn.f32.s32 	%f227, %r61;
	fma.rn.f32 	%f228, %f227, 0f34000000, %f225;
	add.f32 	%f229, %f226, 0fBF800000;
	add.f32 	%f230, %f226, 0f3F800000;
	rcp.approx.ftz.f32 	%f231, %f230;
	add.f32 	%f232, %f229, %f229;
	mul.f32 	%f233, %f232, %f231;
	mul.f32 	%f234, %f233, %f233;
	sub.f32 	%f235, %f229, %f233;
	add.f32 	%f236, %f235, %f235;
	neg.f32 	%f237, %f233;
	fma.rn.f32 	%f238, %f237, %f229, %f236;
	mul.rn.f32 	%f239, %f231, %f238;
	fma.rn.f32 	%f240, %f234, 0f3A2C32E4, 0f3B52E7DB;
	fma.rn.f32 	%f241, %f240, %f234, 0f3C93BB73;
	fma.rn.f32 	%f242, %f241, %f234, 0f3DF6384F;
	mul.rn.f32 	%f243, %f242, %f234;
	fma.rn.f32 	%f244, %f233, 0f3FB8AA3B, %f228;
	sub.f32 	%f245, %f228, %f244;
	fma.rn.f32 	%f246, %f233, 0f3FB8AA3B, %f245;
	fma.rn.f32 	%f247, %f239, 0f3FB8AA3B, %f246;
	fma.rn.f32 	%f248, %f233, 0f32A55E34, %f247;
	mul.f32 	%f249, %f243, 0f40400000;
	fma.rn.f32 	%f250, %f249, %f239, %f248;
	fma.rn.f32 	%f251, %f243, %f233, %f250;
	add.rn.f32 	%f45, %f244, %f251;
	neg.f32 	%f252, %f244;
	add.rn.f32 	%f253, %f45, %f252;
	neg.f32 	%f254, %f253;
	add.rn.f32 	%f46, %f251, %f254;
	setp.ne.s32 	%p80, %r19, 1;
	setp.eq.s32 	%p81, %r19, 0;
	setp.eq.f32 	%p82, %f222, 0f7F800000;
	or.pred  	%p2, %p81, %p82;
	add.f32 	%f255, %f43, %f43;
	mov.b32 	%r1, %f255;
	xor.b32  	%r2, %r1, 2139095040;
	@%p80 bra 	$L__BB5_44;
	add.s64 	%rd76, %rd93, 1;
	max.u64 	%rd19, %rd50, %rd76;
	sub.s64 	%rd20, %rd19, %rd93;
	and.b64  	%rd21, %rd20, 7;
	sub.s64 	%rd77, %rd93, %rd19;
	setp.gt.u64 	%p165, %rd77, -8;
	@%p165 bra 	$L__BB5_36;
	and.b64  	%rd91, %rd20, -8;
	shl.b64 	%rd78, %rd4, 4;
	add.s64 	%rd79, %rd78, %rd1;
	add.s64 	%rd90, %rd79, 16;
$L__BB5_35:
	.pragma "nounroll";
	mov.b32 	%r125, 1;
	st.global.u32 	[%rd90+-16], %r125;
	st.global.u32 	[%rd90+-12], %r125;
	st.global.u32 	[%rd90+-8], %r125;
	st.global.u32 	[%rd90+-4], %r125;
	st.global.u32 	[%rd90], %r125;
	st.global.u32 	[%rd90+4], %r125;
	st.global.u32 	[%rd90+8], %r125;
	st.global.u32 	[%rd90+12], %r125;
	add.s64 	%rd93, %rd93, 8;
	add.s64 	%rd91, %rd91, -8;
	add.s64 	%rd90, %rd90, 32;
	setp.ne.s64 	%p166, %rd91, 0;
	@%p166 bra 	$L__BB5_35;
$L__BB5_36:
	setp.eq.s64 	%p167, %rd21, 0;
	@%p167 bra 	$L__BB5_93;
	and.b64  	%rd31, %rd19, 3;
	setp.lt.u64 	%p168, %rd21, 4;
	@%p168 bra 	$L__BB5_39;
	shl.b64 	%rd80, %rd93, 2;
	add.s64 	%rd81, %rd1, %rd80;
	mov.b32 	%r126, 1;
	st.global.u32 	[%rd81], %r126;
	st.global.u32 	[%rd81+4], %r126;
	st.global.u32 	[%rd81+8], %r126;
	st.global.u32 	[%rd81+12], %r126;
	add.s64 	%rd93, %rd93, 4;
$L__BB5_39:
	setp.eq.s64 	%p169, %rd31, 0;
	@%p169 bra 	$L__BB5_93;
	setp.eq.s64 	%p170, %rd31, 1;
	@%p170 bra 	$L__BB5_42;
	shl.b64 	%rd82, %rd93, 2;
	add.s64 	%rd83, %rd1, %rd82;
	mov.b32 	%r127, 1;
	st.global.u32 	[%rd83], %r127;
	st.global.u32 	[%rd83+4], %r127;
	add.s64 	%rd93, %rd93, 2;
$L__BB5_42:
	and.b64  	%rd84, %rd19, 1;
	setp.eq.b64 	%p171, %rd84, 1;
	not.pred 	%p172, %p171;
	@%p172 bra 	$L__BB5_93;
	shl.b64 	%rd85, %rd93, 2;
	add.s64 	%rd86, %rd1, %rd85;
	mov.b32 	%r128, 1;
	st.global.u32 	[%rd86], %r128;
	bra.uni 	$L__BB5_93;
$L__BB5_44:
	setp.gt.s32 	%p83, %r19, -1;
	@%p83 bra 	$L__BB5_71;
	add.s64 	%rd36, %rd93, 1;
	max.u64 	%rd70, %rd50, %rd36;
	and.b64  	%rd71, %rd70, 1;
	setp.eq.b64 	%p121, %rd71, 1;
	not.pred 	%p122, %p121;
	mov.f32 	%f428, 0f3F800000;
	@%p122 bra 	$L__BB5_54;
	cvt.u32.u64 	%r94, %rd93;
	mad.lo.s32 	%r3, %r21, %r94, %r20;
	cvt.rn.f32.s32 	%f47, %r3;
	mul.f32 	%f340, %f47, 0f3F000000;
	cvt.rzi.f32.f32 	%f341, %f340;
	add.f32 	%f342, %f341, %f341;
	sub.f32 	%f343, %f47, %f342;
	abs.f32 	%f48, %f343;
	setp.eq.s32 	%p123, %r3, 0;
	@%p123 bra 	$L__BB5_53;
	setp.nan.f32 	%p124, %f222, %f222;
	abs.f32 	%f344, %f47;
	setp.nan.f32 	%p125, %f344, %f344;
	or.pred  	%p126, %p124, %p125;
	@%p126 bra 	$L__BB5_52;
	setp.eq.f32 	%p127, %f222, 0f7F800000;
	@%p127 bra 	$L__BB5_51;
	setp.eq.s32 	%p128, %r19, -1;
	setp.eq.f32 	%p129, %f344, 0f7F800000;
	and.pred  	%p130, %p128, %p129;
	@%p130 bra 	$L__BB5_53;
	mul.rn.f32 	%f346, %f45, %f47;
	cvt.rni.f32.f32 	%f347, %f346;
	sub.f32 	%f348, %f346, %f347;
	neg.f32 	%f349, %f346;
	fma.rn.f32 	%f350, %f45, %f47, %f349;
	fma.rn.f32 	%f351, %f46, %f47, %f350;
	add.f32 	%f352, %f348, %f351;
	setp.gt.f32 	%p131, %f347, 0f00000000;
	selp.b32 	%r95, 0, -2097152000, %p131;
	setp.lt.f32 	%p132, %f346, 0f00000000;
	selp.f32 	%f353, 0f00000000, 0f7F800000, %p132;
	abs.f32 	%f354, %f346;
	setp.gt.f32 	%p133, %f354, 0f43180000;
	cvt.rzi.s32.f32 	%r96, %f347;
	shl.b32 	%r97, %r96, 23;
	sub.s32 	%r98, %r97, %r95;
	mov.b32 	%f355, %r98;
	add.s32 	%r99, %r95, 2130706432;
	mov.b32 	%f356, %r99;
	fma.rn.f32 	%f357, %f352, 0f391FCB8E, 0f3AAF85ED;
	fma.rn.f32 	%f358, %f357, %f352, 0f3C1D9856;
	fma.rn.f32 	%f359, %f358, %f352, 0f3D6357BB;
	fma.rn.f32 	%f360, %f359, %f352, 0f3E75FDEC;
	fma.rn.f32 	%f361, %f360, %f352, 0f3F317218;
	fma.rn.f32 	%f362, %f361, %f352, 0f3F800000;
	mul.f32 	%f363, %f362, %f356;
	mul.f32 	%f364, %f363, %f355;
	selp.f32 	%f365, %f353, %f364, %p133;
	setp.neu.f32 	%p134, %f48, 0f3F800000;
	neg.f32 	%f366, %f365;
	selp.f32 	%f428, %f365, %f366, %p134;
	bra.uni 	$L__BB5_53;
$L__BB5_51:
	setp.neu.f32 	%p135, %f48, 0f3F800000;
	setp.lt.s32 	%p136, %r3, 0;
	selp.b32 	%r100, %r2, %r1, %p136;
	and.b32  	%r101, %r100, 2147483647;
	selp.b32 	%r102, %r101, %r100, %p135;
	mov.b32 	%f428, %r102;
	bra.uni 	$L__BB5_53;
$L__BB5_52:
	add.rn.f32 	%f428, %f43, %f47;
$L__BB5_53:
	cvt.rzi.s32.f32 	%r103, %f428;
	shl.b64 	%rd72, %rd93, 2;
	add.s64 	%rd73, %rd1, %rd72;
	st.global.u32 	[%rd73], %r103;
	mov.u64 	%rd93, %rd36;
$L__BB5_54:
	setp.ge.u64 	%p137, %rd36, %rd50;
	@%p137 bra 	$L__BB5_93;
	shl.b64 	%rd74, %rd93, 2;
	add.s64 	%rd75, %rd74, %rd1;
	add.s64 	%rd97, %rd75, 4;
	cvt.u32.u64 	%r104, %rd93;
	mul.lo.s32 	%r105, %r21, %r104;
	add.s32 	%r106, %r105, %r21;
	add.s32 	%r130, %r20, %r106;
	shl.b32 	%r5, %r21, 1;
	add.s32 	%r129, %r20, %r105;
$L__BB5_56:
	cvt.rn.f32.s32 	%f54, %r129;
	mul.f32 	%f368, %f54, 0f3F000000;
	cvt.rzi.f32.f32 	%f369, %f368;
	add.f32 	%f370, %f369, %f369;
	sub.f32 	%f371, %f54, %f370;
	abs.f32 	%f55, %f371;
	setp.eq.s32 	%p138, %r129, 0;
	mov.f32 	%f429, 0f3F800000;
	@%p138 bra 	$L__BB5_63;
	setp.nan.f32 	%p139, %f222, %f222;
	abs.f32 	%f372, %f54;
	setp.nan.f32 	%p140, %f372, %f372;
	or.pred  	%p141, %p139, %p140;
	@%p141 bra 	$L__BB5_62;
	@%p2 bra 	$L__BB5_61;
	setp.eq.s32 	%p142, %r19, -1;
	setp.eq.f32 	%p143, %f372, 0f7F800000;
	and.pred  	%p144, %p142, %p143;
	@%p144 bra 	$L__BB5_63;
	mul.rn.f32 	%f374, %f45, %f54;
	cvt.rni.f32.f32 	%f375, %f374;
	sub.f32 	%f376, %f374, %f375;
	neg.f32 	%f377, %f374;
	fma.rn.f32 	%f378, %f45, %f54, %f377;
	fma.rn.f32 	%f379, %f46, %f54, %f378;
	add.f32 	%f380, %f376, %f379;
	setp.gt.f32 	%p145, %f375, 0f00000000;
	selp.b32 	%r107, 0, -2097152000, %p145;
	setp.lt.f32 	%p146, %f374, 0f00000000;
	selp.f32 	%f381, 0f00000000, 0f7F800000, %p146;
	abs.f32 	%f382, %f374;
	setp.gt.f32 	%p147, %f382, 0f43180000;
	cvt.rzi.s32.f32 	%r108, %f375;
	shl.b32 	%r109, %r108, 23;
	sub.s32 	%r110, %r109, %r107;
	mov.b32 	%f383, %r110;
	add.s32 	%r111, %r107, 2130706432;
	mov.b32 	%f384, %r111;
	fma.rn.f32 	%f385, %f380, 0f391FCB8E, 0f3AAF85ED;
	fma.rn.f32 	%f386, %f385, %f380, 0f3C1D9856;
	fma.rn.f32 	%f387, %f386, %f380, 0f3D6357BB;
	fma.rn.f32 	%f388, %f387, %f380, 0f3E75FDEC;
	fma.rn.f32 	%f389, %f388, %f380, 0f3F317218;
	fma.rn.f32 	%f390, %f389, %f380, 0f3F800000;
	mul.f32 	%f391, %f390, %f384;
	mul.f32 	%f392, %f391, %f383;
	selp.f32 	%f393, %f381, %f392, %p147;
	setp.neu.f32 	%p148, %f55, 0f3F800000;
	neg.f32 	%f394, %f393;
	selp.f32 	%f429, %f393, %f394, %p148;
	bra.uni 	$L__BB5_63;
$L__BB5_61:
	setp.neu.f32 	%p149, %f55, 0f3F800000;
	setp.lt.s32 	%p150, %r129, 0;
	selp.b32 	%r112, %r2, %r1, %p150;
	and.b32  	%r113, %r112, 2147483647;
	selp.b32 	%r114, %r113, %r112, %p149;
	mov.b32 	%f429, %r114;
	bra.uni 	$L__BB5_63;
$L__BB5_62:
	add.rn.f32 	%f429, %f43, %f54;
$L__BB5_63:
	cvt.rzi.s32.f32 	%r115, %f429;
	st.global.u32 	[%rd97+-4], %r115;
	cvt.rn.f32.s32 	%f61, %r130;
	mul.f32 	%f396, %f61, 0f3F000000;
	cvt.rzi.f32.f32 	%f397, %f396;
	add.f32 	%f398, %f397, %f397;
	sub.f32 	%f399, %f61, %f398;
	abs.f32 	%f62, %f399;
	setp.eq.s32 	%p151, %r130, 0;
	mov.f32 	%f430, 0f3F800000;
	@%p151 bra 	$L__BB5_70;
	setp.nan.f32 	%p152, %f222, %f222;
	abs.f32 	%f400, %f61;
	setp.nan.f32 	%p153, %f400, %f400;
	or.pred  	%p154, %p152, %p153;
	@%p154 bra 	$L__BB5_69;
	@%p2 bra 	$L__BB5_68;
	setp.eq.s32 	%p155, %r19, -1;
	setp.eq.f32 	%p156, %f400, 0f7F800000;
	and.pred  	%p157, %p155, %p156;
	@%p157 bra 	$L__BB5_70;
	mul.rn.f32 	%f402, %f45, %f61;
	cvt.rni.f32.f32 	%f403, %f402;
	sub.f32 	%f404, %f402, %f403;
	neg.f32 	%f405, %f402;
	fma.rn.f32 	%f406, %f45, %f61, %f405;
	fma.rn.f32 	%f407, %f46, %f61, %f406;
	add.f32 	%f408, %f404, %f407;
	setp.gt.f32 	%p158, %f403, 0f00000000;
	selp.b32 	%r116, 0, -2097152000, %p158;
	setp.lt.f32 	%p159, %f402, 0f00000000;
	selp.f32 	%f409, 0f00000000, 0f7F800000, %p159;
	abs.f32 	%f410, %f402;
	setp.gt.f32 	%p160, %f410, 0f43180000;
	cvt.rzi.s32.f32 	%r117, %f403;
	shl.b32 	%r118, %r117, 23;
	sub.s32 	%r119, %r118, %r116;
	mov.b32 	%f411, %r119;
	add.s32 	%r120, %r116, 2130706432;
	mov.b32 	%f412, %r120;
	fma.rn.f32 	%f413, %f408, 0f391FCB8E, 0f3AAF85ED;
	fma.rn.f32 	%f414, %f413, %f408, 0f3C1D9856;
	fma.rn.f32 	%f415, %f414, %f408, 0f3D6357BB;
	fma.rn.f32 	%f416, %f415, %f408, 0f3E75FDEC;
	fma.rn.f32 	%f417, %f416, %f408, 0f3F317218;
	fma.rn.f32 	%f418, %f417, %f408, 0f3F800000;
	mul.f32 	%f419, %f418, %f412;
	mul.f32 	%f420, %f419, %f411;
	selp.f32 	%f421, %f409, %f420, %p160;
	setp.neu.f32 	%p161, %f62, 0f3F800000;
	neg.f32 	%f422, %f421;
	selp.f32 	%f430, %f421, %f422, %p161;
	bra.uni 	$L__BB5_70;
$L__BB5_68:
	setp.neu.f32 	%p162, %f62, 0f3F800000;
	setp.lt.s32 	%p163, %r130, 0;
	selp.b32 	%r121, %r2, %r1, %p163;
	and.b32  	%r122, %r121, 2147483647;
	selp.b32 	%r123, %r122, %r121, %p162;
	mov.b32 	%f430, %r123;
	bra.uni 	$L__BB5_70;
$L__BB5_69:
	add.rn.f32 	%f430, %f43, %f61;
$L__BB5_70:
	cvt.rzi.s32.f32 	%r124, %f430;
	st.global.u32 	[%rd97], %r124;
	add.s64 	%rd93, %rd93, 2;
	add.s64 	%rd97, %rd97, 8;
	add.s32 	%r130, %r130, %r5;
	add.s32 	%r129, %r129, %r5;
	setp.lt.u64 	%p164, %rd93, %rd50;
	@%p164 bra 	$L__BB5_56;
	bra.uni 	$L__BB5_93;
$L__BB5_71:
	add.s64 	%rd43, %rd93, 1;
	max.u64 	%rd64, %rd50, %rd43;
	and.b64  	%rd65, %rd64, 1;
	setp.eq.b64 	%p84, %rd65, 1;
	not.pred 	%p85, %p84;
	@%p85 bra 	$L__BB5_78;
	cvt.u32.u64 	%r63, %rd93;
	mad.lo.s32 	%r11, %r21, %r63, %r20;
	cvt.rn.f32.s32 	%f68, %r11;
	setp.eq.s32 	%p86, %r11, 0;
	mov.f32 	%f431, 0f3F800000;
	@%p86 bra 	$L__BB5_77;
	setp.nan.f32 	%p87, %f222, %f222;
	abs.f32 	%f257, %f68;
	setp.nan.f32 	%p88, %f257, %f257;
	or.pred  	%p89, %p87, %p88;
	@%p89 bra 	$L__BB5_76;
	mul.rn.f32 	%f259, %f45, %f68;
	cvt.rni.f32.f32 	%f260, %f259;
	sub.f32 	%f261, %f259, %f260;
	neg.f32 	%f262, %f259;
	fma.rn.f32 	%f263, %f45, %f68, %f262;
	fma.rn.f32 	%f264, %f46, %f68, %f263;
	add.f32 	%f265, %f261, %f264;
	setp.gt.f32 	%p90, %f260, 0f00000000;
	selp.b32 	%r64, 0, -2097152000, %p90;
	setp.lt.f32 	%p91, %f259, 0f00000000;
	selp.f32 	%f266, 0f00000000, 0f7F800000, %p91;
	abs.f32 	%f267, %f259;
	setp.gt.f32 	%p92, %f267, 0f43180000;
	cvt.rzi.s32.f32 	%r65, %f260;
	shl.b32 	%r66, %r65, 23;
	sub.s32 	%r67, %r66, %r64;
	mov.b32 	%f268, %r67;
	add.s32 	%r68, %r64, 2130706432;
	mov.b32 	%f269, %r68;
	fma.rn.f32 	%f270, %f265, 0f391FCB8E, 0f3AAF85ED;
	fma.rn.f32 	%f271, %f270, %f265, 0f3C1D9856;
	fma.rn.f32 	%f272, %f271, %f265, 0f3D6357BB;
	fma.rn.f32 	%f273, %f272, %f265, 0f3E75FDEC;
	fma.rn.f32 	%f274, %f273, %f265, 0f3F317218;
	fma.rn.f32 	%f275, %f274, %f265, 0f3F800000;
	mul.f32 	%f276, %f275, %f269;
	mul.f32 	%f277, %f276, %f268;
	selp.f32 	%f431, %f266, %f277, %p92;
	not.pred 	%p93, %p2;
	@%p93 bra 	$L__BB5_77;
	mul.f32 	%f278, %f68, 0f3F000000;
	cvt.rzi.f32.f32 	%f279, %f278;
	add.f32 	%f280, %f279, %f279;
	sub.f32 	%f281, %f68, %f280;
	abs.f32 	%f282, %f281;
	setp.neu.f32 	%p94, %f282, 0f3F800000;
	setp.lt.s32 	%p95, %r11, 0;
	selp.b32 	%r69, %r2, %r1, %p95;
	and.b32  	%r70, %r69, 2147483647;
	selp.b32 	%r71, %r70, %r69, %p94;
	mov.b32 	%f431, %r71;
	bra.uni 	$L__BB5_77;
$L__BB5_76:
	add.rn.f32 	%f431, %f43, %f68;
$L__BB5_77:
	cvt.rzi.s32.f32 	%r72, %f431;
	shl.b64 	%rd66, %rd93, 2;
	add.s64 	%rd67, %rd1, %rd66;
	st.global.u32 	[%rd67], %r72;
	mov.u64 	%rd93, %rd43;
$L__BB5_78:
	setp.ge.u64 	%p96, %rd43, %rd50;
	@%p96 bra 	$L__BB5_93;
	shl.b64 	%rd68, %rd93, 2;
	add.s64 	%rd69, %rd68, %rd1;
	add.s64 	%rd100, %rd69, 4;
	cvt.u32.u64 	%r73, %rd93;
	mul.lo.s32 	%r74, %r21, %r73;
	add.s32 	%r75, %r74, %r21;
	add.s32 	%r132, %r20, %r75;
	shl.b32 	%r13, %r21, 1;
	add.s32 	%r131, %r20, %r74;
	not.pred 	%p101, %p2;
$L__BB5_80:
	cvt.rn.f32.s32 	%f73, %r131;
	setp.eq.s32 	%p97, %r131, 0;
	mov.f32 	%f432, 0f3F800000;
	@%p97 bra 	$L__BB5_86;
	setp.num.f32 	%p98, %f222, %f222;
	abs.f32 	%f284, %f73;
	setp.num.f32 	%p99, %f284, %f284;
	and.pred  	%p100, %p98, %p99;
	@%p100 bra 	$L__BB5_83;
	add.rn.f32 	%f432, %f43, %f73;
	bra.uni 	$L__BB5_86;
$L__BB5_83:
	@%p101 bra 	$L__BB5_85;
	mul.f32 	%f306, %f73, 0f3F000000;
	cvt.rzi.f32.f32 	%f307, %f306;
	add.f32 	%f308, %f307, %f307;
	sub.f32 	%f309, %f73, %f308;
	abs.f32 	%f310, %f309;
	setp.neu.f32 	%p107, %f310, 0f3F800000;
	setp.lt.s32 	%p108, %r131, 0;
	selp.b32 	%r81, %r2, %r1, %p108;
	and.b32  	%r82, %r81, 2147483647;
	selp.b32 	%r83, %r82, %r81, %p107;
	mov.b32 	%f432, %r83;
	bra.uni 	$L__BB5_86;
$L__BB5_85:
	mul.rn.f32 	%f285, %f45, %f73;
	cvt.rni.f32.f32 	%f286, %f285;
	sub.f32 	%f287, %f285, %f286;
	neg.f32 	%f288, %f285;
	fma.rn.f32 	%f289, %f45, %f73, %f288;
	fma.rn.f32 	%f290, %f46, %f73, %f289;
	add.f32 	%f291, %f287, %f290;
	setp.gt.f32 	%p102, %f286, 0f00000000;
	selp.b32 	%r76, 0, -2097152000, %p102;
	setp.eq.s32 	%p103, %r19, -1;
	setp.eq.f32 	%p104, %f284, 0f7F800000;
	setp.lt.f32 	%p105, %f285, 0f00000000;
	selp.f32 	%f292, 0f00000000, 0f7F800000, %p105;
	abs.f32 	%f293, %f285;
	setp.gt.f32 	%p106, %f293, 0f43180000;
	cvt.rzi.s32.f32 	%r77, %f286;
	shl.b32 	%r78, %r77, 23;
	sub.s32 	%r79, %r78, %r76;
	mov.b32 	%f294, %r79;
	add.s32 	%r80, %r76, 2130706432;
	mov.b32 	%f295, %r80;
	fma.rn.f32 	%f296, %f291, 0f391FCB8E, 0f3AAF85ED;
	fma.rn.f32 	%f297, %f296, %f291, 0f3C1D9856;
	fma.rn.f32 	%f298, %f297, %f291, 0f3D6357BB;
	fma.rn.f32 	%f299, %f298, %f291, 0f3E75FDEC;
	fma.rn.f32 	%f300, %f299, %f291, 0f3F317218;
	fma.rn.f32 	%f301, %f300, %f291, 0f3F800000;
	mul.f32 	%f302, %f301, %f295;
	mul.f32 	%f303, %f302, %f294;
	selp.f32 	%f304, %f292, %f303, %p106;
	selp.f32 	%f305, 0f3F800000, %f304, %p104;
	selp.f32 	%f432, %f305, %f304, %p103;
$L__BB5_86:
	cvt.rzi.s32.f32 	%r84, %f432;
	st.global.u32 	[%rd100+-4], %r84;
	cvt.rn.f32.s32 	%f79, %r132;
	setp.eq.s32 	%p109, %r132, 0;
	mov.f32 	%f433, 0f3F800000;
	@%p109 bra 	$L__BB5_92;
	setp.nan.f32 	%p110, %f222, %f222;
	abs.f32 	%f312, %f79;
	setp.nan.f32 	%p111, %f312, %f312;
	or.pred  	%p112, %p110, %p111;
	@%p112 bra 	$L__BB5_91;
	@%p2 bra 	$L__BB5_90;
	mul.rn.f32 	%f313, %f45, %f79;
	cvt.rni.f32.f32 	%f314, %f313;
	sub.f32 	%f315, %f313, %f314;
	neg.f32 	%f316, %f313;
	fma.rn.f32 	%f317, %f45, %f79, %f316;
	fma.rn.f32 	%f318, %f46, %f79, %f317;
	add.f32 	%f319, %f315, %f318;
	setp.gt.f32 	%p113, %f314, 0f00000000;
	selp.b32 	%r85, 0, -2097152000, %p113;
	setp.eq.s32 	%p114, %r19, -1;
	setp.eq.f32 	%p115, %f312, 0f7F800000;
	setp.lt.f32 	%p116, %f313, 0f00000000;
	selp.f32 	%f320, 0f00000000, 0f7F800000, %p116;
	abs.f32 	%f321, %f313;
	setp.gt.f32 	%p117, %f321, 0f43180000;
	cvt.rzi.s32.f32 	%r86, %f314;
	shl.b32 	%r87, %r86, 23;
	sub.s32 	%r88, %r87, %r85;
	mov.b32 	%f322, %r88;
	add.s32 	%r89, %r85, 2130706432;
	mov.b32 	%f323, %r89;
	fma.rn.f32 	%f324, %f319, 0f391FCB8E, 0f3AAF85ED;
	fma.rn.f32 	%f325, %f324, %f319, 0f3C1D9856;
	fma.rn.f32 	%f326, %f325, %f319, 0f3D6357BB;
	fma.rn.f32 	%f327, %f326, %f319, 0f3E75FDEC;
	fma.rn.f32 	%f328, %f327, %f319, 0f3F317218;
	fma.rn.f32 	%f329, %f328, %f319, 0f3F800000;
	mul.f32 	%f330, %f329, %f323;
	mul.f32 	%f331, %f330, %f322;
	selp.f32 	%f332, %f320, %f331, %p117;
	selp.f32 	%f333, 0f3F800000, %f332, %p115;
	selp.f32 	%f433, %f333, %f332, %p114;
	bra.uni 	$L__BB5_92;
$L__BB5_90:
	mul.f32 	%f334, %f79, 0f3F000000;
	cvt.rzi.f32.f32 	%f335, %f334;
	add.f32 	%f336, %f335, %f335;
	sub.f32 	%f337, %f79, %f336;
	abs.f32 	%f338, %f337;
	setp.neu.f32 	%p118, %f338, 0f3F800000;
	setp.lt.s32 	%p119, %r132, 0;
	selp.b32 	%r90, %r2, %r1, %p119;
	and.b32  	%r91, %r90, 2147483647;
	selp.b32 	%r92, %r91, %r90, %p118;
	mov.b32 	%f433, %r92;
	bra.uni 	$L__BB5_92;
$L__BB5_91:
	add.rn.f32 	%f433, %f43, %f79;
$L__BB5_92:
	cvt.rzi.s32.f32 	%r93, %f433;
	st.global.u32 	[%rd100], %r93;
	add.s64 	%rd93, %rd93, 2;
	add.s64 	%rd100, %rd100, 8;
	add.s32 	%r132, %r132, %r13;
	add.s32 	%r131, %r131, %r13;
	setp.lt.u64 	%p120, %rd93, %rd50;
	@%p120 bra 	$L__BB5_80;
$L__BB5_93:
	ret;

}
	// .globl	logspace_i64
.visible .entry logspace_i64(
	.param .u64 .ptr .align 1 logspace_i64_param_0,
	.param .u64 logspace_i64_param_1,
	.param .u64 logspace_i64_param_2,
	.param .u64 logspace_i64_param_3,
	.param .u64 logspace_i64_param_4
)
{
	.reg .pred 	%p<79>;
	.reg .b32 	%r<104>;
	.reg .b64 	%rd<184>;
	.reg .b64 	%fd<114>;

	ld.param.u64 	%rd78, [logspace_i64_param_0];
	ld.param.u64 	%rd74, [logspace_i64_param_1];
	ld.param.u64 	%rd175, [logspace_i64_param_2];
	ld.param.u64 	%rd76, [logspace_i64_param_3];
	ld.param.u64 	%rd77, [logspace_i64_param_4];
	cvta.to.global.u64 	%rd1, %rd78;
	mov.u32 	%r7, %ctaid.x;
	mov.u32 	%r8, %ntid.x;
	mov.u32 	%r9, %tid.x;
	mad.lo.s32 	%r10, %r7, %r8, %r9;
	cvt.u64.u32 	%rd2, %r10;
	mov.u32 	%r11, %nctaid.x;
	mul.lo.s32 	%r12, %r8, %r11;
	cvt.u64.u32 	%rd3, %r12;
	shr.u64 	%rd4, %rd77, 2;
	setp.le.u64 	%p1, %rd4, %rd2;
	@%p1 bra 	$L__BB6_11;
	cvt.rn.f64.s64 	%fd18, %rd74;
	{
	.reg .b32 %temp; 
	mov.b64 	{%temp, %r1}, %fd18;
	}
	abs.f64 	%fd1, %fd18;
	shl.b64 	%rd79, %rd2, 5;
	add.s64 	%rd80, %rd79, %rd1;
	add.s64 	%rd167, %rd80, 16;
	shl.b64 	%rd81, %rd2, 2;
	mad.lo.s64 	%rd6, %rd76, %rd81, %rd76;
	or.b64  	%rd82, %rd81, 2;
	mul.lo.s64 	%rd7, %rd76, %rd82;
	or.b64  	%rd83, %rd81, 3;
	mul.lo.s64 	%rd8, %rd76, %rd83;
	mov.u64 	%rd168, %rd175;
	mov.u64 	%rd169, %rd2;
$L__BB6_2:
	setp.ne.s64 	%p2, %rd74, 0;
	setp.lt.s32 	%p3, %r1, 0;
	mul.lo.s64 	%rd84, %rd76, %rd2;
	shl.b64 	%rd85, %rd84, 2;
	add.s64 	%rd12, %rd85, %rd168;
	cvt.rn.f64.u64 	%fd19, %rd12;
	{
	.reg .b32 %temp; 
	mov.b64 	{%temp, %r2}, %fd19;
	}
	shr.u32 	%r13, %r2, 20;
	and.b32  	%r14, %r13, 2047;
	add.s32 	%r15, %r14, -1012;
	mov.b64 	%rd86, %fd19;
	shl.b64 	%rd87, %rd86, %r15;
	setp.eq.s64 	%p4, %rd87, -9223372036854775808;
	{ // callseq 7, 0
	.param .b64 param0;
	st.param.f64 	[param0], %fd1;
	.param .b64 param1;
	st.param.f64 	[param1], %fd19;
	.param .b64 retval0;
	call.uni (retval0), 
	__internal_accurate_pow, 
	(
	param0, 
	param1
	);
	ld.param.f64 	%fd20, [retval0];
	} // callseq 7
	neg.f64 	%fd22, %fd20;
	selp.f64 	%fd23, %fd22, %fd20, %p4;
	selp.f64 	%fd110, %fd23, %fd20, %p3;
	@%p2 bra 	$L__BB6_4;
	selp.b32 	%r16, %r1, 0, %p4;
	setp.lt.s32 	%p6, %r2, 0;
	or.b32  	%r17, %r16, 2146435072;
	selp.b32 	%r18, %r17, %r16, %p6;
	mov.b32 	%r19, 0;
	mov.b64 	%fd110, {%r19, %r18};
$L__BB6_4:
	setp.eq.s64 	%p7, %rd74, 1;
	setp.eq.s64 	%p10, %rd12, 0;
	selp.f64 	%fd24, 0d3FF0000000000000, %fd110, %p10;
	selp.f64 	%fd5, 0d3FF0000000000000, %fd24, %p7;
	add.s64 	%rd14, %rd6, %rd168;
	cvt.rn.f64.u64 	%fd25, %rd14;
	{
	.reg .b32 %temp; 
	mov.b64 	{%temp, %r3}, %fd25;
	}
	shr.u32 	%r20, %r3, 20;
	and.b32  	%r21, %r20, 2047;
	add.s32 	%r22, %r21, -1012;
	mov.b64 	%rd88, %fd25;
	shl.b64 	%rd89, %rd88, %r22;
	setp.eq.s64 	%p11, %rd89, -9223372036854775808;
	{ // callseq 8, 0
	.param .b64 param0;
	st.param.f64 	[param0], %fd1;
	.param .b64 param1;
	st.param.f64 	[param1], %fd25;
	.param .b64 retval0;
	call.uni (retval0), 
	__internal_accurate_pow, 
	(
	param0, 
	param1
	);
	ld.param.f64 	%fd26, [retval0];
	} // callseq 8
	neg.f64 	%fd28, %fd26;
	selp.f64 	%fd29, %fd28, %fd26, %p11;
	selp.f64 	%fd111, %fd29, %fd26, %p3;
	@%p2 bra 	$L__BB6_6;
	selp.b32 	%r23, %r1, 0, %p11;
	setp.lt.s32 	%p13, %r3, 0;
	or.b32  	%r24, %r23, 2146435072;
	selp.b32 	%r25, %r24, %r23, %p13;
	mov.b32 	%r26, 0;
	mov.b64 	%fd111, {%r26, %r25};
$L__BB6_6:
	setp.eq.s64 	%p17, %rd14, 0;
	selp.f64 	%fd30, 0d3FF0000000000000, %fd111, %p17;
	selp.f64 	%fd9, 0d3FF0000000000000, %fd30, %p7;
	add.s64 	%rd16, %rd7, %rd168;
	cvt.rn.f64.u64 	%fd31, %rd16;
	{
	.reg .b32 %temp; 
	mov.b64 	{%temp, %r4}, %fd31;
	}
	shr.u32 	%r27, %r4, 20;
	and.b32  	%r28, %r27, 2047;
	add.s32 	%r29, %r28, -1012;
	mov.b64 	%rd90, %fd31;
	shl.b64 	%rd91, %rd90, %r29;
	setp.eq.s64 	%p18, %rd91, -9223372036854775808;
	{ // callseq 9, 0
	.param .b64 param0;
	st.param.f64 	[param0], %fd1;
	.param .b64 param1;
	st.param.f64 	[param1], %fd31;
	.param .b64 retval0;
	call.uni (retval0), 
	__internal_accurate_pow, 
	(
	param0, 
	param1
	);
	ld.param.f64 	%fd32, [retval0];
	} // callseq 9
	neg.f64 	%fd34, %fd32;
	selp.f64 	%fd35, %fd34, %fd32, %p18;
	selp.f64 	%fd112, %fd35, %fd32, %p3;
	@%p2 bra 	$L__BB6_8;
	selp.b32 	%r30, %r1, 0, %p18;
	setp.lt.s32 	%p20, %r4, 0;
	or.b32  	%r31, %r30, 2146435072;
	selp.b32 	%r32, %r31, %r30, %p20;
	mov.b32 	%r33, 0;
	mov.b64 	%fd112, {%r33, %r32};
$L__BB6_8:
	setp.eq.s64 	%p21, %rd74, 1;
	setp.ne.s64 	%p22, %rd74, 0;
	setp.lt.s32 	%p23, %r1, 0;
	setp.eq.s64 	%p24, %rd16, 0;
	selp.f64 	%fd36, 0d3FF0000000000000, %fd112, %p24;
	selp.f64 	%fd13, 0d3FF0000000000000, %fd36, %p21;
	add.s64 	%rd18, %rd8, %rd168;
	cvt.rn.f64.u64 	%fd37, %rd18;
	{
	.reg .b32 %temp; 
	mov.b64 	{%temp, %r5}, %fd37;
	}
	shr.u32 	%r34, %r5, 20;
	and.b32  	%r35, %r34, 2047;
	add.s32 	%r36, %r35, -1012;
	mov.b64 	%rd92, %fd37;
	shl.b64 	%rd93, %rd92, %r36;
	setp.eq.s64 	%p25, %rd93, -9223372036854775808;
	{ // callseq 10, 0
	.param .b64 param0;
	st.param.f64 	[param0], %fd1;
	.param .b64 param1;
	st.param.f64 	[param1], %fd37;
	.param .b64 retval0;
	call.uni (retval0), 
	__internal_accurate_pow, 
	(
	param0, 
	param1
	);
	ld.param.f64 	%fd38, [retval0];
	} // callseq 10
	neg.f64 	%fd40, %fd38;
	selp.f64 	%fd41, %fd40, %fd38, %p25;
	selp.f64 	%fd113, %fd41, %fd38, %p23;
	@%p22 bra 	$L__BB6_10;
	selp.b32 	%r37, %r1, 0, %p25;
	setp.lt.s32 	%p27, %r5, 0;
	or.b32  	%r38, %r37, 2146435072;
	selp.b32 	%r39, %r38, %r37, %p27;
	mov.b32 	%r40, 0;
	mov.b64 	%fd113, {%r40, %r39};
$L__BB6_10:
	setp.eq.s64 	%p29, %rd18, 0;
	selp.f64 	%fd42, 0d3FF0000000000000, %fd113, %p29;
	selp.f64 	%fd43, 0d3FF0000000000000, %fd42, %p21;
	cvt.rzi.s64.f64 	%rd94, %fd43;
	cvt.rzi.s64.f64 	%rd95, %fd5;
	cvt.rzi.s64.f64 	%rd96, %fd9;
	st.global.v2.u64 	[%rd167+-16], {%rd95, %rd96};
	cvt.rzi.s64.f64 	%rd97, %fd13;
	st.global.v2.u64 	[%rd167], {%rd97, %rd94};
	add.s64 	%rd169, %rd169, %rd3;
	mul.lo.s64 	%rd98, %rd76, %rd3;
	shl.b64 	%rd99, %rd98, 2;
	add.s64 	%rd168, %rd168, %rd99;
	shl.b64 	%rd100, %rd3, 5;
	add.s64 	%rd167, %rd167, %rd100;
	setp.lt.u64 	%p30, %rd169, %rd4;
	@%p30 bra 	$L__BB6_2;
$L__BB6_11:
	cvt.u32.u64 	%r41, %rd2;
	setp.ne.s32 	%p31, %r41, 0;
	and.b64  	%rd23, %rd77, -4;
	setp.eq.s64 	%p32, %rd23, %rd77;
	or.pred  	%p33, %p31, %p32;
	@%p33 bra 	$L__BB6_25;
	cvt.rn.f64.s64 	%fd44, %rd74;
	{
	.reg .b32 %temp; 
	mov.b64 	{%temp, %r6}, %fd44;
	}
	abs.f64 	%fd17, %fd44;
	setp.ne.s64 	%p34, %rd74, 0;
	@%p34 bra 	$L__BB6_19;
	add.s64 	%rd134, %rd23, 1;
	max.u64 	%rd24, %rd77, %rd134;
	and.b64  	%rd25, %rd24, 3;
	setp.eq.s64 	%p53, %rd25, 0;
	mov.u64 	%rd176, %rd23;
	@%p53 bra 	$L__BB6_16;
	shl.b64 	%rd135, %rd4, 5;
	add.s64 	%rd172, %rd1, %rd135;
	mul.lo.s64 	%rd136, %rd76, %rd4;
	shl.b64 	%rd137, %rd136, 2;
	add.s64 	%rd171, %rd175, %rd137;
	neg.s64 	%rd170, %rd25;
	add.s64 	%rd176, %rd23, %rd25;
$L__BB6_15:
	.pragma "nounroll";
	setp.eq.s64 	%p54, %rd74, 1;
	cvt.rn.f64.s64 	%fd85, %rd171;
	{
	.reg .b32 %temp; 
	mov.b64 	{%temp, %r62}, %fd85;
	}
	shr.u32 	%r63, %r62, 20;
	and.b32  	%r64, %r63, 2047;
	add.s32 	%r65, %r64, -1012;
	mov.b64 	%rd138, %fd85;
	shl.b64 	%rd139, %rd138, %r65;
	setp.eq.s64 	%p55, %rd139, -9223372036854775808;
	abs.f64 	%fd86, %fd85;
	setp.neu.f64 	%p56, %fd86, 0d3FE0000000000000;
	selp.b32 	%r66, %r6, 0, %p55;
	selp.b32 	%r67, %r66, 0, %p56;
	setp.lt.s32 	%p57, %r62, 0;
	or.b32  	%r68, %r67, 2146435072;
	selp.b32 	%r69, %r68, %r67, %p57;
	mov.b32 	%r70, 0;
	mov.b64 	%fd87, {%r70, %r69};
	setp.eq.s64 	%p58, %rd171, 0;
	selp.f64 	%fd88, 0d3FF0000000000000, %fd87, %p58;
	selp.f64 	%fd89, 0d3FF0000000000000, %fd88, %p54;
	cvt.rzi.s64.f64 	%rd141, %fd89;
	st.global.u64 	[%rd172], %rd141;
	add.s64 	%rd172, %rd172, 8;
	add.s64 	%rd171, %rd171, %rd76;
	add.s64 	%rd170, %rd170, 1;
	setp.ne.s64 	%p59, %rd170, 0;
	@%p59 bra 	$L__BB6_15;
$L__BB6_16:
	sub.s64 	%rd142, %rd23, %rd24;
	setp.gt.u64 	%p60, %rd142, -4;
	@%p60 bra 	$L__BB6_25;
	mul.lo.s64 	%rd37, %rd176, %rd76;
	shl.b64 	%rd38, %rd76, 2;
	add.s64 	%rd143, %rd176, 3;
	mul.lo.s64 	%rd39, %rd76, %rd143;
	shl.b64 	%rd144, %rd176, 3;
	add.s64 	%rd145, %rd144, %rd1;
	add.s64 	%rd174, %rd145, 16;
	add.s64 	%rd41, %rd37, %rd76;
	add.s64 	%rd146, %rd176, 2;
	mul.lo.s64 	%rd42, %rd76, %rd146;
$L__BB6_18:
	setp.eq.s64 	%p61, %rd74, 1;
	add.s64 	%rd147, %rd37, %rd175;
	cvt.rn.f64.s64 	%fd90, %rd147;
	{
	.reg .b32 %temp; 
	mov.b64 	{%temp, %r71}, %fd90;
	}
	shr.u32 	%r72, %r71, 20;
	and.b32  	%r73, %r72, 2047;
	add.s32 	%r74, %r73, -1012;
	mov.b64 	%rd148, %fd90;
	shl.b64 	%rd149, %rd148, %r74;
	setp.eq.s64 	%p62, %rd149, -9223372036854775808;
	abs.f64 	%fd91, %fd90;
	setp.neu.f64 	%p63, %fd91, 0d3FE0000000000000;
	selp.b32 	%r75, %r6, 0, %p62;
	selp.b32 	%r76, %r75, 0, %p63;
	setp.lt.s32 	%p64, %r71, 0;
	or.b32  	%r77, %r76, 2146435072;
	selp.b32 	%r78, %r77, %r76, %p64;
	mov.b32 	%r79, 0;
	mov.b64 	%fd92, {%r79, %r78};
	setp.eq.s64 	%p65, %rd147, 0;
	selp.f64 	%fd93, 0d3FF0000000000000, %fd92, %p65;
	selp.f64 	%fd94, 0d3FF0000000000000, %fd93, %p61;
	cvt.rzi.s64.f64 	%rd151, %fd94;
	st.global.u64 	[%rd174+-16], %rd151;
	add.s64 	%rd152, %rd41, %rd175;
	cvt.rn.f64.s64 	%fd95, %rd152;
	{
	.reg .b32 %temp; 
	mov.b64 	{%temp, %r80}, %fd95;
	}
	shr.u32 	%r81, %r80, 20;
	and.b32  	%r82, %r81, 2047;
	add.s32 	%r83, %r82, -1012;
	mov.b64 	%rd153, %fd95;
	shl.b64 	%rd154, %rd153, %r83;
	setp.eq.s64 	%p66, %rd154, -9223372036854775808;
	abs.f64 	%fd96, %fd95;
	setp.neu.f64 	%p67, %fd96, 0d3FE0000000000000;
	selp.b32 	%r84, %r6, 0, %p66;
	selp.b32 	%r85, %r84, 0, %p67;
	setp.lt.s32 	%p68, %r80, 0;
	or.b32  	%r86, %r85, 2146435072;
	selp.b32 	%r87, %r86, %r85, %p68;
	mov.b64 	%fd97, {%r79, %r87};
	setp.eq.s64 	%p69, %rd152, 0;
	selp.f64 	%fd98, 0d3FF0000000000000, %fd97, %p69;
	selp.f64 	%fd99, 0d3FF0000000000000, %fd98, %p61;
	cvt.rzi.s64.f64 	%rd156, %fd99;
	st.global.u64 	[%rd174+-8], %rd156;
	add.s64 	%rd157, %rd42, %rd175;
	cvt.rn.f64.s64 	%fd100, %rd157;
	{
	.reg .b32 %temp; 
	mov.b64 	{%temp, %r88}, %fd100;
	}
	shr.u32 	%r89, %r88, 20;
	and.b32  	%r90, %r89, 2047;
	add.s32 	%r91, %r90, -1012;
	mov.b64 	%rd158, %fd100;
	shl.b64 	%rd159, %rd158, %r91;
	setp.eq.s64 	%p70, %rd159, -9223372036854775808;
	abs.f64 	%fd101, %fd100;
	setp.neu.f64 	%p71, %fd101, 0d3FE0000000000000;
	selp.b32 	%r92, %r6, 0, %p70;
	selp.b32 	%r93, %r92, 0, %p71;
	setp.lt.s32 	%p72, %r88, 0;
	or.b32  	%r94, %r93, 2146435072;
	selp.b32 	%r95, %r94, %r93, %p72;
	mov.b64 	%fd102, {%r79, %r95};
	setp.eq.s64 	%p73, %rd157, 0;
	selp.f64 	%fd103, 0d3FF0000000000000, %fd102, %p73;
	selp.f64 	%fd104, 0d3FF0000000000000, %fd103, %p61;
	cvt.rzi.s64.f64 	%rd161, %fd104;
	st.global.u64 	[%rd174], %rd161;
	add.s64 	%rd162, %rd39, %rd175;
	cvt.rn.f64.s64 	%fd105, %rd162;
	{
	.reg .b32 %temp; 
	mov.b64 	{%temp, %r96}, %fd105;
	}
	shr.u32 	%r97, %r96, 20;
	and.b32  	%r98, %r97, 2047;
	add.s32 	%r99, %r98, -1012;
	mov.b64 	%rd163, %fd105;
	shl.b64 	%rd164, %rd163, %r99;
	setp.eq.s64 	%p74, %rd164, -9223372036854775808;
	abs.f64 	%fd106, %fd105;
	setp.neu.f64 	%p75, %fd106, 0d3FE0000000000000;
	selp.b32 	%r100, %r6, 0, %p74;
	selp.b32 	%r101, %r100, 0, %p75;
	setp.lt.s32 	%p76, %r96, 0;
	or.b32  	%r102, %r101, 2146435072;
	selp.b32 	%r103, %r102, %r101, %p76;
	mov.b64 	%fd107, {%r79, %r103};
	setp.eq.s64 	%p77, %rd162, 0;
	selp.f64 	%fd108, 0d3FF0000000000000, %fd107, %p77;
	selp.f64 	%fd109, 0d3FF0000000000000, %fd108, %p61;
	cvt.rzi.s64.f64 	%rd166, %fd109;
	st.global.u64 	[%rd174+8], %rd166;
	add.s64 	%rd176, %rd176, 4;
	add.s64 	%rd175, %rd175, %rd38;
	add.s64 	%rd174, %rd174, 32;
	setp.lt.u64 	%p78, %rd176, %rd77;
	@%p78 bra 	$L__BB6_18;
	bra.uni 	$L__BB6_25;
$L__BB6_19:
	add.s64 	%rd101, %rd23, 1;
	max.u64 	%rd49, %rd77, %rd101;
	and.b64  	%rd50, %rd49, 3;
	setp.eq.s64 	%p35, %rd50, 0;
	mov.u64 	%rd183, %rd23;
	@%p35 bra 	$L__BB6_22;
	shl.b64 	%rd102, %rd4, 5;
	add.s64 	%rd179, %rd1, %rd102;
	mul.lo.s64 	%rd103, %rd76, %rd4;
	shl.b64 	%rd104, %rd103, 2;
	add.s64 	%rd178, %rd175, %rd104;
	neg.s64 	%rd177, %rd50;
	add.s64 	%rd183, %rd23, %rd50;
$L__BB6_21:
	.pragma "nounroll";
	setp.eq.s64 	%p36, %rd74, 1;
	setp.lt.s32 	%p37, %r6, 0;
	cvt.rn.f64.s64 	%fd45, %rd178;
	{
	.reg .b32 %temp; 
	mov.b64 	{%temp, %r42}, %fd45;
	}
	shr.u32 	%r43, %r42, 20;
	and.b32  	%r44, %r43, 2047;
	add.s32 	%r45, %r44, -1012;
	mov.b64 	%rd105, %fd45;
	shl.b64 	%rd106, %rd105, %r45;
	setp.eq.s64 	%p38, %rd106, -9223372036854775808;
	{ // callseq 11, 0
	.param .b64 param0;
	st.param.f64 	[param0], %fd17;
	.param .b64 param1;
	st.param.f64 	[param1], %fd45;
	.param .b64 retval0;
	call.uni (retval0), 
	__internal_accurate_pow, 
	(
	param0, 
	param1
	);
	ld.param.f64 	%fd46, [retval0];
	} // callseq 11
	neg.f64 	%fd48, %fd46;
	selp.f64 	%fd49, %fd48, %fd46, %p38;
	selp.f64 	%fd50, %fd49, %fd46, %p37;
	setp.eq.s64 	%p39, %rd178, 0;
	selp.f64 	%fd51, 0d3FF0000000000000, %fd50, %p39;
	selp.f64 	%fd52, 0d3FF0000000000000, %fd51, %p36;
	cvt.rzi.s64.f64 	%rd108, %fd52;
	st.global.u64 	[%rd179], %rd108;
	add.s64 	%rd179, %rd179, 8;
	add.s64 	%rd178, %rd178, %rd76;
	add.s64 	%rd177, %rd177, 1;
	setp.ne.s64 	%p40, %rd177, 0;
	@%p40 bra 	$L__BB6_21;
$L__BB6_22:
	sub.s64 	%rd109, %rd23, %rd49;
	setp.gt.u64 	%p41, %rd109, -4;
	@%p41 bra 	$L__BB6_25;
	mul.lo.s64 	%rd62, %rd183, %rd76;
	shl.b64 	%rd63, %rd76, 2;
	add.s64 	%rd110, %rd183, 3;
	mul.lo.s64 	%rd64, %rd76, %rd110;
	shl.b64 	%rd111, %rd183, 3;
	add.s64 	%rd112, %rd111, %rd1;
	add.s64 	%rd181, %rd112, 16;
	add.s64 	%rd66, %rd62, %rd76;
	add.s64 	%rd113, %rd183, 2;
	mul.lo.s64 	%rd67, %rd76, %rd113;
$L__BB6_24:
	setp.eq.s64 	%p42, %rd74, 1;
	setp.lt.s32 	%p43, %r6, 0;
	add.s64 	%rd114, %rd62, %rd175;
	cvt.rn.f64.s64 	%fd53, %rd114;
	{
	.reg .b32 %temp; 
	mov.b64 	{%temp, %r46}, %fd53;
	}
	shr.u32 	%r47, %r46, 20;
	and.b32  	%r48, %r47, 2047;
	add.s32 	%r49, %r48, -1012;
	mov.b64 	%rd115, %fd53;
	shl.b64 	%rd116, %rd115, %r49;
	setp.eq.s64 	%p44, %rd116, -9223372036854775808;
	{ // callseq 12, 0
	.param .b64 param0;
	st.param.f64 	[param0], %fd17;
	.param .b64 param1;
	st.param.f64 	[param1], %fd53;
	.param .b64 retval0;
	call.uni (retval0), 
	__internal_accurate_pow, 
	(
	param0, 
	param1
	);
	ld.param.f64 	%fd54, [retval0];
	} // callseq 12
	neg.f64 	%fd56, %fd54;
	selp.f64 	%fd57, %fd56, %fd54, %p44;
	selp.f64 	%fd58, %fd57, %fd54, %p43;
	setp.eq.s64 	%p45, %rd114, 0;
	selp.f64 	%fd59, 0d3FF0000000000000, %fd58, %p45;
	selp.f64 	%fd60, 0d3FF0000000000000, %fd59, %p42;
	cvt.rzi.s64.f64 	%rd118, %fd60;
	st.global.u64 	[%rd181+-16], %rd118;
	add.s64 	%rd119, %rd66, %rd175;
	cvt.rn.f64.s64 	%fd61, %rd119;
	{
	.reg .b32 %temp; 
	mov.b64 	{%temp, %r50}, %fd61;
	}
	shr.u32 	%r51, %r50, 20;
	and.b32  	%r52, %r51, 2047;
	add.s32 	%r53, %r52, -1012;
	mov.b64 	%rd120, %fd61;
	shl.b64 	%rd121, %rd120, %r53;
	setp.eq.s64 	%p46, %rd121, -9223372036854775808;
	{ // callseq 13, 0
	.param .b64 param0;
	st.param.f64 	[param0], %fd17;
	.param .b64 param1;
	st.param.f64 	[param1], %fd61;
	.param .b64 retval0;
	call.uni (retval0), 
	__internal_accurate_pow, 
	(
	param0, 
	param1
	);
	ld.param.f64 	%fd62, [retval0];
	} // callseq 13
	neg.f64 	%fd64, %fd62;
	selp.f64 	%fd65, %fd64, %fd62, %p46;
	selp.f64 	%fd66, %fd65, %fd62, %p43;
	setp.eq.s64 	%p47, %rd119, 0;
	selp.f64 	%fd67, 0d3FF0000000000000, %fd66, %p47;
	selp.f64 	%fd68, 0d3FF0000000000000, %fd67, %p42;
	cvt.rzi.s64.f64 	%rd123, %fd68;
	st.global.u64 	[%rd181+-8], %rd123;
	add.s64 	%rd124, %rd67, %rd175;
	cvt.rn.f64.s64 	%fd69, %rd124;
	{
	.reg .b32 %temp; 
	mov.b64 	{%temp, %r54}, %fd69;
	}
	shr.u32 	%r55, %r54, 20;
	and.b32  	%r56, %r55, 2047;
	add.s32 	%r57, %r56, -1012;
	mov.b64 	%rd125, %fd69;
	shl.b64 	%rd126, %rd125, %r57;
	setp.eq.s64 	%p48, %rd126, -9223372036854775808;
	{ // callseq 14, 0
	.param .b64 param0;
	st.param.f64 	[param0], %fd17;
	.param .b64 param1;
	st.param.f64 	[param1], %fd69;
	.param .b64 retval0;
	call.uni (retval0), 
	__internal_accurate_pow, 
	(
	param0, 
	param1
	);
	ld.param.f64 	%fd70, [retval0];
	} // callseq 14
	neg.f64 	%fd72, %fd70;
	selp.f64 	%fd73, %fd72, %fd70, %p48;
	selp.f64 	%fd74, %fd73, %fd70, %p43;
	setp.eq.s64 	%p49, %rd124, 0;
	selp.f64 	%fd75, 0d3FF0000000000000, %fd74, %p49;
	selp.f64 	%fd76, 0d3FF0000000000000, %fd75, %p42;
	cvt.rzi.s64.f64 	%rd128, %fd76;
	st.global.u64 	[%rd181], %rd128;
	add.s64 	%rd129, %rd64, %rd175;
	cvt.rn.f64.s64 	%fd77, %rd129;
	{
	.reg .b32 %temp; 
	mov.b64 	{%temp, %r58}, %fd77;
	}
	shr.u32 	%r59, %r58, 20;
	and.b32  	%r60, %r59, 2047;
	add.s32 	%r61, %r60, -1012;
	mov.b64 	%rd130, %fd77;
	shl.b64 	%rd131, %rd130, %r61;
	setp.eq.s64 	%p50, %rd131, -9223372036854775808;
	{ // callseq 15, 0
	.param .b64 param0;
	st.param.f64 	[param0], %fd17;
	.param .b64 param1;
	st.param.f64 	[param1], %fd77;
	.param .b64 retval0;
	call.uni (retval0), 
	__internal_accurate_pow, 
	(
	param0, 
	param1
	);
	ld.param.f64 	%fd78, [retval0];
	} // callseq 15
	neg.f64 	%fd80, %fd78;
	selp.f64 	%fd81, %fd80, %fd78, %p50;
	selp.f64 	%fd82, %fd81, %fd78, %p43;
	setp.eq.s64 	%p51, %rd129, 0;
	selp.f64 	%fd83, 0d3FF0000000000000, %fd82, %p51;
	selp.f64 	%fd84, 0d3FF0000000000000, %fd83, %p42;
	cvt.rzi.s64.f64 	%rd133, %fd84;
	st.global.u64 	[%rd181+8], %rd133;
	add.s64 	%rd183, %rd183, 4;
	add.s64 	%rd175, %rd175, %rd63;
	add.s64 	%rd181, %rd181, 32;
	setp.lt.u64 	%p52, %rd183, %rd77;
	@%p52 bra 	$L__BB6_24;
$L__BB6_25:
	ret;

}
	// .globl	logspace_u8
.visible .entry logspace_u8(
	.param .u64 .ptr .align 1 logspace_u8_param_0,
	.param .u8 logspace_u8_param_1,
	.param .u8 logspace_u8_param_2,
	.param .u8 logspace_u8_param_3,
	.param .u64 logspace_u8_param_4
)
{
	.reg .pred 	%p<98>;
	.reg .b16 	%rs<20>;
	.reg .b32 	%r<73>;
	.reg .b32 	%f<329>;
	.reg .b64 	%rd<85>;

	ld.param.u64 	%rd43, [logspace_u8_param_0];
	ld.param.u8 	%rs4, [logspace_u8_param_1];
	ld.param.u8 	%rs5, [logspace_u8_param_2];
	ld.param.u8 	%rs6, [logspace_u8_param_3];
	ld.param.u64 	%rd42, [logspace_u8_param_4];
	cvta.to.global.u64 	%rd1, %rd43;
	mov.u32 	%r4, %ctaid.x;
	mov.u32 	%r5, %ntid.x;
	mov.u32 	%r6, %tid.x;
	mad.lo.s32 	%r7, %r4, %r5, %r6;
	cvt.u64.u32 	%rd2, %r7;
	mov.u32 	%r8, %nctaid.x;
	mul.lo.s32 	%r9, %r5, %r8;
	cvt.u64.u32 	%rd3, %r9;
	shr.u64 	%rd4, %rd42, 2;
	setp.le.u64 	%p3, %rd4, %rd2;
	@%p3 bra 	$L__BB7_19;
	cvt.rn.f32.u16 	%f1, %rs4;
	cvt.u64.u16 	%rd73, %rs5;
	cvt.u64.u16 	%rd44, %rs6;
	abs.f32 	%f47, %f1;
	setp.lt.f32 	%p4, %f47, 0f00800000;
	mul.f32 	%f48, %f47, 0f4B800000;
	selp.f32 	%f49, %f48, %f47, %p4;
	selp.f32 	%f50, 0fC1C00000, 0f00000000, %p4;
	mov.b32 	%r10, %f49;
	add.s32 	%r11, %r10, -1060439283;
	and.b32  	%r12, %r11, -8388608;
	sub.s32 	%r13, %r10, %r12;
	mov.b32 	%f51, %r13;
	cvt.rn.f32.s32 	%f52, %r12;
	fma.rn.f32 	%f53, %f52, 0f34000000, %f50;
	add.f32 	%f54, %f51, 0fBF800000;
	add.f32 	%f55, %f51, 0f3F800000;
	rcp.approx.ftz.f32 	%f56, %f55;
	add.f32 	%f57, %f54, %f54;
	mul.f32 	%f58, %f57, %f56;
	mul.f32 	%f59, %f58, %f58;
	sub.f32 	%f60, %f54, %f58;
	add.f32 	%f61, %f60, %f60;
	neg.f32 	%f62, %f58;
	fma.rn.f32 	%f63, %f62, %f54, %f61;
	mul.rn.f32 	%f64, %f56, %f63;
	fma.rn.f32 	%f65, %f59, 0f3A2C32E4, 0f3B52E7DB;
	fma.rn.f32 	%f66, %f65, %f59, 0f3C93BB73;
	fma.rn.f32 	%f67, %f66, %f59, 0f3DF6384F;
	mul.rn.f32 	%f68, %f67, %f59;
	fma.rn.f32 	%f69, %f58, 0f3FB8AA3B, %f53;
	sub.f32 	%f70, %f53, %f69;
	fma.rn.f32 	%f71, %f58, 0f3FB8AA3B, %f70;
	fma.rn.f32 	%f72, %f64, 0f3FB8AA3B, %f71;
	fma.rn.f32 	%f73, %f58, 0f32A55E34, %f72;
	mul.f32 	%f74, %f68, 0f40400000;
	fma.rn.f32 	%f75, %f74, %f64, %f73;
	fma.rn.f32 	%f76, %f68, %f58, %f75;
	add.rn.f32 	%f3, %f69, %f76;
	neg.f32 	%f77, %f69;
	add.rn.f32 	%f78, %f3, %f77;
	neg.f32 	%f79, %f78;
	add.rn.f32 	%f4, %f76, %f79;
	setp.eq.s16 	%p5, %rs4, 0;
	setp.eq.f32 	%p6, %f47, 0f7F800000;
	or.pred  	%p1, %p5, %p6;
	add.f32 	%f5, %f1, %f1;
	shl.b64 	%rd45, %rd2, 2;
	add.s64 	%rd74, %rd1, %rd45;
	mad.lo.s64 	%rd7, %rd44, %rd45, %rd44;
	or.b64  	%rd46, %rd45, 2;
	mul.lo.s64 	%rd8, %rd46, %rd44;
	or.b64  	%rd47, %rd45, 3;
	mul.lo.s64 	%rd9, %rd47, %rd44;
	mov.u64 	%rd75, %rd2;
$L__BB7_2:
	setp.eq.s16 	%p7, %rs4, 1;
	cvt.u64.u16 	%rd48, %rs6;
	mul.lo.s64 	%rd49, %rd48, %rd2;
	shl.b64 	%rd51, %rd49, 2;
	add.s64 	%rd52, %rd51, %rd73;
	cvt.rn.f32.u64 	%f6, %rd52;
	setp.eq.s64 	%p8, %rd52, 0;
	or.pred  	%p9, %p7, %p8;
	mov.f32 	%f320, 0f3F800000;
	@%p9 bra 	$L__BB7_6;
	setp.num.f32 	%p10, %f47, %f47;
	abs.f32 	%f81, %f6;
	setp.num.f32 	%p11, %f81, %f81;
	and.pred  	%p12, %p10, %p11;
	@%p12 bra 	$L__BB7_5;
	add.rn.f32 	%f320, %f1, %f6;
	bra.uni 	$L__BB7_6;
$L__BB7_5:
	mul.rn.f32 	%f83, %f3, %f6;
	cvt.rni.f32.f32 	%f84, %f83;
	sub.f32 	%f85, %f83, %f84;
	neg.f32 	%f86, %f83;
	fma.rn.f32 	%f87, %f3, %f6, %f86;
	fma.rn.f32 	%f88, %f4, %f6, %f87;
	add.f32 	%f89, %f85, %f88;
	setp.gt.f32 	%p13, %f84, 0f00000000;
	selp.b32 	%r14, 0, -2097152000, %p13;
	setp.lt.f32 	%p14, %f83, 0f00000000;
	selp.f32 	%f90, 0f00000000, 0f7F800000, %p14;
	abs.f32 	%f91, %f83;
	setp.gt.f32 	%p15, %f91, 0f43180000;
	cvt.rzi.s32.f32 	%r15, %f84;
	shl.b32 	%r16, %r15, 23;
	sub.s32 	%r17, %r16, %r14;
	mov.b32 	%f92, %r17;
	add.s32 	%r18, %r14, 2130706432;
	mov.b32 	%f93, %r18;
	fma.rn.f32 	%f94, %f89, 0f391FCB8E, 0f3AAF85ED;
	fma.rn.f32 	%f95, %f94, %f89, 0f3C1D9856;
	fma.rn.f32 	%f96, %f95, %f89, 0f3D6357BB;
	fma.rn.f32 	%f97, %f96, %f89, 0f3E75FDEC;
	fma.rn.f32 	%f98, %f97, %f89, 0f3F317218;
	fma.rn.f32 	%f99, %f98, %f89, 0f3F800000;
	mul.f32 	%f100, %f99, %f93;
	mul.f32 	%f101, %f100, %f92;
	selp.f32 	%f102, %f90, %f101, %p15;
	selp.f32 	%f320, %f5, %f102, %p1;
$L__BB7_6:
	cvt.rzi.u32.f32 	%r1, %f320;
	add.s64 	%rd54, %rd7, %rd73;
	cvt.rn.f32.u64 	%f10, %rd54;
	setp.eq.s64 	%p17, %rd54, 0;
	or.pred  	%p18, %p7, %p17;
	mov.f32 	%f321, 0f3F800000;
	@%p18 bra 	$L__BB7_10;
	setp.num.f32 	%p19, %f47, %f47;
	abs.f32 	%f104, %f10;
	setp.num.f32 	%p20, %f104, %f104;
	and.pred  	%p21, %p19, %p20;
	@%p21 bra 	$L__BB7_9;
	add.rn.f32 	%f321, %f1, %f10;
	bra.uni 	$L__BB7_10;
$L__BB7_9:
	mul.rn.f32 	%f106, %f3, %f10;
	cvt.rni.f32.f32 	%f107, %f106;
	sub.f32 	%f108, %f106, %f107;
	neg.f32 	%f109, %f106;
	fma.rn.f32 	%f110, %f3, %f10, %f109;
	fma.rn.f32 	%f111, %f4, %f10, %f110;
	add.f32 	%f112, %f108, %f111;
	setp.gt.f32 	%p22, %f107, 0f00000000;
	selp.b32 	%r19, 0, -2097152000, %p22;
	setp.lt.f32 	%p23, %f106, 0f00000000;
	selp.f32 	%f113, 0f00000000, 0f7F800000, %p23;
	abs.f32 	%f114, %f106;
	setp.gt.f32 	%p24, %f114, 0f43180000;
	cvt.rzi.s32.f32 	%r20, %f107;
	shl.b32 	%r21, %r20, 23;
	sub.s32 	%r22, %r21, %r19;
	mov.b32 	%f115, %r22;
	add.s32 	%r23, %r19, 2130706432;
	mov.b32 	%f116, %r23;
	fma.rn.f32 	%f117, %f112, 0f391FCB8E, 0f3AAF85ED;
	fma.rn.f32 	%f118, %f117, %f112, 0f3C1D9856;
	fma.rn.f32 	%f119, %f118, %f112, 0f3D6357BB;
	fma.rn.f32 	%f120, %f119, %f112, 0f3E75FDEC;
	fma.rn.f32 	%f121, %f120, %f112, 0f3F317218;
	fma.rn.f32 	%f122, %f121, %f112, 0f3F800000;
	mul.f32 	%f123, %f122, %f116;
	mul.f32 	%f124, %f123, %f115;
	selp.f32 	%f125, %f113, %f124, %p24;
	selp.f32 	%f321, %f5, %f125, %p1;
$L__BB7_10:
	cvt.rzi.u32.f32 	%r2, %f321;
	add.s64 	%rd56, %rd8, %rd73;
	cvt.rn.f32.u64 	%f14, %rd56;
	setp.eq.s64 	%p26, %rd56, 0;
	or.pred  	%p27, %p7, %p26;
	mov.f32 	%f322, 0f3F800000;
	@%p27 bra 	$L__BB7_14;
	setp.num.f32 	%p28, %f47, %f47;
	abs.f32 	%f127, %f14;
	setp.num.f32 	%p29, %f127, %f127;
	and.pred  	%p30, %p28, %p29;
	@%p30 bra 	$L__BB7_13;
	add.rn.f32 	%f322, %f1, %f14;
	bra.uni 	$L__BB7_14;
$L__BB7_13:
	mul.rn.f32 	%f129, %f3, %f14;
	cvt.rni.f32.f32 	%f130, %f129;
	sub.f32 	%f131, %f129, %f130;
	neg.f32 	%f132, %f129;
	fma.rn.f32 	%f133, %f3, %f14, %f132;
	fma.rn.f32 	%f134, %f4, %f14, %f133;
	add.f32 	%f135, %f131, %f134;
	setp.gt.f32 	%p31, %f130, 0f00000000;
	selp.b32 	%r24, 0, -2097152000, %p31;
	setp.lt.f32 	%p32, %f129, 0f00000000;
	selp.f32 	%f136, 0f00000000, 0f7F800000, %p32;
	abs.f32 	%f137, %f129;
	setp.gt.f32 	%p33, %f137, 0f43180000;
	cvt.rzi.s32.f32 	%r25, %f130;
	shl.b32 	%r26, %r25, 23;
	sub.s32 	%r27, %r26, %r24;
	mov.b32 	%f138, %r27;
	add.s32 	%r28, %r24, 2130706432;
	mov.b32 	%f139, %r28;
	fma.rn.f32 	%f140, %f135, 0f391FCB8E, 0f3AAF85ED;
	fma.rn.f32 	%f141, %f140, %f135, 0f3C1D9856;
	fma.rn.f32 	%f142, %f141, %f135, 0f3D6357BB;
	fma.rn.f32 	%f143, %f142, %f135, 0f3E75FDEC;
	fma.rn.f32 	%f144, %f143, %f135, 0f3F317218;
	fma.rn.f32 	%f145, %f144, %f135, 0f3F800000;
	mul.f32 	%f146, %f145, %f139;
	mul.f32 	%f147, %f146, %f138;
	selp.f32 	%f148, %f136, %f147, %p33;
	selp.f32 	%f322, %f5, %f148, %p1;
$L__BB7_14:
	cvt.rzi.u32.f32 	%r3, %f322;
	add.s64 	%rd58, %rd9, %rd73;
	cvt.rn.f32.u64 	%f18, %rd58;
	setp.eq.s64 	%p35, %rd58, 0;
	or.pred  	%p36, %p7, %p35;
	mov.f32 	%f323, 0f3F800000;
	@%p36 bra 	$L__BB7_18;
	setp.num.f32 	%p37, %f47, %f47;
	abs.f32 	%f150, %f18;
	setp.num.f32 	%p38, %f150, %f150;
	and.pred  	%p39, %p37, %p38;
	@%p39 bra 	$L__BB7_17;
	add.rn.f32 	%f323, %f1, %f18;
	bra.uni 	$L__BB7_18;
$L__BB7_17:
	mul.rn.f32 	%f152, %f3, %f18;
	cvt.rni.f32.f32 	%f153, %f152;
	sub.f32 	%f154, %f152, %f153;
	neg.f32 	%f155, %f152;
	fma.rn.f32 	%f156, %f3, %f18, %f155;
	fma.rn.f32 	%f157, %f4, %f18, %f156;
	add.f32 	%f158, %f154, %f157;
	setp.gt.f32 	%p40, %f153, 0f00000000;
	selp.b32 	%r29, 0, -2097152000, %p40;
	setp.lt.f32 	%p41, %f152, 0f00000000;
	selp.f32 	%f159, 0f00000000, 0f7F800000, %p41;
	abs.f32 	%f160, %f152;
	setp.gt.f32 	%p42, %f160, 0f43180000;
	cvt.rzi.s32.f32 	%r30, %f153;
	shl.b32 	%r31, %r30, 23;
	sub.s32 	%r32, %r31, %r29;
	mov.b32 	%f161, %r32;
	add.s32 	%r33, %r29, 2130706432;
	mov.b32 	%f162, %r33;
	fma.rn.f32 	%f163, %f158, 0f391FCB8E, 0f3AAF85ED;
	fma.rn.f32 	%f164, %f163, %f158, 0f3C1D9856;
	fma.rn.f32 	%f165, %f164, %f158, 0f3D6357BB;
	fma.rn.f32 	%f166, %f165, %f158, 0f3E75FDEC;
	fma.rn.f32 	%f167, %f166, %f158, 0f3F317218;
	fma.rn.f32 	%f168, %f167, %f158, 0f3F800000;
	mul.f32 	%f169, %f168, %f162;
	mul.f32 	%f170, %f169, %f161;
	selp.f32 	%f171, %f159, %f170, %p42;
	selp.f32 	%f323, %f5, %f171, %p1;
$L__BB7_18:
	cvt.rzi.u32.f32 	%r34, %f323;
	prmt.b32 	%r35, %r1, %r2, 0x3340U;
	prmt.b32 	%r36, %r3, %r34, 0x3340U;
	prmt.b32 	%r37, %r35, %r36, 0x5410U;
	st.global.u32 	[%rd74], %r37;
	add.s64 	%rd75, %rd75, %rd3;
	shl.b64 	%rd59, %rd3, 2;
	add.s64 	%rd74, %rd74, %rd59;
	cvt.u64.u16 	%rd60, %rs6;
	mul.lo.s64 	%rd61, %rd60, %rd3;
	shl.b64 	%rd62, %rd61, 2;
	add.s64 	%rd73, %rd73, %rd62;
	setp.lt.u64 	%p43, %rd75, %rd4;
	@%p43 bra 	$L__BB7_2;
$L__BB7_19:
	cvt.u32.u64 	%r38, %rd2;
	setp.ne.s32 	%p44, %r38, 0;
	and.b64  	%rd78, %rd42, -4;
	setp.eq.s64 	%p45, %rd78, %rd42;
	or.pred  	%p46, %p44, %p45;
	@%p46 bra 	$L__BB7_57;
	cvt.rn.f32.u16 	%f22, %rs4;
	abs.f32 	%f172, %f22;
	setp.lt.f32 	%p47, %f172, 0f00800000;
	mul.f32 	%f173, %f172, 0f4B800000;
	selp.f32 	%f174, %f173, %f172, %p47;
	selp.f32 	%f175, 0fC1C00000, 0f00000000, %p47;
	mov.b32 	%r39, %f174;
	add.s32 	%r40, %r39, -1060439283;
	and.b32  	%r41, %r40, -8388608;
	sub.s32 	%r42, %r39, %r41;
	mov.b32 	%f176, %r42;
	cvt.rn.f32.s32 	%f177, %r41;
	fma.rn.f32 	%f178, %f177, 0f34000000, %f175;
	add.f32 	%f179, %f176, 0fBF800000;
	add.f32 	%f180, %f176, 0f3F800000;
	rcp.approx.ftz.f32 	%f181, %f180;
	add.f32 	%f182, %f179, %f179;
	mul.f32 	%f183, %f182, %f181;
	mul.f32 	%f184, %f183, %f183;
	sub.f32 	%f185, %f179, %f183;
	add.f32 	%f186, %f185, %f185;
	neg.f32 	%f187, %f183;
	fma.rn.f32 	%f188, %f187, %f179, %f186;
	mul.rn.f32 	%f189, %f181, %f188;
	fma.rn.f32 	%f190, %f184, 0f3A2C32E4, 0f3B52E7DB;
	fma.rn.f32 	%f191, %f190, %f184, 0f3C93BB73;
	fma.rn.f32 	%f192, %f191, %f184, 0f3DF6384F;
	mul.rn.f32 	%f193, %f192, %f184;
	fma.rn.f32 	%f194, %f183, 0f3FB8AA3B, %f178;
	sub.f32 	%f195, %f178, %f194;
	fma.rn.f32 	%f196, %f183, 0f3FB8AA3B, %f195;
	fma.rn.f32 	%f197, %f189, 0f3FB8AA3B, %f196;
	fma.rn.f32 	%f198, %f183, 0f32A55E34, %f197;
	mul.f32 	%f199, %f193, 0f40400000;
	fma.rn.f32 	%f200, %f199, %f189, %f198;
	fma.rn.f32 	%f201, %f193, %f183, %f200;
	add.rn.f32 	%f24, %f194, %f201;
	neg.f32 	%f202, %f194;
	add.rn.f32 	%f203, %f24, %f202;
	neg.f32 	%f204, %f203;
	add.rn.f32 	%f25, %f201, %f204;
	setp.ne.s16 	%p48, %rs4, 1;
	setp.eq.s16 	%p49, %rs4, 0;
	setp.eq.f32 	%p50, %f172, 0f7F800000;
	or.pred  	%p2, %p49, %p50;
	add.f32 	%f26, %f22, %f22;
	@%p48 bra 	$L__BB7_32;
	add.s64 	%rd66, %rd78, 1;
	max.u64 	%rd17, %rd42, %rd66;
	sub.s64 	%rd18, %rd17, %rd78;
	and.b64  	%rd19, %rd18, 7;
	sub.s64 	%rd67, %rd78, %rd17;
	setp.gt.u64 	%p90, %rd67, -8;
	@%p90 bra 	$L__BB7_24;
	and.b64  	%rd76, %rd18, -8;
$L__BB7_23:
	.pragma "nounroll";
	add.s64 	%rd68, %rd1, %rd78;
	mov.b16 	%rs16, 1;
	st.global.u8 	[%rd68], %rs16;
	st.global.u8 	[%rd68+1], %rs16;
	st.global.u8 	[%rd68+2], %rs16;
	st.global.u8 	[%rd68+3], %rs16;
	st.global.u8 	[%rd68+4], %rs16;
	st.global.u8 	[%rd68+5], %rs16;
	st.global.u8 	[%rd68+6], %rs16;
	st.global.u8 	[%rd68+7], %rs16;
	add.s64 	%rd78, %rd78, 8;
	add.s64 	%rd76, %rd76, -8;
	setp.ne.s64 	%p91, %rd76, 0;
	@%p91 bra 	$L__BB7_23;
$L__BB7_24:
	setp.eq.s64 	%p92, %rd19, 0;
	@%p92 bra 	$L__BB7_57;
	and.b64  	%rd26, %rd17, 3;
	setp.lt.u64 	%p93, %rd19, 4;
	@%p93 bra 	$L__BB7_27;
	add.s64 	%rd69, %rd1, %rd78;
	mov.b16 	%rs17, 1;
	st.global.u8 	[%rd69], %rs17;
	st.global.u8 	[%rd69+1], %rs17;
	st.global.u8 	[%rd69+2], %rs17;
	st.global.u8 	[%rd69+3], %rs17;
	add.s64 	%rd78, %rd78, 4;
$L__BB7_27:
	setp.eq.s64 	%p94, %rd26, 0;
	@%p94 bra 	$L__BB7_57;
	setp.eq.s64 	%p95, %rd26, 1;
	@%p95 bra 	$L__BB7_30;
	add.s64 	%rd70, %rd1, %rd78;
	mov.b16 	%rs18, 1;
	st.global.u8 	[%rd70], %rs18;
	st.global.u8 	[%rd70+1], %rs18;
	add.s64 	%rd78, %rd78, 2;
$L__BB7_30:
	and.b64  	%rd71, %rd17, 1;
	setp.eq.b64 	%p96, %rd71, 1;
	not.pred 	%p97, %p96;
	@%p97 bra 	$L__BB7_57;
	add.s64 	%rd72, %rd1, %rd78;
	mov.b16 	%rs19, 1;
	st.global.u8 	[%rd72], %rs19;
	bra.uni 	$L__BB7_57;
$L__BB7_32:
	add.s64 	%rd63, %rd78, 1;
	max.u64 	%rd31, %rd42, %rd63;
	and.b64  	%rd32, %rd31, 3;
	setp.eq.s64 	%p51, %rd32, 0;
	mov.u64 	%rd83, %rd78;
	@%p51 bra 	$L__BB7_39;
	neg.s64 	%rd81, %rd32;
	mov.u64 	%rd83, %rd78;
$L__BB7_34:
	.pragma "nounroll";
	cvt.u16.u64 	%rs7, %rd83;
	mad.lo.s16 	%rs8, %rs6, %rs7, %rs5;
	and.b16  	%rs9, %rs8, 255;
	cvt.rn.f32.u16 	%f27, %rs9;
	setp.eq.s16 	%p52, %rs9, 0;
	mov.f32 	%f324, 0f3F800000;
	@%p52 bra 	$L__BB7_38;
	setp.nan.f32 	%p53, %f172, %f172;
	abs.f32 	%f206, %f27;
	setp.nan.f32 	%p54, %f206, %f206;
	or.pred  	%p55, %p53, %p54;
	@%p55 bra 	$L__BB7_37;
	mul.rn.f32 	%f208, %f24, %f27;
	cvt.rni.f32.f32 	%f209, %f208;
	sub.f32 	%f210, %f208, %f209;
	neg.f32 	%f211, %f208;
	fma.rn.f32 	%f212, %f24, %f27, %f211;
	fma.rn.f32 	%f213, %f25, %f27, %f212;
	add.f32 	%f214, %f210, %f213;
	setp.gt.f32 	%p56, %f209, 0f00000000;
	selp.b32 	%r43, 0, -2097152000, %p56;
	setp.lt.f32 	%p57, %f208, 0f00000000;
	selp.f32 	%f215, 0f00000000, 0f7F800000, %p57;
	abs.f32 	%f216, %f208;
	setp.gt.f32 	%p58, %f216, 0f43180000;
	cvt.rzi.s32.f32 	%r44, %f209;
	shl.b32 	%r45, %r44, 23;
	sub.s32 	%r46, %r45, %r43;
	mov.b32 	%f217, %r46;
	add.s32 	%r47, %r43, 2130706432;
	mov.b32 	%f218, %r47;
	fma.rn.f32 	%f219, %f214, 0f391FCB8E, 0f3AAF85ED;
	fma.rn.f32 	%f220, %f219, %f214, 0f3C1D9856;
	fma.rn.f32 	%f221, %f220, %f214, 0f3D6357BB;
	fma.rn.f32 	%f222, %f221, %f214, 0f3E75FDEC;
	fma.rn.f32 	%f223, %f222, %f214, 0f3F317218;
	fma.rn.f32 	%f224, %f223, %f214, 0f3F800000;
	mul.f32 	%f225, %f224, %f218;
	mul.f32 	%f226, %f225, %f217;
	selp.f32 	%f227, %f215, %f226, %p58;
	selp.f32 	%f324, %f26, %f227, %p2;
	bra.uni 	$L__BB7_38;
$L__BB7_37:
	add.rn.f32 	%f324, %f22, %f27;
$L__BB7_38:
	cvt.rzi.u32.f32 	%r48, %f324;
	add.s64 	%rd64, %rd1, %rd83;
	st.global.u8 	[%rd64], %r48;
	add.s64 	%rd83, %rd83, 1;
	add.s64 	%rd81, %rd81, 1;
	setp.ne.s64 	%p59, %rd81, 0;
	@%p59 bra 	$L__BB7_34;
$L__BB7_39:
	sub.s64 	%rd65, %rd78, %rd31;
	setp.gt.u64 	%p60, %rd65, -4;
	@%p60 bra 	$L__BB7_57;
$L__BB7_40:
	cvt.u16.u64 	%rs10, %rd83;
	mad.lo.s16 	%rs1, %rs6, %rs10, %rs5;
	and.b16  	%rs11, %rs1, 255;
	cvt.rn.f32.u16 	%f31, %rs11;
	setp.eq.s16 	%p61, %rs11, 0;
	mov.f32 	%f325, 0f3F800000;
	@%p61 bra 	$L__BB7_44;
	setp.num.f32 	%p62, %f172, %f172;
	abs.f32 	%f229, %f31;
	setp.num.f32 	%p63, %f229, %f229;
	and.pred  	%p64, %p62, %p63;
	@%p64 bra 	$L__BB7_43;
	add.rn.f32 	%f325, %f22, %f31;
	bra.uni 	$L__BB7_44;
$L__BB7_43:
	mul.rn.f32 	%f231, %f24, %f31;
	cvt.rni.f32.f32 	%f232, %f231;
	sub.f32 	%f233, %f231, %f232;
	neg.f32 	%f234, %f231;
	fma.rn.f32 	%f235, %f24, %f31, %f234;
	fma.rn.f32 	%f236, %f25, %f31, %f235;
	add.f32 	%f237, %f233, %f236;
	setp.gt.f32 	%p65, %f232, 0f00000000;
	selp.b32 	%r49, 0, -2097152000, %p65;
	setp.lt.f32 	%p66, %f231, 0f00000000;
	selp.f32 	%f238, 0f00000000, 0f7F800000, %p66;
	abs.f32 	%f239, %f231;
	setp.gt.f32 	%p67, %f239, 0f43180000;
	cvt.rzi.s32.f32 	%r50, %f232;
	shl.b32 	%r51, %r50, 23;
	sub.s32 	%r52, %r51, %r49;
	mov.b32 	%f240, %r52;
	add.s32 	%r53, %r49, 2130706432;
	mov.b32 	%f241, %r53;
	fma.rn.f32 	%f242, %f237, 0f391FCB8E, 0f3AAF85ED;
	fma.rn.f32 	%f243, %f242, %f237, 0f3C1D9856;
	fma.rn.f32 	%f244, %f243, %f237, 0f3D6357BB;
	fma.rn.f32 	%f245, %f244, %f237, 0f3E75FDEC;
	fma.rn.f32 	%f246, %f245, %f237, 0f3F317218;
	fma.rn.f32 	%f247, %f246, %f237, 0f3F800000;
	mul.f32 	%f248, %f247, %f241;
	mul.f32 	%f249, %f248, %f240;
	selp.f32 	%f250, %f238, %f249, %p67;
	selp.f32 	%f325, %f26, %f250, %p2;
$L__BB7_44:
	cvt.rzi.u32.f32 	%r54, %f325;
	add.s64 	%rd40, %rd1, %rd83;
	st.global.u8 	[%rd40], %r54;
	add.s16 	%rs2, %rs1, %rs6;
	and.b16  	%rs12, %rs2, 255;
	cvt.rn.f32.u16 	%f35, %rs12;
	setp.eq.s16 	%p68, %rs12, 0;
	mov.f32 	%f326, 0f3F800000;
	@%p68 bra 	$L__BB7_48;
	setp.nan.f32 	%p69, %f172, %f172;
	abs.f32 	%f252, %f35;
	setp.nan.f32 	%p70, %f252, %f252;
	or.pred  	%p71, %p69, %p70;
	@%p71 bra 	$L__BB7_47;
	mul.rn.f32 	%f254, %f24, %f35;
	cvt.rni.f32.f32 	%f255, %f254;
	sub.f32 	%f256, %f254, %f255;
	neg.f32 	%f257, %f254;
	fma.rn.f32 	%f258, %f24, %f35, %f257;
	fma.rn.f32 	%f259, %f25, %f35, %f258;
	add.f32 	%f260, %f256, %f259;
	setp.gt.f32 	%p72, %f255, 0f00000000;
	selp.b32 	%r55, 0, -2097152000, %p72;
	setp.lt.f32 	%p73, %f254, 0f00000000;
	selp.f32 	%f261, 0f00000000, 0f7F800000, %p73;
	abs.f32 	%f262, %f254;
	setp.gt.f32 	%p74, %f262, 0f43180000;
	cvt.rzi.s32.f32 	%r56, %f255;
	shl.b32 	%r57, %r56, 23;
	sub.s32 	%r58, %r57, %r55;
	mov.b32 	%f263, %r58;
	add.s32 	%r59, %r55, 2130706432;
	mov.b32 	%f264, %r59;
	fma.rn.f32 	%f265, %f260, 0f391FCB8E, 0f3AAF85ED;
	fma.rn.f32 	%f266, %f265, %f260, 0f3C1D9856;
	fma.rn.f32 	%f267, %f266, %f260, 0f3D6357BB;
	fma.rn.f32 	%f268, %f267, %f260, 0f3E75FDEC;
	fma.rn.f32 	%f269, %f268, %f260, 0f3F317218;
	fma.rn.f32 	%f270, %f269, %f260, 0f3F800000;
	mul.f32 	%f271, %f270, %f264;
	mul.f32 	%f272, %f271, %f263;
	selp.f32 	%f273, %f261, %f272, %p74;
	selp.f32 	%f326, %f26, %f273, %p2;
	bra.uni 	$L__BB7_48;
$L__BB7_47:
	add.rn.f32 	%f326, %f22, %f35;
$L__BB7_48:
	cvt.rzi.u32.f32 	%r60, %f326;
	st.global.u8 	[%rd40+1], %r60;
	add.s16 	%rs3, %rs2, %rs6;
	and.b16  	%rs13, %rs3, 255;
	cvt.rn.f32.u16 	%f39, %rs13;
	setp.eq.s16 	%p75, %rs13, 0;
	mov.f32 	%f327, 0f3F800000;
	@%p75 bra 	$L__BB7_52;
	setp.nan.f32 	%p76, %f172, %f172;
	abs.f32 	%f275, %f39;
	setp.nan.f32 	%p77, %f275, %f275;
	or.pred  	%p78, %p76, %p77;
	@%p78 bra 	$L__BB7_51;
	mul.rn.f32 	%f277, %f24, %f39;
	cvt.rni.f32.f32 	%f278, %f277;
	sub.f32 	%f279, %f277, %f278;
	neg.f32 	%f280, %f277;
	fma.rn.f32 	%f281, %f24, %f39, %f280;
	fma.rn.f32 	%f282, %f25, %f39, %f281;
	add.f32 	%f283, %f279, %f282;
	setp.gt.f32 	%p79, %f278, 0f00000000;
	selp.b32 	%r61, 0, -2097152000, %p79;
	setp.lt.f32 	%p80, %f277, 0f00000000;
	selp.f32 	%f284, 0f00000000, 0f7F800000, %p80;
	abs.f32 	%f285, %f277;
	setp.gt.f32 	%p81, %f285, 0f43180000;
	cvt.rzi.s32.f32 	%r62, %f278;
	shl.b32 	%r63, %r62, 23;
	sub.s32 	%r64, %r63, %r61;
	mov.b32 	%f286, %r64;
	add.s32 	%r65, %r61, 2130706432;
	mov.b32 	%f287, %r65;
	fma.rn.f32 	%f288, %f283, 0f391FCB8E, 0f3AAF85ED;
	fma.rn.f32 	%f289, %f288, %f283, 0f3C1D9856;
	fma.rn.f32 	%f290, %f289, %f283, 0f3D6357BB;
	fma.rn.f32 	%f291, %f290, %f283, 0f3E75FDEC;
	fma.rn.f32 	%f292, %f291, %f283, 0f3F317218;
	fma.rn.f32 	%f293, %f292, %f283, 0f3F800000;
	mul.f32 	%f294, %f293, %f287;
	mul.f32 	%f295, %f294, %f286;
	selp.f32 	%f296, %f284, %f295, %p81;
	selp.f32 	%f327, %f26, %f296, %p2;
	bra.uni 	$L__BB7_52;
$L__BB7_51:
	add.rn.f32 	%f327, %f22, %f39;
$L__BB7_52:
	cvt.rzi.u32.f32 	%r66, %f327;
	st.global.u8 	[%rd40+2], %r66;
	add.s16 	%rs14, %rs3, %rs6;
	and.b16  	%rs15, %rs14, 255;
	cvt.rn.f32.u16 	%f43, %rs15;
	setp.eq.s16 	%p82, %rs15, 0;
	mov.f32 	%f328, 0f3F800000;
	@%p82 bra 	$L__BB7_56;
	setp.nan.f32 	%p83, %f172, %f172;
	abs.f32 	%f298, %f43;
	setp.nan.f32 	%p84, %f298, %f298;
	or.pred  	%p85, %p83, %p84;
	@%p85 bra 	$L__BB7_55;
	mul.rn.f32 	%f300, %f24, %f43;
	cvt.rni.f32.f32 	%f301, %f300;
	sub.f32 	%f302, %f300, %f301;
	neg.f32 	%f303, %f300;
	fma.rn.f32 	%f304, %f24, %f43, %f303;
	fma.rn.f32 	%f305, %f25, %f43, %f304;
	add.f32 	%f306, %f302, %f305;
	setp.gt.f32 	%p86, %f301, 0f00000000;
	selp.b32 	%r67, 0, -2097152000, %p86;
	setp.lt.f32 	%p87, %f300, 0f00000000;
	selp.f32 	%f307, 0f00000000, 0f7F800000, %p87;
	abs.f32 	%f308, %f300;
	setp.gt.f32 	%p88, %f308, 0f43180000;
	cvt.rzi.s32.f32 	%r68, %f301;
	shl.b32 	%r69, %r68, 23;
	sub.s32 	%r70, %r69, %r67;
	mov.b32 	%f309, %r70;
	add.s32 	%r71, %r67, 2130706432;
	mov.b32 	%f310, %r71;
	fma.rn.f32 	%f311, %f306, 0f391FCB8E, 0f3AAF85ED;
	fma.rn.f32 	%f312, %f311, %f306, 0f3C1D9856;
	fma.rn.f32 	%f313, %f312, %f306, 0f3D6357BB;
	fma.rn.f32 	%f314, %f313, %f306, 0f3E75FDEC;
	fma.rn.f32 	%f315, %f314, %f306, 0f3F317218;
	fma.rn.f32 	%f316, %f315, %f306, 0f3F800000;
	mul.f32 	%f317, %f316, %f310;
	mul.f32 	%f318, %f317, %f309;
	selp.f32 	%f319, %f307, %f318, %p88;
	selp.f32 	%f328, %f26, %f319, %p2;
	bra.uni 	$L__BB7_56;
$L__BB7_55:
	add.rn.f32 	%f328, %f22, %f43;
$L__BB7_56:
	cvt.rzi.u32.f32 	%r72, %f328;
	st.global.u8 	[%rd40+3], %r72;
	add.s64 	%rd83, %rd83, 4;
	setp.lt.u64 	%p89, %rd83, %rd42;
	@%p89 bra 	$L__BB7_40;
$L__BB7_57:
	ret;

}
	// .globl	logspace_u16
.visible .entry logspace_u16(
	.param .u64 .ptr .align 1 logspace_u16_param_0,
	.param .u16 logspace_u16_param_1,
	.param .u16 logspace_u16_param_2,
	.param .u16 logspace_u16_param_3,
	.param .u64 logspace_u16_param_4
)
{
	.reg .pred 	%p<98>;
	.reg .b16 	%rs<34>;
	.reg .b32 	%r<70>;
	.reg .b32 	%f<329>;
	.reg .b64 	%rd<101>;

	ld.param.u64 	%rd50, [logspace_u16_param_0];
	ld.param.u16 	%rs11, [logspace_u16_param_1];
	ld.param.u16 	%rs33, [logspace_u16_param_2];
	ld.param.u16 	%rs13, [logspace_u16_param_3];
	ld.param.u64 	%rd49, [logspace_u16_param_4];
	cvta.to.global.u64 	%rd1, %rd50;
	mov.u32 	%r4, %ctaid.x;
	mov.u32 	%r5, %ntid.x;
	mov.u32 	%r6, %tid.x;
	mad.lo.s32 	%r7, %r4, %r5, %r6;
	cvt.u64.u32 	%rd2, %r7;
	mov.u32 	%r8, %nctaid.x;
	mul.lo.s32 	%r9, %r5, %r8;
	cvt.u64.u32 	%rd3, %r9;
	shr.u64 	%rd4, %rd49, 2;
	setp.le.u64 	%p3, %rd4, %rd2;
	@%p3 bra 	$L__BB8_19;
	cvt.rn.f32.u16 	%f1, %rs11;
	cvt.u64.u16 	%rd87, %rs33;
	cvt.u64.u16 	%rd51, %rs13;
	abs.f32 	%f47, %f1;
	setp.lt.f32 	%p4, %f47, 0f00800000;
	mul.f32 	%f48, %f47, 0f4B800000;
	selp.f32 	%f49, %f48, %f47, %p4;
	selp.f32 	%f50, 0fC1C00000, 0f00000000, %p4;
	mov.b32 	%r10, %f49;
	add.s32 	%r11, %r10, -1060439283;
	and.b32  	%r12, %r11, -8388608;
	sub.s32 	%r13, %r10, %r12;
	mov.b32 	%f51, %r13;
	cvt.rn.f32.s32 	%f52, %r12;
	fma.rn.f32 	%f53, %f52, 0f34000000, %f50;
	add.f32 	%f54, %f51, 0fBF800000;
	add.f32 	%f55, %f51, 0f3F800000;
	rcp.approx.ftz.f32 	%f56, %f55;
	add.f32 	%f57, %f54, %f54;
	mul.f32 	%f58, %f57, %f56;
	mul.f32 	%f59, %f58, %f58;
	sub.f32 	%f60, %f54, %f58;
	add.f32 	%f61, %f60, %f60;
	neg.f32 	%f62, %f58;
	fma.rn.f32 	%f63, %f62, %f54, %f61;
	mul.rn.f32 	%f64, %f56, %f63;
	fma.rn.f32 	%f65, %f59, 0f3A2C32E4, 0f3B52E7DB;
	fma.rn.f32 	%f66, %f65, %f59, 0f3C93BB73;
	fma.rn.f32 	%f67, %f66, %f59, 0f3DF6384F;
	mul.rn.f32 	%f68, %f67, %f59;
	fma.rn.f32 	%f69, %f58, 0f3FB8AA3B, %f53;
	sub.f32 	%f70, %f53, %f69;
	fma.rn.f32 	%f71, %f58, 0f3FB8AA3B, %f70;
	fma.rn.f32 	%f72, %f64, 0f3FB8AA3B, %f71;
	fma.rn.f32 	%f73, %f58, 0f32A55E34, %f72;
	mul.f32 	%f74, %f68, 0f40400000;
	fma.rn.f32 	%f75, %f74, %f64, %f73;
	fma.rn.f32 	%f76, %f68, %f58, %f75;
	add.rn.f32 	%f3, %f69, %f76;
	neg.f32 	%f77, %f69;
	add.rn.f32 	%f78, %f3, %f77;
	neg.f32 	%f79, %f78;
	add.rn.f32 	%f4, %f76, %f79;
	setp.eq.s16 	%p5, %rs11, 0;
	setp.eq.f32 	%p6, %f47, 0f7F800000;
	or.pred  	%p1, %p5, %p6;
	add.f32 	%f5, %f1, %f1;
	shl.b64 	%rd52, %rd2, 3;
	add.s64 	%rd88, %rd1, %rd52;
	shl.b64 	%rd53, %rd2, 2;
	mad.lo.s64 	%rd7, %rd51, %rd53, %rd51;
	or.b64  	%rd54, %rd53, 2;
	mul.lo.s64 	%rd8, %rd54, %rd51;
	or.b64  	%rd55, %rd53, 3;
	mul.lo.s64 	%rd9, %rd55, %rd51;
	mov.u64 	%rd89, %rd2;
$L__BB8_2:
	setp.eq.s16 	%p7, %rs11, 1;
	cvt.u64.u16 	%rd56, %rs13;
	mul.lo.s64 	%rd58, %rd56, %rd2;
	shl.b64 	%rd59, %rd58, 2;
	add.s64 	%rd60, %rd59, %rd87;
	cvt.rn.f32.u64 	%f6, %rd60;
	setp.eq.s64 	%p8, %rd60, 0;
	or.pred  	%p9, %p7, %p8;
	mov.f32 	%f320, 0f3F800000;
	@%p9 bra 	$L__BB8_6;
	setp.num.f32 	%p10, %f47, %f47;
	abs.f32 	%f81, %f6;
	setp.num.f32 	%p11, %f81, %f81;
	and.pred  	%p12, %p10, %p11;
	@%p12 bra 	$L__BB8_5;
	add.rn.f32 	%f320, %f1, %f6;
	bra.uni 	$L__BB8_6;
$L__BB8_5:
	mul.rn.f32 	%f83, %f3, %f6;
	cvt.rni.f32.f32 	%f84, %f83;
	sub.f32 	%f85, %f83, %f84;
	neg.f32 	%f86, %f83;
	fma.rn.f32 	%f87, %f3, %f6, %f86;
	fma.rn.f32 	%f88, %f4, %f6, %f87;
	add.f32 	%f89, %f85, %f88;
	setp.gt.f32 	%p13, %f84, 0f00000000;
	selp.b32 	%r14, 0, -2097152000, %p13;
	setp.lt.f32 	%p14, %f83, 0f00000000;
	selp.f32 	%f90, 0f00000000, 0f7F800000, %p14;
	abs.f32 	%f91, %f83;
	setp.gt.f32 	%p15, %f91, 0f43180000;
	cvt.rzi.s32.f32 	%r15, %f84;
	shl.b32 	%r16, %r15, 23;
	sub.s32 	%r17, %r16, %r14;
	mov.b32 	%f92, %r17;
	add.s32 	%r18, %r14, 2130706432;
	mov.b32 	%f93, %r18;
	fma.rn.f32 	%f94, %f89, 0f391FCB8E, 0f3AAF85ED;
	fma.rn.f32 	%f95, %f94, %f89, 0f3C1D9856;
	fma.rn.f32 	%f96, %f95, %f89, 0f3D6357BB;
	fma.rn.f32 	%f97, %f96, %f89, 0f3E75FDEC;
	fma.rn.f32 	%f98, %f97, %f89, 0f3F317218;
	fma.rn.f32 	%f99, %f98, %f89, 0f3F800000;
	mul.f32 	%f100, %f99, %f93;
	mul.f32 	%f101, %f100, %f92;
	selp.f32 	%f102, %f90, %f101, %p15;
	selp.f32 	%f320, %f5, %f102, %p1;
$L__BB8_6:
	cvt.rzi.u32.f32 	%r1, %f320;
	add.s64 	%rd62, %rd7, %rd87;
	cvt.rn.f32.u64 	%f10, %rd62;
	setp.eq.s64 	%p17, %rd62, 0;
	or.pred  	%p18, %p7, %p17;
	mov.f32 	%f321, 0f3F800000;
	@%p18 bra 	$L__BB8_10;
	setp.num.f32 	%p19, %f47, %f47;
	abs.f32 	%f104, %f10;
	setp.num.f32 	%p20, %f104, %f104;
	and.pred  	%p21, %p19, %p20;
	@%p21 bra 	$L__BB8_9;
	add.rn.f32 	%f321, %f1, %f10;
	bra.uni 	$L__BB8_10;
$L__BB8_9:
	mul.rn.f32 	%f106, %f3, %f10;
	cvt.rni.f32.f32 	%f107, %f106;
	sub.f32 	%f108, %f106, %f107;
	neg.f32 	%f109, %f106;
	fma.rn.f32 	%f110, %f3, %f10, %f109;
	fma.rn.f32 	%f111, %f4, %f10, %f110;
	add.f32 	%f112, %f108, %f111;
	setp.gt.f32 	%p22, %f107, 0f00000000;
	selp.b32 	%r19, 0, -2097152000, %p22;
	setp.lt.f32 	%p23, %f106, 0f00000000;
	selp.f32 	%f113, 0f00000000, 0f7F800000, %p23;
	abs.f32 	%f114, %f106;
	setp.gt.f32 	%p24, %f114, 0f43180000;
	cvt.rzi.s32.f32 	%r20, %f107;
	shl.b32 	%r21, %r20, 23;
	sub.s32 	%r22, %r21, %r19;
	mov.b32 	%f115, %r22;
	add.s32 	%r23, %r19, 2130706432;
	mov.b32 	%f116, %r23;
	fma.rn.f32 	%f117, %f112, 0f391FCB8E, 0f3AAF85ED;
	fma.rn.f32 	%f118, %f117, %f112, 0f3C1D9856;
	fma.rn.f32 	%f119, %f118, %f112, 0f3D6357BB;
	fma.rn.f32 	%f120, %f119, %f112, 0f3E75FDEC;
	fma.rn.f32 	%f121, %f120, %f112, 0f3F317218;
	fma.rn.f32 	%f122, %f121, %f112, 0f3F800000;
	mul.f32 	%f123, %f122, %f116;
	mul.f32 	%f124, %f123, %f115;
	selp.f32 	%f125, %f113, %f124, %p24;
	selp.f32 	%f321, %f5, %f125, %p1;
$L__BB8_10:
	cvt.rzi.u32.f32 	%r2, %f321;
	add.s64 	%rd64, %rd8, %rd87;
	cvt.rn.f32.u64 	%f14, %rd64;
	setp.eq.s64 	%p26, %rd64, 0;
	or.pred  	%p27, %p7, %p26;
	mov.f32 	%f322, 0f3F800000;
	@%p27 bra 	$L__BB8_14;
	setp.num.f32 	%p28, %f47, %f47;
	abs.f32 	%f127, %f14;
	setp.num.f32 	%p29, %f127, %f127;
	and.pred  	%p30, %p28, %p29;
	@%p30 bra 	$L__BB8_13;
	add.rn.f32 	%f322, %f1, %f14;
	bra.uni 	$L__BB8_14;
$L__BB8_13:
	mul.rn.f32 	%f129, %f3, %f14;
	cvt.rni.f32.f32 	%f130, %f129;
	sub.f32 	%f131, %f129, %f130;
	neg.f32 	%f132, %f129;
	fma.rn.f32 	%f133, %f3, %f14, %f132;
	fma.rn.f32 	%f134, %f4, %f14, %f133;
	add.f32 	%f135, %f131, %f134;
	setp.gt.f32 	%p31, %f130, 0f00000000;
	selp.b32 	%r24, 0, -2097152000, %p31;
	setp.lt.f32 	%p32, %f129, 0f00000000;
	selp.f32 	%f136, 0f00000000, 0f7F800000, %p32;
	abs.f32 	%f137, %f129;
	setp.gt.f32 	%p33, %f137, 0f43180000;
	cvt.rzi.s32.f32 	%r25, %f130;
	shl.b32 	%r26, %r25, 23;
	sub.s32 	%r27, %r26, %r24;
	mov.b32 	%f138, %r27;
	add.s32 	%r28, %r24, 2130706432;
	mov.b32 	%f139, %r28;
	fma.rn.f32 	%f140, %f135, 0f391FCB8E, 0f3AAF85ED;
	fma.rn.f32 	%f141, %f140, %f135, 0f3C1D9856;
	fma.rn.f32 	%f142, %f141, %f135, 0f3D6357BB;
	fma.rn.f32 	%f143, %f142, %f135, 0f3E75FDEC;
	fma.rn.f32 	%f144, %f143, %f135, 0f3F317218;
	fma.rn.f32 	%f145, %f144, %f135, 0f3F800000;
	mul.f32 	%f146, %f145, %f139;
	mul.f32 	%f147, %f146, %f138;
	selp.f32 	%f148, %f136, %f147, %p33;
	selp.f32 	%f322, %f5, %f148, %p1;
$L__BB8_14:
	cvt.rzi.u32.f32 	%r3, %f322;
	add.s64 	%rd66, %rd9, %rd87;
	cvt.rn.f32.u64 	%f18, %rd66;
	setp.eq.s64 	%p35, %rd66, 0;
	or.pred  	%p36, %p7, %p35;
	mov.f32 	%f323, 0f3F800000;
	@%p36 bra 	$L__BB8_18;
	setp.num.f32 	%p37, %f47, %f47;
	abs.f32 	%f150, %f18;
	setp.num.f32 	%p38, %f150, %f150;
	and.pred  	%p39, %p37, %p38;
	@%p39 bra 	$L__BB8_17;
	add.rn.f32 	%f323, %f1, %f18;
	bra.uni 	$L__BB8_18;
$L__BB8_17:
	mul.rn.f32 	%f152, %f3, %f18;
	cvt.rni.f32.f32 	%f153, %f152;
	sub.f32 	%f154, %f152, %f153;
	neg.f32 	%f155, %f152;
	fma.rn.f32 	%f156, %f3, %f18, %f155;
	fma.rn.f32 	%f157, %f4, %f18, %f156;
	add.f32 	%f158, %f154, %f157;
	setp.gt.f32 	%p40, %f153, 0f00000000;
	selp.b32 	%r29, 0, -2097152000, %p40;
	setp.lt.f32 	%p41, %f152, 0f00000000;
	selp.f32 	%f159, 0f00000000, 0f7F800000, %p41;
	abs.f32 	%f160, %f152;
	setp.gt.f32 	%p42, %f160, 0f43180000;
	cvt.rzi.s32.f32 	%r30, %f153;
	shl.b32 	%r31, %r30, 23;
	sub.s32 	%r32, %r31, %r29;
	mov.b32 	%f161, %r32;
	add.s32 	%r33, %r29, 2130706432;
	mov.b32 	%f162, %r33;
	fma.rn.f32 	%f163, %f158, 0f391FCB8E, 0f3AAF85ED;
	fma.rn.f32 	%f164, %f163, %f158, 0f3C1D9856;
	fma.rn.f32 	%f165, %f164, %f158, 0f3D6357BB;
	fma.rn.f32 	%f166, %f165, %f158, 0f3E75FDEC;
	fma.rn.f32 	%f167, %f166, %f158, 0f3F317218;
	fma.rn.f32 	%f168, %f167, %f158, 0f3F800000;
	mul.f32 	%f169, %f168, %f162;
	mul.f32 	%f170, %f169, %f161;
	selp.f32 	%f171, %f159, %f170, %p42;
	selp.f32 	%f323, %f5, %f171, %p1;
$L__BB8_18:
	cvt.rzi.u32.f32 	%r34, %f323;
	cvt.u16.u32 	%rs14, %r34;
	cvt.u16.u32 	%rs15, %r1;
	cvt.u16.u32 	%rs16, %r2;
	cvt.u16.u32 	%rs17, %r3;
	st.global.v4.u16 	[%rd88], {%rs15, %rs16, %rs17, %rs14};
	add.s64 	%rd89, %rd89, %rd3;
	shl.b64 	%rd67, %rd3, 3;
	add.s64 	%rd88, %rd88, %rd67;
	cvt.u64.u16 	%rd68, %rs13;
	mul.lo.s64 	%rd69, %rd68, %rd3;
	shl.b64 	%rd70, %rd69, 2;
	add.s64 	%rd87, %rd87, %rd70;
	setp.lt.u64 	%p43, %rd89, %rd4;
	@%p43 bra 	$L__BB8_2;
$L__BB8_19:
	cvt.u32.u64 	%r35, %rd2;
	setp.ne.s32 	%p44, %r35, 0;
	and.b64  	%rd93, %rd49, -4;
	setp.eq.s64 	%p45, %rd93, %rd49;
	or.pred  	%p46, %p44, %p45;
	@%p46 bra 	$L__BB8_58;
	cvt.rn.f32.u16 	%f22, %rs11;
	abs.f32 	%f172, %f22;
	setp.lt.f32 	%p47, %f172, 0f00800000;
	mul.f32 	%f173, %f172, 0f4B800000;
	selp.f32 	%f174, %f173, %f172, %p47;
	selp.f32 	%f175, 0fC1C00000, 0f00000000, %p47;
	mov.b32 	%r36, %f174;
	add.s32 	%r37, %r36, -1060439283;
	and.b32  	%r38, %r37, -8388608;
	sub.s32 	%r39, %r36, %r38;
	mov.b32 	%f176, %r39;
	cvt.rn.f32.s32 	%f177, %r38;
	fma.rn.f32 	%f178, %f177, 0f34000000, %f175;
	add.f32 	%f179, %f176, 0fBF800000;
	add.f32 	%f180, %f176, 0f3F800000;
	rcp.approx.ftz.f32 	%f181, %f180;
	add.f32 	%f182, %f179, %f179;
	mul.f32 	%f183, %f182, %f181;
	mul.f32 	%f184, %f183, %f183;
	sub.f32 	%f185, %f179, %f183;
	add.f32 	%f186, %f185, %f185;
	neg.f32 	%f187, %f183;
	fma.rn.f32 	%f188, %f187, %f179, %f186;
	mul.rn.f32 	%f189, %f181, %f188;
	fma.rn.f32 	%f190, %f184, 0f3A2C32E4, 0f3B52E7DB;
	fma.rn.f32 	%f191, %f190, %f184, 0f3C93BB73;
	fma.rn.f32 	%f192, %f191, %f184, 0f3DF6384F;
	mul.rn.f32 	%f193, %f192, %f184;
	fma.rn.f32 	%f194, %f183, 0f3FB8AA3B, %f178;
	sub.f32 	%f195, %f178, %f194;
	fma.rn.f32 	%f196, %f183, 0f3FB8AA3B, %f195;
	fma.rn.f32 	%f197, %f189, 0f3FB8AA3B, %f196;
	fma.rn.f32 	%f198, %f183, 0f32A55E34, %f197;
	mul.f32 	%f199, %f193, 0f40400000;
	fma.rn.f32 	%f200, %f199, %f189, %f198;
	fma.rn.f32 	%f201, %f193, %f183, %f200;
	add.rn.f32 	%f24, %f194, %f201;
	neg.f32 	%f202, %f194;
	add.rn.f32 	%f203, %f24, %f202;
	neg.f32 	%f204, %f203;
	add.rn.f32 	%f25, %f201, %f204;
	setp.ne.s16 	%p48, %rs11, 1;
	setp.eq.s16 	%p49, %rs11, 0;
	setp.eq.f32 	%p50, %f172, 0f7F800000;
	or.pred  	%p2, %p49, %p50;
	add.f32 	%f26, %f22, %f22;
	@%p48 bra 	$L__BB8_32;
	add.s64 	%rd76, %rd93, 1;
	max.u64 	%rd17, %rd49, %rd76;
	sub.s64 	%rd18, %rd17, %rd93;
	and.b64  	%rd19, %rd18, 7;
	sub.s64 	%rd77, %rd93, %rd17;
	setp.gt.u64 	%p90, %rd77, -8;
	@%p90 bra 	$L__BB8_24;
	and.b64  	%rd91, %rd18, -8;
	shl.b64 	%rd78, %rd4, 3;
	add.s64 	%rd79, %rd78, %rd1;
	add.s64 	%rd90, %rd79, 8;
$L__BB8_23:
	.pragma "nounroll";
	mov.b16 	%rs28, 1;
	st.global.u16 	[%rd90+-8], %rs28;
	st.global.u16 	[%rd90+-6], %rs28;
	st.global.u16 	[%rd90+-4], %rs28;
	st.global.u16 	[%rd90+-2], %rs28;
	st.global.u16 	[%rd90], %rs28;
	st.global.u16 	[%rd90+2], %rs28;
	st.global.u16 	[%rd90+4], %rs28;
	st.global.u16 	[%rd90+6], %rs28;
	add.s64 	%rd93, %rd93, 8;
	add.s64 	%rd91, %rd91, -8;
	add.s64 	%rd90, %rd90, 16;
	setp.ne.s64 	%p91, %rd91, 0;
	@%p91 bra 	$L__BB8_23;
$L__BB8_24:
	setp.eq.s64 	%p92, %rd19, 0;
	@%p92 bra 	$L__BB8_58;
	and.b64  	%rd29, %rd17, 3;
	setp.lt.u64 	%p93, %rd19, 4;
	@%p93 bra 	$L__BB8_27;
	shl.b64 	%rd80, %rd93, 1;
	add.s64 	%rd81, %rd1, %rd80;
	mov.b16 	%rs29, 1;
	st.global.u16 	[%rd81], %rs29;
	st.global.u16 	[%rd81+2], %rs29;
	st.global.u16 	[%rd81+4], %rs29;
	st.global.u16 	[%rd81+6], %rs29;
	add.s64 	%rd93, %rd93, 4;
$L__BB8_27:
	setp.eq.s64 	%p94, %rd29, 0;
	@%p94 bra 	$L__BB8_58;
	setp.eq.s64 	%p95, %rd29, 1;
	@%p95 bra 	$L__BB8_30;
	shl.b64 	%rd82, %rd93, 1;
	add.s64 	%rd83, %rd1, %rd82;
	mov.b16 	%rs30, 1;
	st.global.u16 	[%rd83], %rs30;
	st.global.u16 	[%rd83+2], %rs30;
	add.s64 	%rd93, %rd93, 2;
$L__BB8_30:
	and.b64  	%rd84, %rd17, 1;
	setp.eq.b64 	%p96, %rd84, 1;
	not.pred 	%p97, %p96;
	@%p97 bra 	$L__BB8_58;
	shl.b64 	%rd85, %rd93, 1;
	add.s64 	%rd86, %rd1, %rd85;
	mov.b16 	%rs31, 1;
	st.global.u16 	[%rd86], %rs31;
	bra.uni 	$L__BB8_58;
$L__BB8_32:
	add.s64 	%rd71, %rd93, 1;
	max.u64 	%rd34, %rd49, %rd71;
	and.b64  	%rd35, %rd34, 3;
	setp.eq.s64 	%p51, %rd35, 0;
	mov.u64 	%rd100, %rd93;
	@%p51 bra 	$L__BB8_39;
	shl.b64 	%rd72, %rd4, 3;
	add.s64 	%rd97, %rd1, %rd72;
	cvt.u16.u64 	%rs18, %rd4;
	mul.lo.s16 	%rs19, %rs13, %rs18;
	shl.b16 	%rs20, %rs19, 2;
	add.s16 	%rs32, %rs33, %rs20;
	neg.s64 	%rd96, %rd35;
	add.s64 	%rd100, %rd93, %rd35;
$L__BB8_34:
	.pragma "nounroll";
	cvt.rn.f32.u16 	%f27, %rs32;
	setp.eq.s16 	%p52, %rs32, 0;
	mov.f32 	%f324, 0f3F800000;
	@%p52 bra 	$L__BB8_38;
	setp.nan.f32 	%p53, %f172, %f172;
	abs.f32 	%f206, %f27;
	setp.nan.f32 	%p54, %f206, %f206;
	or.pred  	%p55, %p53, %p54;
	@%p55 bra 	$L__BB8_37;
	mul.rn.f32 	%f208, %f24, %f27;
	cvt.rni.f32.f32 	%f209, %f208;
	sub.f32 	%f210, %f208, %f209;
	neg.f32 	%f211, %f208;
	fma.rn.f32 	%f212, %f24, %f27, %f211;
	fma.rn.f32 	%f213, %f25, %f27, %f212;
	add.f32 	%f214, %f210, %f213;
	setp.gt.f32 	%p56, %f209, 0f00000000;
	selp.b32 	%r40, 0, -2097152000, %p56;
	setp.lt.f32 	%p57, %f208, 0f00000000;
	selp.f32 	%f215, 0f00000000, 0f7F800000, %p57;
	abs.f32 	%f216, %f208;
	setp.gt.f32 	%p58, %f216, 0f43180000;
	cvt.rzi.s32.f32 	%r41, %f209;
	shl.b32 	%r42, %r41, 23;
	sub.s32 	%r43, %r42, %r40;
	mov.b32 	%f217, %r43;
	add.s32 	%r44, %r40, 2130706432;
	mov.b32 	%f218, %r44;
	fma.rn.f32 	%f219, %f214, 0f391FCB8E, 0f3AAF85ED;
	fma.rn.f32 	%f220, %f219, %f214, 0f3C1D9856;
	fma.rn.f32 	%f221, %f220, %f214, 0f3D6357BB;
	fma.rn.f32 	%f222, %f221, %f214, 0f3E75FDEC;
	fma.rn.f32 	%f223, %f222, %f214, 0f3F317218;
	fma.rn.f32 	%f224, %f223, %f214, 0f3F800000;
	mul.f32 	%f225, %f224, %f218;
	mul.f32 	%f226, %f225, %f217;
	selp.f32 	%f227, %f215, %f226, %p58;
	selp.f32 	%f324, %f26, %f227, %p2;
	bra.uni 	$L__BB8_38;
$L__BB8_37:
	add.rn.f32 	%f324, %f22, %f27;
$L__BB8_38:
	cvt.rzi.u32.f32 	%r45, %f324;
	st.global.u16 	[%rd97], %r45;
	add.s64 	%rd97, %rd97, 2;
	add.s16 	%rs32, %rs32, %rs13;
	add.s64 	%rd96, %rd96, 1;
	setp.ne.s64 	%p59, %rd96, 0;
	@%p59 bra 	$L__BB8_34;
$L__BB8_39:
	sub.s64 	%rd73, %rd93, %rd34;
	setp.gt.u64 	%p60, %rd73, -4;
	@%p60 bra 	$L__BB8_58;
	cvt.u16.u64 	%rs21, %rd100;
	mul.lo.s16 	%rs4, %rs13, %rs21;
	shl.b16 	%rs5, %rs13, 2;
	add.s16 	%rs22, %rs21, 3;
	mul.lo.s16 	%rs6, %rs13, %rs22;
	shl.b64 	%rd74, %rd100, 1;
	add.s64 	%rd75, %rd74, %rd1;
	add.s64 	%rd99, %rd75, 4;
	add.s16 	%rs7, %rs4, %rs13;
	add.s16 	%rs23, %rs21, 2;
	mul.lo.s16 	%rs8, %rs13, %rs23;
$L__BB8_41:
	add.s16 	%rs24, %rs4, %rs33;
	cvt.rn.f32.u16 	%f31, %rs24;
	setp.eq.s16 	%p61, %rs24, 0;
	mov.f32 	%f325, 0f3F800000;
	@%p61 bra 	$L__BB8_45;
	setp.num.f32 	%p62, %f172, %f172;
	abs.f32 	%f229, %f31;
	setp.num.f32 	%p63, %f229, %f229;
	and.pred  	%p64, %p62, %p63;
	@%p64 bra 	$L__BB8_44;
	add.rn.f32 	%f325, %f22, %f31;
	bra.uni 	$L__BB8_45;
$L__BB8_44:
	mul.rn.f32 	%f231, %f24, %f31;
	cvt.rni.f32.f32 	%f232, %f231;
	sub.f32 	%f233, %f231, %f232;
	neg.f32 	%f234, %f231;
	fma.rn.f32 	%f235, %f24, %f31, %f234;
	fma.rn.f32 	%f236, %f25, %f31, %f235;
	add.f32 	%f237, %f233, %f236;
	setp.gt.f32 	%p65, %f232, 0f00000000;
	selp.b32 	%r46, 0, -2097152000, %p65;
	setp.lt.f32 	%p66, %f231, 0f00000000;
	selp.f32 	%f238, 0f00000000, 0f7F800000, %p66;
	abs.f32 	%f239, %f231;
	setp.gt.f32 	%p67, %f239, 0f43180000;
	cvt.rzi.s32.f32 	%r47, %f232;
	shl.b32 	%r48, %r47, 23;
	sub.s32 	%r49, %r48, %r46;
	mov.b32 	%f240, %r49;
	add.s32 	%r50, %r46, 2130706432;
	mov.b32 	%f241, %r50;
	fma.rn.f32 	%f242, %f237, 0f391FCB8E, 0f3AAF85ED;
	fma.rn.f32 	%f243, %f242, %f237, 0f3C1D9856;
	fma.rn.f32 	%f244, %f243, %f237, 0f3D6357BB;
	fma.rn.f32 	%f245, %f244, %f237, 0f3E75FDEC;
	fma.rn.f32 	%f246, %f245, %f237, 0f3F317218;
	fma.rn.f32 	%f247, %f246, %f237, 0f3F800000;
	mul.f32 	%f248, %f247, %f241;
	mul.f32 	%f249, %f248, %f240;
	selp.f32 	%f250, %f238, %f249, %p67;
	selp.f32 	%f325, %f26, %f250, %p2;
$L__BB8_45:
	cvt.rzi.u32.f32 	%r51, %f325;
	st.global.u16 	[%rd99+-4], %r51;
	add.s16 	%rs25, %rs7, %rs33;
	cvt.rn.f32.u16 	%f35, %rs25;
	setp.eq.s16 	%p68, %rs25, 0;
	mov.f32 	%f326, 0f3F800000;
	@%p68 bra 	$L__BB8_49;
	setp.nan.f32 	%p69, %f172, %f172;
	abs.f32 	%f252, %f35;
	setp.nan.f32 	%p70, %f252, %f252;
	or.pred  	%p71, %p69, %p70;
	@%p71 bra 	$L__BB8_48;
	mul.rn.f32 	%f254, %f24, %f35;
	cvt.rni.f32.f32 	%f255, %f254;
	sub.f32 	%f256, %f254, %f255;
	neg.f32 	%f257, %f254;
	fma.rn.f32 	%f258, %f24, %f35, %f257;
	fma.rn.f32 	%f259, %f25, %f35, %f258;
	add.f32 	%f260, %f256, %f259;
	setp.gt.f32 	%p72, %f255, 0f00000000;
	selp.b32 	%r52, 0, -2097152000, %p72;
	setp.lt.f32 	%p73, %f254, 0f00000000;
	selp.f32 	%f261, 0f00000000, 0f7F800000, %p73;
	abs.f32 	%f262, %f254;
	setp.gt.f32 	%p74, %f262, 0f43180000;
	cvt.rzi.s32.f32 	%r53, %f255;
	shl.b32 	%r54, %r53, 23;
	sub.s32 	%r55, %r54, %r52;
	mov.b32 	%f263, %r55;
	add.s32 	%r56, %r52, 2130706432;
	mov.b32 	%f264, %r56;
	fma.rn.f32 	%f265, %f260, 0f391FCB8E, 0f3AAF85ED;
	fma.rn.f32 	%f266, %f265, %f260, 0f3C1D9856;
	fma.rn.f32 	%f267, %f266, %f260, 0f3D6357BB;
	fma.rn.f32 	%f268, %f267, %f260, 0f3E75FDEC;
	fma.rn.f32 	%f269, %f268, %f260, 0f3F317218;
	fma.rn.f32 	%f270, %f269, %f260, 0f3F800000;
	mul.f32 	%f271, %f270, %f264;
	mul.f32 	%f272, %f271, %f263;
	selp.f32 	%f273, %f261, %f272, %p74;
	selp.f32 	%f326, %f26, %f273, %p2;
	bra.uni 	$L__BB8_49;
$L__BB8_48:
	add.rn.f32 	%f326, %f22, %f35;
$L__BB8_49:
	cvt.rzi.u32.f32 	%r57, %f326;
	st.global.u16 	[%rd99+-2], %r57;
	add.s16 	%rs26, %rs8, %rs33;
	cvt.rn.f32.u16 	%f39, %rs26;
	setp.eq.s16 	%p75, %rs26, 0;
	mov.f32 	%f327, 0f3F800000;
	@%p75 bra 	$L__BB8_53;
	setp.nan.f32 	%p76, %f172, %f172;
	abs.f32 	%f275, %f39;
	setp.nan.f32 	%p77, %f275, %f275;
	or.pred  	%p78, %p76, %p77;
	@%p78 bra 	$L__BB8_52;
	mul.rn.f32 	%f277, %f24, %f39;
	cvt.rni.f32.f32 	%f278, %f277;
	sub.f32 	%f279, %f277, %f278;
	neg.f32 	%f280, %f277;
	fma.rn.f32 	%f281, %f24, %f39, %f280;
	fma.rn.f32 	%f282, %f25, %f39, %f281;
	add.f32 	%f283, %f279, %f282;
	setp.gt.f32 	%p79, %f278, 0f00000000;
	selp.b32 	%r58, 0, -2097152000, %p79;
	setp.lt.f32 	%p80, %f277, 0f00000000;
	selp.f32 	%f284, 0f00000000, 0f7F800000, %p80;
	abs.f32 	%f285, %f277;
	setp.gt.f32 	%p81, %f285, 0f43180000;
	cvt.rzi.s32.f32 	%r59, %f278;
	shl.b32 	%r60, %r59, 23;
	sub.s32 	%r61, %r60, %r58;
	mov.b32 	%f286, %r61;
	add.s32 	%r62, %r58, 2130706432;
	mov.b32 	%f287, %r62;
	fma.rn.f32 	%f288, %f283, 0f391FCB8E, 0f3AAF85ED;
	fma.rn.f32 	%f289, %f288, %f283, 0f3C1D9856;
	fma.rn.f32 	%f290, %f289, %f283, 0f3D6357BB;
	fma.rn.f32 	%f291, %f290, %f283, 0f3E75FDEC;
	fma.rn.f32 	%f292, %f291, %f283, 0f3F317218;
	fma.rn.f32 	%f293, %f292, %f283, 0f3F800000;
	mul.f32 	%f294, %f293, %f287;
	mul.f32 	%f295, %f294, %f286;
	selp.f32 	%f296, %f284, %f295, %p81;
	selp.f32 	%f327, %f26, %f296, %p2;
	bra.uni 	$L__BB8_53;
$L__BB8_52:
	add.rn.f32 	%f327, %f22, %f39;
$L__BB8_53:
	cvt.rzi.u32.f32 	%r63, %f327;
	st.global.u16 	[%rd99], %r63;
	add.s16 	%rs27, %rs6, %rs33;
	cvt.rn.f32.u16 	%f43, %rs27;
	setp.eq.s16 	%p82, %rs27, 0;
	mov.f32 	%f328, 0f3F800000;
	@%p82 bra 	$L__BB8_57;
	setp.nan.f32 	%p83, %f172, %f172;
	abs.f32 	%f298, %f43;
	setp.nan.f32 	%p84, %f298, %f298;
	or.pred  	%p85, %p83, %p84;
	@%p85 bra 	$L__BB8_56;
	mul.rn.f32 	%f300, %f24, %f43;
	cvt.rni.f32.f32 	%f301, %f300;
	sub.f32 	%f302, %f300, %f301;
	neg.f32 	%f303, %f300;
	fma.rn.f32 	%f304, %f24, %f43, %f303;
	fma.rn.f32 	%f305, %f25, %f43, %f304;
	add.f32 	%f306, %f302, %f305;
	setp.gt.f32 	%p86, %f301, 0f00000000;
	selp.b32 	%r64, 0, -2097152000, %p86;
	setp.lt.f32 	%p87, %f300, 0f00000000;
	selp.f32 	%f307, 0f00000000, 0f7F800000, %p87;
	abs.f32 	%f308, %f300;
	setp.gt.f32 	%p88, %f308, 0f43180000;
	cvt.rzi.s32.f32 	%r65, %f301;
	shl.b32 	%r66, %r65, 23;
	sub.s32 	%r67, %r66, %r64;
	mov.b32 	%f309, %r67;
	add.s32 	%r68, %r64, 2130706432;
	mov.b32 	%f310, %r68;
	fma.rn.f32 	%f311, %f306, 0f391FCB8E, 0f3AAF85ED;
	fma.rn.f32 	%f312, %f311, %f306, 0f3C1D9856;
	fma.rn.f32 	%f313, %f312, %f306, 0f3D6357BB;
	fma.rn.f32 	%f314, %f313, %f306, 0f3E75FDEC;
	fma.rn.f32 	%f315, %f314, %f306, 0f3F317218;
	fma.rn.f32 	%f316, %f315, %f306, 0f3F800000;
	mul.f32 	%f317, %f316, %f310;
	mul.f32 	%f318, %f317, %f309;
	selp.f32 	%f319, %f307, %f318, %p88;
	selp.f32 	%f328, %f26, %f319, %p2;
	bra.uni 	$L__BB8_57;
$L__BB8_56:
	add.rn.f32 	%f328, %f22, %f43;
$L__BB8_57:
	cvt.rzi.u32.f32 	%r69, %f328;
	st.global.u16 	[%rd99+2], %r69;
	add.s64 	%rd100, %rd100, 4;
	add.s16 	%rs33, %rs33, %rs5;
	add.s64 	%rd99, %rd99, 8;
	setp.lt.u64 	%p89, %rd100, %rd49;
	@%p89 bra 	$L__BB8_41;
$L__BB8_58:
	ret;

}
	// .globl	logspace_u32
.visible .entry logspace_u32(
	.param .u64 .ptr .align 1 logspace_u32_param_0,
	.param .u32 logspace_u32_param_1,
	.param .u32 logspace_u32_param_2,
	.param .u32 logspace_u32_param_3,
	.param .u64 logspace_u32_param_4
)
{
	.reg .pred 	%p<98>;
	.reg .b32 	%r<106>;
	.reg .b32 	%f<329>;
	.reg .b64 	%rd<98>;

	ld.param.u64 	%rd50, [logspace_u32_param_0];
	ld.param.u32 	%r17, [logspace_u32_param_1];
	ld.param.u32 	%r18, [logspace_u32_param_2];
	ld.param.u32 	%r19, [logspace_u32_param_3];
	ld.param.u64 	%rd49, [logspace_u32_param_4];
	cvta.to.global.u64 	%rd1, %rd50;
	mov.u32 	%r20, %ctaid.x;
	mov.u32 	%r21, %ntid.x;
	mov.u32 	%r22, %tid.x;
	mad.lo.s32 	%r23, %r20, %r21, %r22;
	cvt.u64.u32 	%rd2, %r23;
	mov.u32 	%r24, %nctaid.x;
	mul.lo.s32 	%r25, %r21, %r24;
	cvt.u64.u32 	%rd3, %r25;
	shr.u64 	%rd4, %rd49, 2;
	setp.le.u64 	%p3, %rd4, %rd2;
	@%p3 bra 	$L__BB9_19;
	cvt.rn.f32.u32 	%f1, %r17;
	cvt.u64.u32 	%rd84, %r18;
	cvt.u64.u32 	%rd51, %r19;
	abs.f32 	%f47, %f1;
	setp.lt.f32 	%p4, %f47, 0f00800000;
	mul.f32 	%f48, %f47, 0f4B800000;
	selp.f32 	%f49, %f48, %f47, %p4;
	selp.f32 	%f50, 0fC1C00000, 0f00000000, %p4;
	mov.b32 	%r26, %f49;
	add.s32 	%r27, %r26, -1060439283;
	and.b32  	%r28, %r27, -8388608;
	sub.s32 	%r29, %r26, %r28;
	mov.b32 	%f51, %r29;
	cvt.rn.f32.s32 	%f52, %r28;
	fma.rn.f32 	%f53, %f52, 0f34000000, %f50;
	add.f32 	%f54, %f51, 0fBF800000;
	add.f32 	%f55, %f51, 0f3F800000;
	rcp.approx.ftz.f32 	%f56, %f55;
	add.f32 	%f57, %f54, %f54;
	mul.f32 	%f58, %f57, %f56;
	mul.f32 	%f59, %f58, %f58;
	sub.f32 	%f60, %f54, %f58;
	add.f32 	%f61, %f60, %f60;
	neg.f32 	%f62, %f58;
	fma.rn.f32 	%f63, %f62, %f54, %f61;
	mul.rn.f32 	%f64, %f56, %f63;
	fma.rn.f32 	%f65, %f59, 0f3A2C32E4, 0f3B52E7DB;
	fma.rn.f32 	%f66, %f65, %f59, 0f3C93BB73;
	fma.rn.f32 	%f67, %f66, %f59, 0f3DF6384F;
	mul.rn.f32 	%f68, %f67, %f59;
	fma.rn.f32 	%f69, %f58, 0f3FB8AA3B, %f53;
	sub.f32 	%f70, %f53, %f69;
	fma.rn.f32 	%f71, %f58, 0f3FB8AA3B, %f70;
	fma.rn.f32 	%f72, %f64, 0f3FB8AA3B, %f71;
	fma.rn.f32 	%f73, %f58, 0f32A55E34, %f72;
	mul.f32 	%f74, %f68, 0f40400000;
	fma.rn.f32 	%f75, %f74, %f64, %f73;
	fma.rn.f32 	%f76, %f68, %f58, %f75;
	add.rn.f32 	%f3, %f69, %f76;
	neg.f32 	%f77, %f69;
	add.rn.f32 	%f78, %f3, %f77;
	neg.f32 	%f79, %f78;
	add.rn.f32 	%f4, %f76, %f79;
	setp.eq.s32 	%p5, %r17, 0;
	setp.eq.f32 	%p6, %f47, 0f7F800000;
	or.pred  	%p1, %p5, %p6;
	add.f32 	%f5, %f1, %f1;
	shl.b64 	%rd52, %rd2, 4;
	add.s64 	%rd85, %rd1, %rd52;
	shl.b64 	%rd53, %rd2, 2;
	mad.lo.s64 	%rd7, %rd51, %rd53, %rd51;
	or.b64  	%rd54, %rd53, 2;
	mul.lo.s64 	%rd8, %rd54, %rd51;
	or.b64  	%rd55, %rd53, 3;
	mul.lo.s64 	%rd9, %rd55, %rd51;
	mov.u64 	%rd86, %rd2;
$L__BB9_2:
	setp.eq.s32 	%p7, %r17, 1;
	cvt.u64.u32 	%rd56, %r19;
	mul.lo.s64 	%rd58, %rd56, %rd2;
	shl.b64 	%rd59, %rd58, 2;
	add.s64 	%rd60, %rd59, %rd84;
	cvt.rn.f32.u64 	%f6, %rd60;
	setp.eq.s64 	%p8, %rd60, 0;
	or.pred  	%p9, %p7, %p8;
	mov.f32 	%f320, 0f3F800000;
	@%p9 bra 	$L__BB9_6;
	setp.num.f32 	%p10, %f47, %f47;
	abs.f32 	%f81, %f6;
	setp.num.f32 	%p11, %f81, %f81;
	and.pred  	%p12, %p10, %p11;
	@%p12 bra 	$L__BB9_5;
	add.rn.f32 	%f320, %f1, %f6;
	bra.uni 	$L__BB9_6;
$L__BB9_5:
	mul.rn.f32 	%f83, %f3, %f6;
	cvt.rni.f32.f32 	%f84, %f83;
	sub.f32 	%f85, %f83, %f84;
	neg.f32 	%f86, %f83;
	fma.rn.f32 	%f87, %f3, %f6, %f86;
	fma.rn.f32 	%f88, %f4, %f6, %f87;
	add.f32 	%f89, %f85, %f88;
	setp.gt.f32 	%p13, %f84, 0f00000000;
	selp.b32 	%r30, 0, -2097152000, %p13;
	setp.lt.f32 	%p14, %f83, 0f00000000;
	selp.f32 	%f90, 0f00000000, 0f7F800000, %p14;
	abs.f32 	%f91, %f83;
	setp.gt.f32 	%p15, %f91, 0f43180000;
	cvt.rzi.s32.f32 	%r31, %f84;
	shl.b32 	%r32, %r31, 23;
	sub.s32 	%r33, %r32, %r30;
	mov.b32 	%f92, %r33;
	add.s32 	%r34, %r30, 2130706432;
	mov.b32 	%f93, %r34;
	fma.rn.f32 	%f94, %f89, 0f391FCB8E, 0f3AAF85ED;
	fma.rn.f32 	%f95, %f94, %f89, 0f3C1D9856;
	fma.rn.f32 	%f96, %f95, %f89, 0f3D6357BB;
	fma.rn.f32 	%f97, %f96, %f89, 0f3E75FDEC;
	fma.rn.f32 	%f98, %f97, %f89, 0f3F317218;
	fma.rn.f32 	%f99, %f98, %f89, 0f3F800000;
	mul.f32 	%f100, %f99, %f93;
	mul.f32 	%f101, %f100, %f92;
	selp.f32 	%f102, %f90, %f101, %p15;
	selp.f32 	%f320, %f5, %f102, %p1;
$L__BB9_6:
	add.s64 	%rd61, %rd7, %rd84;
	cvt.rn.f32.u64 	%f10, %rd61;
	setp.eq.s64 	%p17, %rd61, 0;
	or.pred  	%p18, %p7, %p17;
	mov.f32 	%f321, 0f3F800000;
	@%p18 bra 	$L__BB9_10;
	setp.num.f32 	%p19, %f47, %f47;
	abs.f32 	%f104, %f10;
	setp.num.f32 	%p20, %f104, %f104;
	and.pred  	%p21, %p19, %p20;
	@%p21 bra 	$L__BB9_9;
	add.rn.f32 	%f321, %f1, %f10;
	bra.uni 	$L__BB9_10;
$L__BB9_9:
	mul.rn.f32 	%f106, %f3, %f10;
	cvt.rni.f32.f32 	%f107, %f106;
	sub.f32 	%f108, %f106, %f107;
	neg.f32 	%f109, %f106;
	fma.rn.f32 	%f110, %f3, %f10, %f109;
	fma.rn.f32 	%f111, %f4, %f10, %f110;
	add.f32 	%f112, %f108, %f111;
	setp.gt.f32 	%p22, %f107, 0f00000000;
	selp.b32 	%r35, 0, -2097152000, %p22;
	setp.lt.f32 	%p23, %f106, 0f00000000;
	selp.f32 	%f113, 0f00000000, 0f7F800000, %p23;
	abs.f32 	%f114, %f106;
	setp.gt.f32 	%p24, %f114, 0f43180000;
	cvt.rzi.s32.f32 	%r36, %f107;
	shl.b32 	%r37, %r36, 23;
	sub.s32 	%r38, %r37, %r35;
	mov.b32 	%f115, %r38;
	add.s32 	%r39, %r35, 2130706432;
	mov.b32 	%f116, %r39;
	fma.rn.f32 	%f117, %f112, 0f391FCB8E, 0f3AAF85ED;
	fma.rn.f32 	%f118, %f117, %f112, 0f3C1D9856;
	fma.rn.f32 	%f119, %f118, %f112, 0f3D6357BB;
	fma.rn.f32 	%f120, %f119, %f112, 0f3E75FDEC;
	fma.rn.f32 	%f121, %f120, %f112, 0f3F317218;
	fma.rn.f32 	%f122, %f121, %f112, 0f3F800000;
	mul.f32 	%f123, %f122, %f116;
	mul.f32 	%f124, %f123, %f115;
	selp.f32 	%f125, %f113, %f124, %p24;
	selp.f32 	%f321, %f5, %f125, %p1;
$L__BB9_10:
	add.s64 	%rd62, %rd8, %rd84;
	cvt.rn.f32.u64 	%f14, %rd62;
	setp.eq.s64 	%p26, %rd62, 0;
	or.pred  	%p27, %p7, %p26;
	mov.f32 	%f322, 0f3F800000;
	@%p27 bra 	$L__BB9_14;
	setp.num.f32 	%p28, %f47, %f47;
	abs.f32 	%f127, %f14;
	setp.num.f32 	%p29, %f127, %f127;
	and.pred  	%p30, %p28, %p29;
	@%p30 bra 	$L__BB9_13;
	add.rn.f32 	%f322, %f1, %f14;
	bra.uni 	$L__BB9_14;
$L__BB9_13:
	mul.rn.f32 	%f129, %f3, %f14;
	cvt.rni.f32.f32 	%f130, %f129;
	sub.f32 	%f131, %f129, %f130;
	neg.f32 	%f132, %f129;
	fma.rn.f32 	%f133, %f3, %f14, %f132;
	fma.rn.f32 	%f134, %f4, %f14, %f133;
	add.f32 	%f135, %f131, %f134;
	setp.gt.f32 	%p31, %f130, 0f00000000;
	selp.b32 	%r40, 0, -2097152000, %p31;
	setp.lt.f32 	%p32, %f129, 0f00000000;
	selp.f32 	%f136, 0f00000000, 0f7F800000, %p32;
	abs.f32 	%f137, %f129;
	setp.gt.f32 	%p33, %f137, 0f43180000;
	cvt.rzi.s32.f32 	%r41, %f130;
	shl.b32 	%r42, %r41, 23;
	sub.s32 	%r43, %r42, %r40;
	mov.b32 	%f138, %r43;
	add.s32 	%r44, %r40, 2130706432;
	mov.b32 	%f139, %r44;
	fma.rn.f32 	%f140, %f135, 0f391FCB8E, 0f3AAF85ED;
	fma.rn.f32 	%f141, %f140, %f135, 0f3C1D9856;
	fma.rn.f32 	%f142, %f141, %f135, 0f3D6357BB;
	fma.rn.f32 	%f143, %f142, %f135, 0f3E75FDEC;
	fma.rn.f32 	%f144, %f143, %f135, 0f3F317218;
	fma.rn.f32 	%f145, %f144, %f135, 0f3F800000;
	mul.f32 	%f146, %f145, %f139;
	mul.f32 	%f147, %f146, %f138;
	selp.f32 	%f148, %f136, %f147, %p33;
	selp.f32 	%f322, %f5, %f148, %p1;
$L__BB9_14:
	add.s64 	%rd63, %rd9, %rd84;
	cvt.rn.f32.u64 	%f18, %rd63;
	setp.eq.s64 	%p35, %rd63, 0;
	or.pred  	%p36, %p7, %p35;
	mov.f32 	%f323, 0f3F800000;
	@%p36 bra 	$L__BB9_18;
	setp.num.f32 	%p37, %f47, %f47;
	abs.f32 	%f150, %f18;
	setp.num.f32 	%p38, %f150, %f150;
	and.pred  	%p39, %p37, %p38;
	@%p39 bra 	$L__BB9_17;
	add.rn.f32 	%f323, %f1, %f18;
	bra.uni 	$L__BB9_18;
$L__BB9_17:
	mul.rn.f32 	%f152, %f3, %f18;
	cvt.rni.f32.f32 	%f153, %f152;
	sub.f32 	%f154, %f152, %f153;
	neg.f32 	%f155, %f152;
	fma.rn.f32 	%f156, %f3, %f18, %f155;
	fma.rn.f32 	%f157, %f4, %f18, %f156;
	add.f32 	%f158, %f154, %f157;
	setp.gt.f32 	%p40, %f153, 0f00000000;
	selp.b32 	%r45, 0, -2097152000, %p40;
	setp.lt.f32 	%p41, %f152, 0f00000000;
	selp.f32 	%f159, 0f00000000, 0f7F800000, %p41;
	abs.f32 	%f160, %f152;
	setp.gt.f32 	%p42, %f160, 0f43180000;
	cvt.rzi.s32.f32 	%r46, %f153;
	shl.b32 	%r47, %r46, 23;
	sub.s32 	%r48, %r47, %r45;
	mov.b32 	%f161, %r48;
	add.s32 	%r49, %r45, 2130706432;
	mov.b32 	%f162, %r49;
	fma.rn.f32 	%f163, %f158, 0f391FCB8E, 0f3AAF85ED;
	fma.rn.f32 	%f164, %f163, %f158, 0f3C1D9856;
	fma.rn.f32 	%f165, %f164, %f158, 0f3D6357BB;
	fma.rn.f32 	%f166, %f165, %f158, 0f3E75FDEC;
	fma.rn.f32 	%f167, %f166, %f158, 0f3F317218;
	fma.rn.f32 	%f168, %f167, %f158, 0f3F800000;
	mul.f32 	%f169, %f168, %f162;
	mul.f32 	%f170, %f169, %f161;
	selp.f32 	%f171, %f159, %f170, %p42;
	selp.f32 	%f323, %f5, %f171, %p1;
$L__BB9_18:
	cvt.rzi.u32.f32 	%r50, %f323;
	cvt.rzi.u32.f32 	%r51, %f320;
	cvt.rzi.u32.f32 	%r52, %f321;
	cvt.rzi.u32.f32 	%r53, %f322;
	st.global.v4.u32 	[%rd85], {%r51, %r52, %r53, %r50};
	add.s64 	%rd86, %rd86, %rd3;
	shl.b64 	%rd64, %rd3, 4;
	add.s64 	%rd85, %rd85, %rd64;
	cvt.u64.u32 	%rd65, %r19;
	mul.lo.s64 	%rd66, %rd65, %rd3;
	shl.b64 	%rd67, %rd66, 2;
	add.s64 	%rd84, %rd84, %rd67;
	setp.lt.u64 	%p43, %rd86, %rd4;
	@%p43 bra 	$L__BB9_2;
$L__BB9_19:
	cvt.u32.u64 	%r54, %rd2;
	setp.ne.s32 	%p44, %r54, 0;
	and.b64  	%rd90, %rd49, -4;
	setp.eq.s64 	%p45, %rd90, %rd49;
	or.pred  	%p46, %p44, %p45;
	@%p46 bra 	$L__BB9_58;
	cvt.rn.f32.u32 	%f22, %r17;
	abs.f32 	%f172, %f22;
	setp.lt.f32 	%p47, %f172, 0f00800000;
	mul.f32 	%f173, %f172, 0f4B800000;
	selp.f32 	%f174, %f173, %f172, %p47;
	selp.f32 	%f175, 0fC1C00000, 0f00000000, %p47;
	mov.b32 	%r55, %f174;
	add.s32 	%r56, %r55, -1060439283;
	and.b32  	%r57, %r56, -8388608;
	sub.s32 	%r58, %r55, %r57;
	mov.b32 	%f176, %r58;
	cvt.rn.f32.s32 	%f177, %r57;
	fma.rn.f32 	%f178, %f177, 0f34000000, %f175;
	add.f32 	%f179, %f176, 0fBF800000;
	add.f32 	%f180, %f176, 0f3F800000;
	rcp.approx.ftz.f32 	%f181, %f180;
	add.f32 	%f182, %f179, %f179;
	mul.f32 	%f183, %f182, %f181;
	mul.f32 	%f184, %f183, %f183;
	sub.f32 	%f185, %f179, %f183;
	add.f32 	%f186, %f185, %f185;
	neg.f32 	%f187, %f183;
	fma.rn.f32 	%f188, %f187, %f179, %f186;
	mul.rn.f32 	%f189, %f181, %f188;
	fma.rn.f32 	%f190, %f184, 0f3A2C32E4, 0f3B52E7DB;
	fma.rn.f32 	%f191, %f190, %f184, 0f3C93BB73;
	fma.rn.f32 	%f192, %f191, %f184, 0f3DF6384F;
	mul.rn.f32 	%f193, %f192, %f184;
	fma.rn.f32 	%f194, %f183, 0f3FB8AA3B, %f178;
	sub.f32 	%f195, %f178, %f194;
	fma.rn.f32 	%f196, %f183, 0f3FB8AA3B, %f195;
	fma.rn.f32 	%f197, %f189, 0f3FB8AA3B, %f196;
	fma.rn.f32 	%f198, %f183, 0f32A55E34, %f197;
	mul.f32 	%f199, %f193, 0f40400000;
	fma.rn.f32 	%f200, %f199, %f189, %f198;
	fma.rn.f32 	%f201, %f193, %f183, %f200;
	add.rn.f32 	%f24, %f194, %f201;
	neg.f32 	%f202, %f194;
	add.rn.f32 	%f203, %f24, %f202;
	neg.f32 	%f204, %f203;
	add.rn.f32 	%f25, %f201, %f204;
	setp.ne.s32 	%p48, %r17, 1;
	setp.eq.s32 	%p49, %r17, 0;
	setp.eq.f32 	%p50, %f172, 0f7F800000;
	or.pred  	%p2, %p49, %p50;
	add.f32 	%f26, %f22, %f22;
	@%p48 bra 	$L__BB9_32;
	add.s64 	%rd73, %rd90, 1;
	max.u64 	%rd17, %rd49, %rd73;
	sub.s64 	%rd18, %rd17, %rd90;
	and.b64  	%rd19, %rd18, 7;
	sub.s64 	%rd74, %rd90, %rd17;
	setp.gt.u64 	%p90, %rd74, -8;
	@%p90 bra 	$L__BB9_24;
	and.b64  	%rd88, %rd18, -8;
	shl.b64 	%rd75, %rd4, 4;
	add.s64 	%rd76, %rd75, %rd1;
	add.s64 	%rd87, %rd76, 16;
$L__BB9_23:
	.pragma "nounroll";
	mov.b32 	%r97, 1;
	st.global.u32 	[%rd87+-16], %r97;
	st.global.u32 	[%rd87+-12], %r97;
	st.global.u32 	[%rd87+-8], %r97;
	st.global.u32 	[%rd87+-4], %r97;
	st.global.u32 	[%rd87], %r97;
	st.global.u32 	[%rd87+4], %r97;
	st.global.u32 	[%rd87+8], %r97;
	st.global.u32 	[%rd87+12], %r97;
	add.s64 	%rd90, %rd90, 8;
	add.s64 	%rd88, %rd88, -8;
	add.s64 	%rd87, %rd87, 32;
	setp.ne.s64 	%p91, %rd88, 0;
	@%p91 bra 	$L__BB9_23;
$L__BB9_24:
	setp.eq.s64 	%p92, %rd19, 0;
	@%p92 bra 	$L__BB9_58;
	and.b64  	%rd29, %rd17, 3;
	setp.lt.u64 	%p93, %rd19, 4;
	@%p93 bra 	$L__BB9_27;
	shl.b64 	%rd77, %rd90, 2;
	add.s64 	%rd78, %rd1, %rd77;
	mov.b32 	%r98, 1;
	st.global.u32 	[%rd78], %r98;
	st.global.u32 	[%rd78+4], %r98;
	st.global.u32 	[%rd78+8], %r98;
	st.global.u32 	[%rd78+12], %r98;
	add.s64 	%rd90, %rd90, 4;
$L__BB9_27:
	setp.eq.s64 	%p94, %rd29, 0;
	@%p94 bra 	$L__BB9_58;
	setp.eq.s64 	%p95, %rd29, 1;
	@%p95 bra 	$L__BB9_30;
	shl.b64 	%rd79, %rd90, 2;
	add.s64 	%rd80, %rd1, %rd79;
	mov.b32 	%r99, 1;
	st.global.u32 	[%rd80], %r99;
	st.global.u32 	[%rd80+4], %r99;
	add.s64 	%rd90, %rd90, 2;
$L__BB9_30:
	and.b64  	%rd81, %rd17, 1;
	setp.eq.b64 	%p96, %rd81, 1;
	not.pred 	%p97, %p96;
	@%p97 bra 	$L__BB9_58;
	shl.b64 	%rd82, %rd90, 2;
	add.s64 	%rd83, %rd1, %rd82;
	mov.b32 	%r100, 1;
	st.global.u32 	[%rd83], %r100;
	bra.uni 	$L__BB9_58;
$L__BB9_32:
	add.s64 	%rd68, %rd90, 1;
	max.u64 	%rd34, %rd49, %rd68;
	and.b64  	%rd35, %rd34, 3;
	setp.eq.s64 	%p51, %rd35, 0;
	mov.u64 	%rd97, %rd90;
	@%p51 bra 	$L__BB9_39;
	shl.b64 	%rd69, %rd4, 4;
	add.s64 	%rd94, %rd1, %rd69;
	cvt.u32.u64 	%r59, %rd4;
	mul.lo.s32 	%r60, %r19, %r59;
	shl.b32 	%r61, %r60, 2;
	add.s32 	%r101, %r18, %r61;
	neg.s64 	%rd93, %rd35;
	add.s64 	%rd97, %rd90, %rd35;
$L__BB9_34:
	.pragma "nounroll";
	cvt.rn.f32.u32 	%f27, %r101;
	setp.eq.s32 	%p52, %r101, 0;
	mov.f32 	%f324, 0f3F800000;
	@%p52 bra 	$L__BB9_38;
	setp.nan.f32 	%p53, %f172, %f172;
	abs.f32 	%f206, %f27;
	setp.nan.f32 	%p54, %f206, %f206;
	or.pred  	%p55, %p53, %p54;
	@%p55 bra 	$L__BB9_37;
	mul.rn.f32 	%f208, %f24, %f27;
	cvt.rni.f32.f32 	%f209, %f208;
	sub.f32 	%f210, %f208, %f209;
	neg.f32 	%f211, %f208;
	fma.rn.f32 	%f212, %f24, %f27, %f211;
	fma.rn.f32 	%f213, %f25, %f27, %f212;
	add.f32 	%f214, %f210, %f213;
	setp.gt.f32 	%p56, %f209, 0f00000000;
	selp.b32 	%r62, 0, -2097152000, %p56;
	setp.lt.f32 	%p57, %f208, 0f00000000;
	selp.f32 	%f215, 0f00000000, 0f7F800000, %p57;
	abs.f32 	%f216, %f208;
	setp.gt.f32 	%p58, %f216, 0f43180000;
	cvt.rzi.s32.f32 	%r63, %f209;
	shl.b32 	%r64, %r63, 23;
	sub.s32 	%r65, %r64, %r62;
	mov.b32 	%f217, %r65;
	add.s32 	%r66, %r62, 2130706432;
	mov.b32 	%f218, %r66;
	fma.rn.f32 	%f219, %f214, 0f391FCB8E, 0f3AAF85ED;
	fma.rn.f32 	%f220, %f219, %f214, 0f3C1D9856;
	fma.rn.f32 	%f221, %f220, %f214, 0f3D6357BB;
	fma.rn.f32 	%f222, %f221, %f214, 0f3E75FDEC;
	fma.rn.f32 	%f223, %f222, %f214, 0f3F317218;
	fma.rn.f32 	%f224, %f223, %f214, 0f3F800000;
	mul.f32 	%f225, %f224, %f218;
	mul.f32 	%f226, %f225, %f217;
	selp.f32 	%f227, %f215, %f226, %p58;
	selp.f32 	%f324, %f26, %f227, %p2;
	bra.uni 	$L__BB9_38;
$L__BB9_37:
	add.rn.f32 	%f324, %f22, %f27;
$L__BB9_38:
	cvt.rzi.u32.f32 	%r67, %f324;
	st.global.u32 	[%rd94], %r67;
	add.s64 	%rd94, %rd94, 4;
	add.s32 	%r101, %r101, %r19;
	add.s64 	%rd93, %rd93, 1;
	setp.ne.s64 	%p59, %rd93, 0;
	@%p59 bra 	$L__BB9_34;
$L__BB9_39:
	sub.s64 	%rd70, %rd90, %rd34;
	setp.gt.u64 	%p60, %rd70, -4;
	@%p60 bra 	$L__BB9_58;
	shl.b64 	%rd71, %rd97, 2;
	add.s64 	%rd72, %rd71, %rd1;
	add.s64 	%rd96, %rd72, 8;
	cvt.u32.u64 	%r68, %rd97;
	mul.lo.s32 	%r69, %r19, %r68;
	add.s32 	%r70, %r69, %r19;
	add.s32 	%r105, %r18, %r70;
	shl.b32 	%r5, %r19, 2;
	add.s32 	%r71, %r68, 2;
	mad.lo.s32 	%r104, %r19, %r71, %r18;
	add.s32 	%r72, %r68, 3;
	mad.lo.s32 	%r103, %r19, %r72, %r18;
	add.s32 	%r102, %r18, %r69;
$L__BB9_41:
	cvt.rn.f32.u32 	%f31, %r102;
	setp.eq.s32 	%p61, %r102, 0;
	mov.f32 	%f325, 0f3F800000;
	@%p61 bra 	$L__BB9_45;
	setp.num.f32 	%p62, %f172, %f172;
	abs.f32 	%f229, %f31;
	setp.num.f32 	%p63, %f229, %f229;
	and.pred  	%p64, %p62, %p63;
	@%p64 bra 	$L__BB9_44;
	add.rn.f32 	%f325, %f22, %f31;
	bra.uni 	$L__BB9_45;
$L__BB9_44:
	mul.rn.f32 	%f231, %f24, %f31;
	cvt.rni.f32.f32 	%f232, %f231;
	sub.f32 	%f233, %f231, %f232;
	neg.f32 	%f234, %f231;
	fma.rn.f32 	%f235, %f24, %f31, %f234;
	fma.rn.f32 	%f236, %f25, %f31, %f235;
	add.f32 	%f237, %f233, %f236;
	setp.gt.f32 	%p65, %f232, 0f00000000;
	selp.b32 	%r73, 0, -2097152000, %p65;
	setp.lt.f32 	%p66, %f231, 0f00000000;
	selp.f32 	%f238, 0f00000000, 0f7F800000, %p66;
	abs.f32 	%f239, %f231;
	setp.gt.f32 	%p67, %f239, 0f43180000;
	cvt.rzi.s32.f32 	%r74, %f232;
	shl.b32 	%r75, %r74, 23;
	sub.s32 	%r76, %r75, %r73;
	mov.b32 	%f240, %r76;
	add.s32 	%r77, %r73, 2130706432;
	mov.b32 	%f241, %r77;
	fma.rn.f32 	%f242, %f237, 0f391FCB8E, 0f3AAF85ED;
	fma.rn.f32 	%f243, %f242, %f237, 0f3C1D9856;
	fma.rn.f32 	%f244, %f243, %f237, 0f3D6357BB;
	fma.rn.f32 	%f245, %f244, %f237, 0f3E75FDEC;
	fma.rn.f32 	%f246, %f245, %f237, 0f3F317218;
	fma.rn.f32 	%f247, %f246, %f237, 0f3F800000;
	mul.f32 	%f248, %f247, %f241;
	mul.f32 	%f249, %f248, %f240;
	selp.f32 	%f250, %f238, %f249, %p67;
	selp.f32 	%f325, %f26, %f250, %p2;
$L__BB9_45:
	cvt.rzi.u32.f32 	%r78, %f325;
	st.global.u32 	[%rd96+-8], %r78;
	cvt.rn.f32.u32 	%f35, %r105;
	setp.eq.s32 	%p68, %r105, 0;
	mov.f32 	%f326, 0f3F800000;
	@%p68 bra 	$L__BB9_49;
	setp.nan.f32 	%p69, %f172, %f172;
	abs.f32 	%f252, %f35;
	setp.nan.f32 	%p70, %f252, %f252;
	or.pred  	%p71, %p69, %p70;
	@%p71 bra 	$L__BB9_48;
	mul.rn.f32 	%f254, %f24, %f35;
	cvt.rni.f32.f32 	%f255, %f254;
	sub.f32 	%f256, %f254, %f255;
	neg.f32 	%f257, %f254;
	fma.rn.f32 	%f258, %f24, %f35, %f257;
	fma.rn.f32 	%f259, %f25, %f35, %f258;
	add.f32 	%f260, %f256, %f259;
	setp.gt.f32 	%p72, %f255, 0f00000000;
	selp.b32 	%r79, 0, -2097152000, %p72;
	setp.lt.f32 	%p73, %f254, 0f00000000;
	selp.f32 	%f261, 0f00000000, 0f7F800000, %p73;
	abs.f32 	%f262, %f254;
	setp.gt.f32 	%p74, %f262, 0f43180000;
	cvt.rzi.s32.f32 	%r80, %f255;
	shl.b32 	%r81, %r80, 23;
	sub.s32 	%r82, %r81, %r79;
	mov.b32 	%f263, %r82;
	add.s32 	%r83, %r79, 2130706432;
	mov.b32 	%f264, %r83;
	fma.rn.f32 	%f265, %f260, 0f391FCB8E, 0f3AAF85ED;
	fma.rn.f32 	%f266, %f265, %f260, 0f3C1D9856;
	fma.rn.f32 	%f267, %f266, %f260, 0f3D6357BB;
	fma.rn.f32 	%f268, %f267, %f260, 0f3E75FDEC;
	fma.rn.f32 	%f269, %f268, %f260, 0f3F317218;
	fma.rn.f32 	%f270, %f269, %f260, 0f3F800000;
	mul.f32 	%f271, %f270, %f264;
	mul.f32 	%f272, %f271, %f263;
	selp.f32 	%f273, %f261, %f272, %p74;
	selp.f32 	%f326, %f26, %f273, %p2;
	bra.uni 	$L__BB9_49;
$L__BB9_48:
	add.rn.f32 	%f326, %f22, %f35;
$L__BB9_49:
	cvt.rzi.u32.f32 	%r84, %f326;
	st.global.u32 	[%rd96+-4], %r84;
	cvt.rn.f32.u32 	%f39, %r104;
	setp.eq.s32 	%p75, %r104, 0;
	mov.f32 	%f327, 0f3F800000;
	@%p75 bra 	$L__BB9_53;
	setp.nan.f32 	%p76, %f172, %f172;
	abs.f32 	%f275, %f39;
	setp.nan.f32 	%p77, %f275, %f275;
	or.pred  	%p78, %p76, %p77;
	@%p78 bra 	$L__BB9_52;
	mul.rn.f32 	%f277, %f24, %f39;
	cvt.rni.f32.f32 	%f278, %f277;
	sub.f32 	%f279, %f277, %f278;
	neg.f32 	%f280, %f277;
	fma.rn.f32 	%f281, %f24, %f39, %f280;
	fma.rn.f32 	%f282, %f25, %f39, %f281;
	add.f32 	%f283, %f279, %f282;
	setp.gt.f32 	%p79, %f278, 0f00000000;
	selp.b32 	%r85, 0, -2097152000, %p79;
	setp.lt.f32 	%p80, %f277, 0f00000000;
	selp.f32 	%f284, 0f00000000, 0f7F800000, %p80;
	abs.f32 	%f285, %f277;
	setp.gt.f32 	%p81, %f285, 0f43180000;
	cvt.rzi.s32.f32 	%r86, %f278;
	shl.b32 	%r87, %r86, 23;
	sub.s32 	%r88, %r87, %r85;
	mov.b32 	%f286, %r88;
	add.s32 	%r89, %r85, 2130706432;
	mov.b32 	%f287, %r89;
	fma.rn.f32 	%f288, %f283, 0f391FCB8E, 0f3AAF85ED;
	fma.rn.f32 	%f289, %f288, %f283, 0f3C1D9856;
	fma.rn.f32 	%f290, %f289, %f283, 0f3D6357BB;
	fma.rn.f32 	%f291, %f290, %f283, 0f3E75FDEC;
	fma.rn.f32 	%f292, %f291, %f283, 0f3F317218;
	fma.rn.f32 	%f293, %f292, %f283, 0f3F800000;
	mul.f32 	%f294, %f293, %f287;
	mul.f32 	%f295, %f294, %f286;
	selp.f32 	%f296, %f284, %f295, %p81;
	selp.f32 	%f327, %f26, %f296, %p2;
	bra.uni 	$L__BB9_53;
$L__BB9_52:
	add.rn.f32 	%f327, %f22, %f39;
$L__BB9_53:
	cvt.rzi.u32.f32 	%r90, %f327;
	st.global.u32 	[%rd96], %r90;
	cvt.rn.f32.u32 	%f43, %r103;
	setp.eq.s32 	%p82, %r103, 0;
	mov.f32 	%f328, 0f3F800000;
	@%p82 bra 	$L__BB9_57;
	setp.nan.f32 	%p83, %f172, %f172;
	abs.f32 	%f298, %f43;
	setp.nan.f32 	%p84, %f298, %f298;
	or.pred  	%p85, %p83, %p84;
	@%p85 bra 	$L__BB9_56;
	mul.rn.f32 	%f300, %f24, %f43;
	cvt.rni.f32.f32 	%f301, %f300;
	sub.f32 	%f302, %f300, %f301;
	neg.f32 	%f303, %f300;
	fma.rn.f32 	%f304, %f24, %f43, %f303;
	fma.rn.f32 	%f305, %f25, %f43, %f304;
	add.f32 	%f306, %f302, %f305;
	setp.gt.f32 	%p86, %f301, 0f00000000;
	selp.b32 	%r91, 0, -2097152000, %p86;
	setp.lt.f32 	%p87, %f300, 0f00000000;
	selp.f32 	%f307, 0f00000000, 0f7F800000, %p87;
	abs.f32 	%f308, %f300;
	setp.gt.f32 	%p88, %f308, 0f43180000;
	cvt.rzi.s32.f32 	%r92, %f301;
	shl.b32 	%r93, %r92, 23;
	sub.s32 	%r94, %r93, %r91;
	mov.b32 	%f309, %r94;
	add.s32 	%r95, %r91, 2130706432;
	mov.b32 	%f310, %r95;
	fma.rn.f32 	%f311, %f306, 0f391FCB8E, 0f3AAF85ED;
	fma.rn.f32 	%f312, %f311, %f306, 0f3C1D9856;
	fma.rn.f32 	%f313, %f312, %f306, 0f3D6357BB;
	fma.rn.f32 	%f314, %f313, %f306, 0f3E75FDEC;
	fma.rn.f32 	%f315, %f314, %f306, 0f3F317218;
	fma.rn.f32 	%f316, %f315, %f306, 0f3F800000;
	mul.f32 	%f317, %f316, %f310;
	mul.f32 	%f318, %f317, %f309;
	selp.f32 	%f319, %f307, %f318, %p88;
	selp.f32 	%f328, %f26, %f319, %p2;
	bra.uni 	$L__BB9_57;
$L__BB9_56:
	add.rn.f32 	%f328, %f22, %f43;
$L__BB9_57:
	cvt.rzi.u32.f32 	%r96, %f328;
	st.global.u32 	[%rd96+4], %r96;
	add.s64 	%rd97, %rd97, 4;
	add.s64 	%rd96, %rd96, 16;
	add.s32 	%r105, %r105, %r5;
	add.s32 	%r104, %r104, %r5;
	add.s32 	%r103, %r103, %r5;
	add.s32 	%r102, %r102, %r5;
	setp.lt.u64 	%p89, %rd97, %rd49;
	@%p89 bra 	$L__BB9_41;
$L__BB9_58:
	ret;

}
	// .globl	logspace_u64
.visible .entry logspace_u64(
	.param .u64 .ptr .align 1 logspace_u64_param_0,
	.param .u64 logspace_u64_param_1,
	.param .u64 logspace_u64_param_2,
	.param .u64 logspace_u64_param_3,
	.param .u64 logspace_u64_param_4
)
{
	.reg .pred 	%p<74>;
	.reg .b32 	%r<99>;
	.reg .b64 	%rd<179>;
	.reg .b64 	%fd<107>;

	ld.param.u64 	%rd78, [logspace_u64_param_0];
	ld.param.u64 	%rd74, [logspace_u64_param_1];
	ld.param.u64 	%rd170, [logspace_u64_param_2];
	ld.param.u64 	%rd76, [logspace_u64_param_3];
	ld.param.u64 	%rd77, [logspace_u64_param_4];
	cvta.to.global.u64 	%rd1, %rd78;
	mov.u32 	%r7, %ctaid.x;
	mov.u32 	%r8, %ntid.x;
	mov.u32 	%r9, %tid.x;
	mad.lo.s32 	%r10, %r7, %r8, %r9;
	cvt.u64.u32 	%rd2, %r10;
	mov.u32 	%r11, %nctaid.x;
	mul.lo.s32 	%r12, %r8, %r11;
	cvt.u64.u32 	%rd3, %r12;
	shr.u64 	%rd4, %rd77, 2;
	setp.le.u64 	%p1, %rd4, %rd2;
	@%p1 bra 	$L__BB10_11;
	cvt.rn.f64.u64 	%fd1, %rd74;
	{
	.reg .b32 %temp; 
	mov.b64 	{%temp, %r1}, %fd1;
	}
	shl.b64 	%rd79, %rd2, 5;
	add.s64 	%rd80, %rd79, %rd1;
	add.s64 	%rd162, %rd80, 16;
	shl.b64 	%rd81, %rd2, 2;
	mad.lo.s64 	%rd6, %rd76, %rd81, %rd76;
	or.b64  	%rd82, %rd81, 2;
	mul.lo.s64 	%rd7, %rd76, %rd82;
	or.b64  	%rd83, %rd81, 3;
	mul.lo.s64 	%rd8, %rd76, %rd83;
	mov.u64 	%rd163, %rd170;
	mov.u64 	%rd164, %rd2;
$L__BB10_2:
	setp.ne.s64 	%p2, %rd74, 0;
	setp.lt.s32 	%p3, %r1, 0;
	mul.lo.s64 	%rd84, %rd76, %rd2;
	shl.b64 	%rd85, %rd84, 2;
	add.s64 	%rd12, %rd85, %rd163;
	cvt.rn.f64.u64 	%fd18, %rd12;
	{
	.reg .b32 %temp; 
	mov.b64 	{%temp, %r2}, %fd18;
	}
	shr.u32 	%r13, %r2, 20;
	and.b32  	%r14, %r13, 2047;
	add.s32 	%r15, %r14, -1012;
	mov.b64 	%rd86, %fd18;
	shl.b64 	%rd87, %rd86, %r15;
	setp.eq.s64 	%p4, %rd87, -9223372036854775808;
	{ // callseq 16, 0
	.param .b64 param0;
	st.param.f64 	[param0], %fd1;
	.param .b64 param1;
	st.param.f64 	[param1], %fd18;
	.param .b64 retval0;
	call.uni (retval0), 
	__internal_accurate_pow, 
	(
	param0, 
	param1
	);
	ld.param.f64 	%fd19, [retval0];
	} // callseq 16
	neg.f64 	%fd21, %fd19;
	selp.f64 	%fd22, %fd21, %fd19, %p4;
	selp.f64 	%fd103, %fd22, %fd19, %p3;
	@%p2 bra 	$L__BB10_4;
	selp.b32 	%r16, %r1, 0, %p4;
	setp.lt.s32 	%p6, %r2, 0;
	or.b32  	%r17, %r16, 2146435072;
	selp.b32 	%r18, %r17, %r16, %p6;
	mov.b32 	%r19, 0;
	mov.b64 	%fd103, {%r19, %r18};
$L__BB10_4:
	setp.eq.s64 	%p7, %rd74, 1;
	setp.eq.s64 	%p10, %rd12, 0;
	selp.f64 	%fd23, 0d3FF0000000000000, %fd103, %p10;
	selp.f64 	%fd5, 0d3FF0000000000000, %fd23, %p7;
	add.s64 	%rd14, %rd6, %rd163;
	cvt.rn.f64.u64 	%fd24, %rd14;
	{
	.reg .b32 %temp; 
	mov.b64 	{%temp, %r3}, %fd24;
	}
	shr.u32 	%r20, %r3, 20;
	and.b32  	%r21, %r20, 2047;
	add.s32 	%r22, %r21, -1012;
	mov.b64 	%rd88, %fd24;
	shl.b64 	%rd89, %rd88, %r22;
	setp.eq.s64 	%p11, %rd89, -9223372036854775808;
	{ // callseq 17, 0
	.param .b64 param0;
	st.param.f64 	[param0], %fd1;
	.param .b64 param1;
	st.param.f64 	[param1], %fd24;
	.param .b64 retval0;
	call.uni (retval0), 
	__internal_accurate_pow, 
	(
	param0, 
	param1
	);
	ld.param.f64 	%fd25, [retval0];
	} // callseq 17
	neg.f64 	%fd27, %fd25;
	selp.f64 	%fd28, %fd27, %fd25, %p11;
	selp.f64 	%fd104, %fd28, %fd25, %p3;
	@%p2 bra 	$L__BB10_6;
	selp.b32 	%r23, %r1, 0, %p11;
	setp.lt.s32 	%p13, %r3, 0;
	or.b32  	%r24, %r23, 2146435072;
	selp.b32 	%r25, %r24, %r23, %p13;
	mov.b32 	%r26, 0;
	mov.b64 	%fd104, {%r26, %r25};
$L__BB10_6:
	setp.eq.s64 	%p17, %rd14, 0;
	selp.f64 	%fd29, 0d3FF0000000000000, %fd104, %p17;
	selp.f64 	%fd9, 0d3FF0000000000000, %fd29, %p7;
	add.s64 	%rd16, %rd7, %rd163;
	cvt.rn.f64.u64 	%fd30, %rd16;
	{
	.reg .b32 %temp; 
	mov.b64 	{%temp, %r4}, %fd30;
	}
	shr.u32 	%r27, %r4, 20;
	and.b32  	%r28, %r27, 2047;
	add.s32 	%r29, %r28, -1012;
	mov.b64 	%rd90, %fd30;
	shl.b64 	%rd91, %rd90, %r29;
	setp.eq.s64 	%p18, %rd91, -9223372036854775808;
	{ // callseq 18, 0
	.param .b64 param0;
	st.param.f64 	[param0], %fd1;
	.param .b64 param1;
	st.param.f64 	[param1], %fd30;
	.param .b64 retval0;
	call.uni (retval0), 
	__internal_accurate_pow, 
	(
	param0, 
	param1
	);
	ld.param.f64 	%fd31, [retval0];
	} // callseq 18
	neg.f64 	%fd33, %fd31;
	selp.f64 	%fd34, %fd33, %fd31, %p18;
	selp.f64 	%fd105, %fd34, %fd31, %p3;
	@%p2 bra 	$L__BB10_8;
	selp.b32 	%r30, %r1, 0, %p18;
	setp.lt.s32 	%p20, %r4, 0;
	or.b32  	%r31, %r30, 2146435072;
	selp.b32 	%r32, %r31, %r30, %p20;
	mov.b32 	%r33, 0;
	mov.b64 	%fd105, {%r33, %r32};
$L__BB10_8:
	setp.eq.s64 	%p21, %rd74, 1;
	setp.ne.s64 	%p22, %rd74, 0;
	setp.lt.s32 	%p23, %r1, 0;
	setp.eq.s64 	%p24, %rd16, 0;
	selp.f64 	%fd35, 0d3FF0000000000000, %fd105, %p24;
	selp.f64 	%fd13, 0d3FF0000000000000, %fd35, %p21;
	add.s64 	%rd18, %rd8, %rd163;
	cvt.rn.f64.u64 	%fd36, %rd18;
	{
	.reg .b32 %temp; 
	mov.b64 	{%temp, %r5}, %fd36;
	}
	shr.u32 	%r34, %r5, 20;
	and.b32  	%r35, %r34, 2047;
	add.s32 	%r36, %r35, -1012;
	mov.b64 	%rd92, %fd36;
	shl.b64 	%rd93, %rd92, %r36;
	setp.eq.s64 	%p25, %rd93, -9223372036854775808;
	{ // callseq 19, 0
	.param .b64 param0;
	st.param.f64 	[param0], %fd1;
	.param .b64 param1;
	st.param.f64 	[param1], %fd36;
	.param .b64 retval0;
	call.uni (retval0), 
	__internal_accurate_pow, 
	(
	param0, 
	param1
	);
	ld.param.f64 	%fd37, [retval0];
	} // callseq 19
	neg.f64 	%fd39, %fd37;
	selp.f64 	%fd40, %fd39, %fd37, %p25;
	selp.f64 	%fd106, %fd40, %fd37, %p23;
	@%p22 bra 	$L__BB10_10;
	selp.b32 	%r37, %r1, 0, %p25;
	setp.lt.s32 	%p27, %r5, 0;
	or.b32  	%r38, %r37, 2146435072;
	selp.b32 	%r39, %r38, %r37, %p27;
	mov.b32 	%r40, 0;
	mov.b64 	%fd106, {%r40, %r39};
$L__BB10_10:
	setp.eq.s64 	%p29, %rd18, 0;
	selp.f64 	%fd41, 0d3FF0000000000000, %fd106, %p29;
	selp.f64 	%fd42, 0d3FF0000000000000, %fd41, %p21;
	cvt.rzi.u64.f64 	%rd94, %fd42;
	cvt.rzi.u64.f64 	%rd95, %fd5;
	cvt.rzi.u64.f64 	%rd96, %fd9;
	st.global.v2.u64 	[%rd162+-16], {%rd95, %rd96};
	cvt.rzi.u64.f64 	%rd97, %fd13;
	st.global.v2.u64 	[%rd162], {%rd97, %rd94};
	add.s64 	%rd164, %rd164, %rd3;
	mul.lo.s64 	%rd98, %rd76, %rd3;
	shl.b64 	%rd99, %rd98, 2;
	add.s64 	%rd163, %rd163, %rd99;
	shl.b64 	%rd100, %rd3, 5;
	add.s64 	%rd162, %rd162, %rd100;
	setp.lt.u64 	%p30, %rd164, %rd4;
	@%p30 bra 	$L__BB10_2;
$L__BB10_11:
	cvt.u32.u64 	%r41, %rd2;
	setp.ne.s32 	%p31, %r41, 0;
	and.b64  	%rd23, %rd77, -4;
	setp.eq.s64 	%p32, %rd23, %rd77;
	or.pred  	%p33, %p31, %p32;
	@%p33 bra 	$L__BB10_25;
	cvt.rn.f64.u64 	%fd17, %rd74;
	{
	.reg .b32 %temp; 
	mov.b64 	{%temp, %r6}, %fd17;
	}
	setp.ne.s64 	%p34, %rd74, 0;
	@%p34 bra 	$L__BB10_19;
	add.s64 	%rd134, %rd23, 1;
	max.u64 	%rd24, %rd77, %rd134;
	and.b64  	%rd25, %rd24, 3;
	setp.eq.s64 	%p53, %rd25, 0;
	mov.u64 	%rd171, %rd23;
	@%p53 bra 	$L__BB10_16;
	shl.b64 	%rd135, %rd4, 5;
	add.s64 	%rd167, %rd1, %rd135;
	mul.lo.s64 	%rd136, %rd76, %rd4;
	shl.b64 	%rd137, %rd136, 2;
	add.s64 	%rd166, %rd170, %rd137;
	neg.s64 	%rd165, %rd25;
	add.s64 	%rd171, %rd23, %rd25;
$L__BB10_15:
	.pragma "nounroll";
	setp.eq.s64 	%p54, %rd74, 1;
	cvt.rn.f64.u64 	%fd83, %rd166;
	{
	.reg .b32 %temp; 
	mov.b64 	{%temp, %r62}, %fd83;
	}
	shr.u32 	%r63, %r62, 20;
	and.b32  	%r64, %r63, 2047;
	add.s32 	%r65, %r64, -1012;
	mov.b64 	%rd138, %fd83;
	shl.b64 	%rd139, %rd138, %r65;
	setp.eq.s64 	%p55, %rd139, -9223372036854775808;
	selp.b32 	%r66, %r6, 0, %p55;
	setp.lt.s32 	%p56, %r62, 0;
	or.b32  	%r67, %r66, 2146435072;
	selp.b32 	%r68, %r67, %r66, %p56;
	mov.b32 	%r69, 0;
	mov.b64 	%fd84, {%r69, %r68};
	setp.eq.s64 	%p57, %rd166, 0;
	selp.f64 	%fd85, 0d3FF0000000000000, %fd84, %p57;
	selp.f64 	%fd86, 0d3FF0000000000000, %fd85, %p54;
	cvt.rzi.u64.f64 	%rd140, %fd86;
	st.global.u64 	[%rd167], %rd140;
	add.s64 	%rd167, %rd167, 8;
	add.s64 	%rd166, %rd166, %rd76;
	add.s64 	%rd165, %rd165, 1;
	setp.ne.s64 	%p58, %rd165, 0;
	@%p58 bra 	$L__BB10_15;
$L__BB10_16:
	sub.s64 	%rd141, %rd23, %rd24;
	setp.gt.u64 	%p59, %rd141, -4;
	@%p59 bra 	$L__BB10_25;
	mul.lo.s64 	%rd37, %rd171, %rd76;
	shl.b64 	%rd38, %rd76, 2;
	add.s64 	%rd142, %rd171, 3;
	mul.lo.s64 	%rd39, %rd76, %rd142;
	shl.b64 	%rd143, %rd171, 3;
	add.s64 	%rd144, %rd143, %rd1;
	add.s64 	%rd169, %rd144, 16;
	add.s64 	%rd41, %rd37, %rd76;
	add.s64 	%rd145, %rd171, 2;
	mul.lo.s64 	%rd42, %rd76, %rd145;
$L__BB10_18:
	setp.eq.s64 	%p60, %rd74, 1;
	add.s64 	%rd146, %rd37, %rd170;
	cvt.rn.f64.u64 	%fd87, %rd146;
	{
	.reg .b32 %temp; 
	mov.b64 	{%temp, %r70}, %fd87;
	}
	shr.u32 	%r71, %r70, 20;
	and.b32  	%r72, %r71, 2047;
	add.s32 	%r73, %r72, -1012;
	mov.b64 	%rd147, %fd87;
	shl.b64 	%rd148, %rd147, %r73;
	setp.eq.s64 	%p61, %rd148, -9223372036854775808;
	selp.b32 	%r74, %r6, 0, %p61;
	setp.lt.s32 	%p62, %r70, 0;
	or.b32  	%r75, %r74, 2146435072;
	selp.b32 	%r76, %r75, %r74, %p62;
	mov.b32 	%r77, 0;
	mov.b64 	%fd88, {%r77, %r76};
	setp.eq.s64 	%p63, %rd146, 0;
	selp.f64 	%fd89, 0d3FF0000000000000, %fd88, %p63;
	selp.f64 	%fd90, 0d3FF0000000000000, %fd89, %p60;
	cvt.rzi.u64.f64 	%rd149, %fd90;
	st.global.u64 	[%rd169+-16], %rd149;
	add.s64 	%rd150, %rd41, %rd170;
	cvt.rn.f64.u64 	%fd91, %rd150;
	{
	.reg .b32 %temp; 
	mov.b64 	{%temp, %r78}, %fd91;
	}
	shr.u32 	%r79, %r78, 20;
	and.b32  	%r80, %r79, 2047;
	add.s32 	%r81, %r80, -1012;
	mov.b64 	%rd151, %fd91;
	shl.b64 	%rd152, %rd151, %r81;
	setp.eq.s64 	%p64, %rd152, -9223372036854775808;
	selp.b32 	%r82, %r6, 0, %p64;
	setp.lt.s32 	%p65, %r78, 0;
	or.b32  	%r83, %r82, 2146435072;
	selp.b32 	%r84, %r83, %r82, %p65;
	mov.b64 	%fd92, {%r77, %r84};
	setp.eq.s64 	%p66, %rd150, 0;
	selp.f64 	%fd93, 0d3FF0000000000000, %fd92, %p66;
	selp.f64 	%fd94, 0d3FF0000000000000, %fd93, %p60;
	cvt.rzi.u64.f64 	%rd153, %fd94;
	st.global.u64 	[%rd169+-8], %rd153;
	add.s64 	%rd154, %rd42, %rd170;
	cvt.rn.f64.u64 	%fd95, %rd154;
	{
	.reg .b32 %temp; 
	mov.b64 	{%temp, %r85}, %fd95;
	}
	shr.u32 	%r86, %r85, 20;
	and.b32  	%r87, %r86, 2047;
	add.s32 	%r88, %r87, -1012;
	mov.b64 	%rd155, %fd95;
	shl.b64 	%rd156, %rd155, %r88;
	setp.eq.s64 	%p67, %rd156, -9223372036854775808;
	selp.b32 	%r89, %r6, 0, %p67;
	setp.lt.s32 	%p68, %r85, 0;
	or.b32  	%r90, %r89, 2146435072;
	selp.b32 	%r91, %r90, %r89, %p68;
	mov.b64 	%fd96, {%r77, %r91};
	setp.eq.s64 	%p69, %rd154, 0;
	selp.f64 	%fd97, 0d3FF0000000000000, %fd96, %p69;
	selp.f64 	%fd98, 0d3FF0000000000000, %fd97, %p60;
	cvt.rzi.u64.f64 	%rd157, %fd98;
	st.global.u64 	[%rd169], %rd157;
	add.s64 	%rd158, %rd39, %rd170;
	cvt.rn.f64.u64 	%fd99, %rd158;
	{
	.reg .b32 %temp; 
	mov.b64 	{%temp, %r92}, %fd99;
	}
	shr.u32 	%r93, %r92, 20;
	and.b32  	%r94, %r93, 2047;
	add.s32 	%r95, %r94, -1012;
	mov.b64 	%rd159, %fd99;
	shl.b64 	%rd160, %rd159, %r95;
	setp.eq.s64 	%p70, %rd160, -9223372036854775808;
	selp.b32 	%r96, %r6, 0, %p70;
	setp.lt.s32 	%p71, %r92, 0;
	or.b32  	%r97, %r96, 2146435072;
	selp.b32 	%r98, %r97, %r96, %p71;
	mov.b64 	%fd100, {%r77, %r98};
	setp.eq.s64 	%p72, %rd158, 0;
	selp.f64 	%fd101, 0d3FF0000000000000, %fd100, %p72;
	selp.f64 	%fd102, 0d3FF0000000000000, %fd101, %p60;
	cvt.rzi.u64.f64 	%rd161, %fd102;
	st.global.u64 	[%rd169+8], %rd161;
	add.s64 	%rd171, %rd171, 4;
	add.s64 	%rd170, %rd170, %rd38;
	add.s64 	%rd169, %rd169, 32;
	setp.lt.u64 	%p73, %rd171, %rd77;
	@%p73 bra 	$L__BB10_18;
	bra.uni 	$L__BB10_25;
$L__BB10_19:
	add.s64 	%rd101, %rd23, 1;
	max.u64 	%rd49, %rd77, %rd101;
	and.b64  	%rd50, %rd49, 3;
	setp.eq.s64 	%p35, %rd50, 0;
	mov.u64 	%rd178, %rd23;
	@%p35 bra 	$L__BB10_22;
	shl.b64 	%rd102, %rd4, 5;
	add.s64 	%rd174, %rd1, %rd102;
	mul.lo.s64 	%rd103, %rd76, %rd4;
	shl.b64 	%rd104, %rd103, 2;
	add.s64 	%rd173, %rd170, %rd104;
	neg.s64 	%rd172, %rd50;
	add.s64 	%rd178, %rd23, %rd50;
$L__BB10_21:
	.pragma "nounroll";
	setp.eq.s64 	%p36, %rd74, 1;
	setp.lt.s32 	%p37, %r6, 0;
	cvt.rn.f64.u64 	%fd43, %rd173;
	{
	.reg .b32 %temp; 
	mov.b64 	{%temp, %r42}, %fd43;
	}
	shr.u32 	%r43, %r42, 20;
	and.b32  	%r44, %r43, 2047;
	add.s32 	%r45, %r44, -1012;
	mov.b64 	%rd105, %fd43;
	shl.b64 	%rd106, %rd105, %r45;
	setp.eq.s64 	%p38, %rd106, -9223372036854775808;
	{ // callseq 20, 0
	.param .b64 param0;
	st.param.f64 	[param0], %fd17;
	.param .b64 param1;
	st.param.f64 	[param1], %fd43;
	.param .b64 retval0;
	call.uni (retval0), 
	__internal_accurate_pow, 
	(
	param0, 
	param1
	);
	ld.param.f64 	%fd44, [retval0];
	} // callseq 20
	neg.f64 	%fd46, %fd44;
	selp.f64 	%fd47, %fd46, %fd44, %p38;
	selp.f64 	%fd48, %fd47, %fd44, %p37;
	setp.eq.s64 	%p39, %rd173, 0;
	selp.f64 	%fd49, 0d3FF0000000000000, %fd48, %p39;
	selp.f64 	%fd50, 0d3FF0000000000000, %fd49, %p36;
	cvt.rzi.u64.f64 	%rd108, %fd50;
	st.global.u64 	[%rd174], %rd108;
	add.s64 	%rd174, %rd174, 8;
	add.s64 	%rd173, %rd173, %rd76;
	add.s64 	%rd172, %rd172, 1;
	setp.ne.s64 	%p40, %rd172, 0;
	@%p40 bra 	$L__BB10_21;
$L__BB10_22:
	sub.s64 	%rd109, %rd23, %rd49;
	setp.gt.u64 	%p41, %rd109, -4;
	@%p41 bra 	$L__BB10_25;
	mul.lo.s64 	%rd62, %rd178, %rd76;
	shl.b64 	%rd63, %rd76, 2;
	add.s64 	%rd110, %rd178, 3;
	mul.lo.s64 	%rd64, %rd76, %rd110;
	shl.b64 	%rd111, %rd178, 3;
	add.s64 	%rd112, %rd111, %rd1;
	add.s64 	%rd176, %rd112, 16;
	add.s64 	%rd66, %rd62, %rd76;
	add.s64 	%rd113, %rd178, 2;
	mul.lo.s64 	%rd67, %rd76, %rd113;
$L__BB10_24:
	setp.eq.s64 	%p42, %rd74, 1;
	setp.lt.s32 	%p43, %r6, 0;
	add.s64 	%rd114, %rd62, %rd170;
	cvt.rn.f64.u64 	%fd51, %rd114;
	{
	.reg .b32 %temp; 
	mov.b64 	{%temp, %r46}, %fd51;
	}
	shr.u32 	%r47, %r46, 20;
	and.b32  	%r48, %r47, 2047;
	add.s32 	%r49, %r48, -1012;
	mov.b64 	%rd115, %fd51;
	shl.b64 	%rd116, %rd115, %r49;
	setp.eq.s64 	%p44, %rd116, -9223372036854775808;
	{ // callseq 21, 0
	.param .b64 param0;
	st.param.f64 	[param0], %fd17;
	.param .b64 param1;
	st.param.f64 	[param1], %fd51;
	.param .b64 retval0;
	call.uni (retval0), 
	__internal_accurate_pow, 
	(
	param0, 
	param1
	);
	ld.param.f64 	%fd52, [retval0];
	} // callseq 21
	neg.f64 	%fd54, %fd52;
	selp.f64 	%fd55, %fd54, %fd52, %p44;
	selp.f64 	%fd56, %fd55, %fd52, %p43;
	setp.eq.s64 	%p45, %rd114, 0;
	selp.f64 	%fd57, 0d3FF0000000000000, %fd56, %p45;
	selp.f64 	%fd58, 0d3FF0000000000000, %fd57, %p42;
	cvt.rzi.u64.f64 	%rd118, %fd58;
	st.global.u64 	[%rd176+-16], %rd118;
	add.s64 	%rd119, %rd66, %rd170;
	cvt.rn.f64.u64 	%fd59, %rd119;
	{
	.reg .b32 %temp; 
	mov.b64 	{%temp, %r50}, %fd59;
	}
	shr.u32 	%r51, %r50, 20;
	and.b32  	%r52, %r51, 2047;
	add.s32 	%r53, %r52, -1012;
	mov.b64 	%rd120, %fd59;
	shl.b64 	%rd121, %rd120, %r53;
	setp.eq.s64 	%p46, %rd121, -9223372036854775808;
	{ // callseq 22, 0
	.param .b64 param0;
	st.param.f64 	[param0], %fd17;
	.param .b64 param1;
	st.param.f64 	[param1], %fd59;
	.param .b64 retval0;
	call.uni (retval0), 
	__internal_accurate_pow, 
	(
	param0, 
	param1
	);
	ld.param.f64 	%fd60, [retval0];
	} // callseq 22
	neg.f64 	%fd62, %fd60;
	selp.f64 	%fd63, %fd62, %fd60, %p46;
	selp.f64 	%fd64, %fd63, %fd60, %p43;
	setp.eq.s64 	%p47, %rd119, 0;
	selp.f64 	%fd65, 0d3FF0000000000000, %fd64, %p47;
	selp.f64 	%fd66, 0d3FF0000000000000, %fd65, %p42;
	cvt.rzi.u64.f64 	%rd123, %fd66;
	st.global.u64 	[%rd176+-8], %rd123;
	add.s64 	%rd124, %rd67, %rd170;
	cvt.rn.f64.u64 	%fd67, %rd124;
	{
	.reg .b32 %temp; 
	mov.b64 	{%temp, %r54}, %fd67;
	}
	shr.u32 	%r55, %r54, 20;
	and.b32  	%r56, %r55, 2047;
	add.s32 	%r57, %r56, -1012;
	mov.b64 	%rd125, %fd67;
	shl.b64 	%rd126, %rd125, %r57;
	setp.eq.s64 	%p48, %rd126, -9223372036854775808;
	{ // callseq 23, 0
	.param .b64 param0;
	st.param.f64 	[param0], %fd17;
	.param .b64 param1;
	st.param.f64 	[param1], %fd67;
	.param .b64 retval0;
	call.uni (retval0), 
	__internal_accurate_pow, 
	(
	param0, 
	param1
	);
	ld.param.f64 	%fd68, [retval0];
	} // callseq 23
	neg.f64 	%fd70, %fd68;
	selp.f64 	%fd71, %fd70, %fd68, %p48;
	selp.f64 	%fd72, %fd71, %fd68, %p43;
	setp.eq.s64 	%p49, %rd124, 0;
	selp.f64 	%fd73, 0d3FF0000000000000, %fd72, %p49;
	selp.f64 	%fd74, 0d3FF0000000000000, %fd73, %p42;
	cvt.rzi.u64.f64 	%rd128, %fd74;
	st.global.u64 	[%rd176], %rd128;
	add.s64 	%rd129, %rd64, %rd170;
	cvt.rn.f64.u64 	%fd75, %rd129;
	{
	.reg .b32 %temp; 
	mov.b64 	{%temp, %r58}, %fd75;
	}
	shr.u32 	%r59, %r58, 20;
	and.b32  	%r60, %r59, 2047;
	add.s32 	%r61, %r60, -1012;
	mov.b64 	%rd130, %fd75;
	shl.b64 	%rd131, %rd130, %r61;
	setp.eq.s64 	%p50, %rd131, -9223372036854775808;
	{ // callseq 24, 0
	.param .b64 param0;
	st.param.f64 	[param0], %fd17;
	.param .b64 param1;
	st.param.f64 	[param1], %fd75;
	.param .b64 retval0;
	call.uni (retval0), 
	__internal_accurate_pow, 
	(
	param0, 
	param1
	);
	ld.param.f64 	%fd76, [retval0];
	} // callseq 24
	neg.f64 	%fd78, %fd76;
	selp.f64 	%fd79, %fd78, %fd76, %p50;
	selp.f64 	%fd80, %fd79, %fd76, %p43;
	setp.eq.s64 	%p51, %rd129, 0;
	selp.f64 	%fd81, 0d3FF0000000000000, %fd80, %p51;
	selp.f64 	%fd82, 0d3FF0000000000000, %fd81, %p42;
	cvt.rzi.u64.f64 	%rd133, %fd82;
	st.global.u64 	[%rd176+8], %rd133;
	add.s64 	%rd178, %rd178, 4;
	add.s64 	%rd170, %rd170, %rd63;
	add.s64 	%rd176, %rd176, 32;
	setp.lt.u64 	%p52, %rd178, %rd77;
	@%p52 bra 	$L__BB10_24;
$L__BB10_25:
	ret;

}
.func  (.param .b64 func_retval0) __internal_accurate_pow(
	.param .b64 __internal_accurate_pow_param_0,
	.param .b64 __internal_accurate_pow_param_1
)
{
	.reg .pred 	%p<8>;
	.reg .b32 	%r<49>;
	.reg .b32 	%f<3>;
	.reg .b64 	%fd<109>;

	ld.param.f64 	%fd10, [__internal_accurate_pow_param_0];
	ld.param.f64 	%fd11, [__internal_accurate_pow_param_1];
	{
	.reg .b32 %temp; 
	mov.b64 	{%temp, %r46}, %fd10;
	}
	{
	.reg .b32 %temp; 
	mov.b64 	{%r45, %temp}, %fd10;
	}
	shr.u32 	%r47, %r46, 20;
	setp.gt.u32 	%p1, %r46, 1048575;
	@%p1 bra 	$L__BB11_2;
	mul.f64 	%fd12, %fd10, 0d4350000000000000;
	{
	.reg .b32 %temp; 
	mov.b64 	{%temp, %r46}, %fd12;
	}
	{
	.reg .b32 %temp; 
	mov.b64 	{%r45, %temp}, %fd12;
	}
	shr.u32 	%r16, %r46, 20;
	add.s32 	%r47, %r16, -54;
$L__BB11_2:
	add.s32 	%r48, %r47, -1023;
	and.b32  	%r17, %r46, -2146435073;
	or.b32  	%r18, %r17, 1072693248;
	mov.b64 	%fd107, {%r45, %r18};
	setp.lt.u32 	%p2, %r18, 1073127583;
	@%p2 bra 	$L__BB11_4;
	{
	.reg .b32 %temp; 
	mov.b64 	{%r19, %temp}, %fd107;
	}
	{
	.reg .b32 %temp; 
	mov.b64 	{%temp, %r20}, %fd107;
	}
	add.s32 	%r21, %r20, -1048576;
	mov.b64 	%fd107, {%r19, %r21};
	add.s32 	%r48, %r47, -1022;
$L__BB11_4:
	add.f64 	%fd13, %fd107, 0dBFF0000000000000;
	add.f64 	%fd14, %fd107, 0d3FF0000000000000;
	rcp.approx.ftz.f64 	%fd15, %fd14;
	neg.f64 	%fd16, %fd14;
	fma.rn.f64 	%fd17, %fd16, %fd15, 0d3FF0000000000000;
	fma.rn.f64 	%fd18, %fd17, %fd17, %fd17;
	fma.rn.f64 	%fd19, %fd18, %fd15, %fd15;
	mul.f64 	%fd20, %fd13, %fd19;
	fma.rn.f64 	%fd21, %fd13, %fd19, %fd20;
	mul.f64 	%fd22, %fd21, %fd21;
	fma.rn.f64 	%fd23, %fd22, 0d3EB0F5FF7D2CAFE2, 0d3ED0F5D241AD3B5A;
	fma.rn.f64 	%fd24, %fd23, %fd22, 0d3EF3B20A75488A3F;
	fma.rn.f64 	%fd25, %fd24, %fd22, 0d3F1745CDE4FAECD5;
	fma.rn.f64 	%fd26, %fd25, %fd22, 0d3F3C71C7258A578B;
	fma.rn.f64 	%fd27, %fd26, %fd22, 0d3F6249249242B910;
	fma.rn.f64 	%fd28, %fd27, %fd22, 0d3F89999999999DFB;
	sub.f64 	%fd29, %fd13, %fd21;
	add.f64 	%fd30, %fd29, %fd29;
	neg.f64 	%fd31, %fd21;
	fma.rn.f64 	%fd32, %fd31, %fd13, %fd30;
	mul.f64 	%fd33, %fd19, %fd32;
	fma.rn.f64 	%fd34, %fd22, %fd28, 0d3FB5555555555555;
	mov.f64 	%fd35, 0d3FB5555555555555;
	sub.f64 	%fd36, %fd35, %fd34;
	fma.rn.f64 	%fd37, %fd22, %fd28, %fd36;
	add.f64 	%fd38, %fd37, 0dBC46A4CB00B9E7B0;
	add.f64 	%fd39, %fd34, %fd38;
	sub.f64 	%fd40, %fd34, %fd39;
	add.f64 	%fd41, %fd38, %fd40;
	mul.rn.f64 	%fd42, %fd21, %fd21;
	neg.f64 	%fd43, %fd42;
	fma.rn.f64 	%fd44, %fd21, %fd21, %fd43;
	{
	.reg .b32 %temp; 
	mov.b64 	{%r22, %temp}, %fd33;
	}
	{
	.reg .b32 %temp; 
	mov.b64 	{%temp, %r23}, %fd33;
	}
	add.s32 	%r24, %r23, 1048576;
	mov.b64 	%fd45, {%r22, %r24};
	fma.rn.f64 	%fd46, %fd21, %fd45, %fd44;
	mul.rn.f64 	%fd47, %fd42, %fd21;
	neg.f64 	%fd48, %fd47;
	fma.rn.f64 	%fd49, %fd42, %fd21, %fd48;
	fma.rn.f64 	%fd50, %fd42, %fd33, %fd49;
	fma.rn.f64 	%fd51, %fd46, %fd21, %fd50;
	mul.rn.f64 	%fd52, %fd39, %fd47;
	neg.f64 	%fd53, %fd52;
	fma.rn.f64 	%fd54, %fd39, %fd47, %fd53;
	fma.rn.f64 	%fd55, %fd39, %fd51, %fd54;
	fma.rn.f64 	%fd56, %fd41, %fd47, %fd55;
	add.f64 	%fd57, %fd52, %fd56;
	sub.f64 	%fd58, %fd52, %fd57;
	add.f64 	%fd59, %fd56, %fd58;
	add.f64 	%fd60, %fd21, %fd57;
	sub.f64 	%fd61, %fd21, %fd60;
	add.f64 	%fd62, %fd57, %fd61;
	add.f64 	%fd63, %fd59, %fd62;
	add.f64 	%fd64, %fd33, %fd63;
	add.f64 	%fd65, %fd60, %fd64;
	sub.f64 	%fd66, %fd60, %fd65;
	add.f64 	%fd67, %fd64, %fd66;
	xor.b32  	%r25, %r48, -2147483648;
	mov.b32 	%r26, 1127219200;
	mov.b64 	%fd68, {%r25, %r26};
	mov.b32 	%r27, -2147483648;
	mov.b64 	%fd69, {%r27, %r26};
	sub.f64 	%fd70, %fd68, %fd69;
	fma.rn.f64 	%fd71, %fd70, 0d3FE62E42FEFA39EF, %fd65;
	fma.rn.f64 	%fd72, %fd70, 0dBFE62E42FEFA39EF, %fd71;
	sub.f64 	%fd73, %fd72, %fd65;
	sub.f64 	%fd74, %fd67, %fd73;
	fma.rn.f64 	%fd75, %fd70, 0d3C7ABC9E3B39803F, %fd74;
	add.f64 	%fd76, %fd71, %fd75;
	sub.f64 	%fd77, %fd71, %fd76;
	add.f64 	%fd78, %fd75, %fd77;
	{
	.reg .b32 %temp; 
	mov.b64 	{%temp, %r28}, %fd11;
	}
	{
	.reg .b32 %temp; 
	mov.b64 	{%r29, %temp}, %fd11;
	}
	shl.b32 	%r30, %r28, 1;
	setp.gt.u32 	%p3, %r30, -33554433;
	and.b32  	%r31, %r28, -15728641;
	selp.b32 	%r32, %r31, %r28, %p3;
	mov.b64 	%fd79, {%r29, %r32};
	mul.rn.f64 	%fd80, %fd76, %fd79;
	neg.f64 	%fd81, %fd80;
	fma.rn.f64 	%fd82, %fd76, %fd79, %fd81;
	fma.rn.f64 	%fd83, %fd78, %fd79, %fd82;
	add.f64 	%fd4, %fd80, %fd83;
	sub.f64 	%fd84, %fd80, %fd4;
	add.f64 	%fd5, %fd83, %fd84;
	fma.rn.f64 	%fd85, %fd4, 0d3FF71547652B82FE, 0d4338000000000000;
	{
	.reg .b32 %temp; 
	mov.b64 	{%r13, %temp}, %fd85;
	}
	mov.f64 	%fd86, 0dC338000000000000;
	add.rn.f64 	%fd87, %fd85, %fd86;
	fma.rn.f64 	%fd88, %fd87, 0dBFE62E42FEFA39EF, %fd4;
	fma.rn.f64 	%fd89, %fd87, 0dBC7ABC9E3B39803F, %fd88;
	fma.rn.f64 	%fd90, %fd89, 0d3E5ADE1569CE2BDF, 0d3E928AF3FCA213EA;
	fma.rn.f64 	%fd91, %fd90, %fd89, 0d3EC71DEE62401315;
	fma.rn.f64 	%fd92, %fd91, %fd89, 0d3EFA01997C89EB71;
	fma.rn.f64 	%fd93, %fd92, %fd89, 0d3F2A01A014761F65;
	fma.rn.f64 	%fd94, %fd93, %fd89, 0d3F56C16C1852B7AF;
	fma.rn.f64 	%fd95, %fd94, %fd89, 0d3F81111111122322;
	fma.rn.f64 	%fd96, %fd95, %fd89, 0d3FA55555555502A1;
	fma.rn.f64 	%fd97, %fd96, %fd89, 0d3FC5555555555511;
	fma.rn.f64 	%fd98, %fd97, %fd89, 0d3FE000000000000B;
	fma.rn.f64 	%fd99, %fd98, %fd89, 0d3FF0000000000000;
	fma.rn.f64 	%fd100, %fd99, %fd89, 0d3FF0000000000000;
	{
	.reg .b32 %temp; 
	mov.b64 	{%r14, %temp}, %fd100;
	}
	{
	.reg .b32 %temp; 
	mov.b64 	{%temp, %r15}, %fd100;
	}
	shl.b32 	%r33, %r13, 20;
	add.s32 	%r34, %r33, %r15;
	mov.b64 	%fd108, {%r14, %r34};
	{
	.reg .b32 %temp; 
	mov.b64 	{%temp, %r35}, %fd4;
	}
	mov.b32 	%f2, %r35;
	abs.f32 	%f1, %f2;
	setp.lt.f32 	%p4, %f1, 0f4086232B;
	@%p4 bra 	$L__BB11_7;
	setp.lt.f64 	%p5, %fd4, 0d0000000000000000;
	add.f64 	%fd101, %fd4, 0d7FF0000000000000;
	selp.f64 	%fd108, 0d0000000000000000, %fd101, %p5;
	setp.geu.f32 	%p6, %f1, 0f40874800;
	@%p6 bra 	$L__BB11_7;
	shr.u32 	%r36, %r13, 31;
	add.s32 	%r37, %r13, %r36;
	shr.s32 	%r38, %r37, 1;
	shl.b32 	%r39, %r38, 20;
	add.s32 	%r40, %r15, %r39;
	mov.b64 	%fd102, {%r14, %r40};
	sub.s32 	%r41, %r13, %r38;
	shl.b32 	%r42, %r41, 20;
	add.s32 	%r43, %r42, 1072693248;
	mov.b32 	%r44, 0;
	mov.b64 	%fd103, {%r44, %r43};
	mul.f64 	%fd108, %fd103, %fd102;
$L__BB11_7:
	abs.f64 	%fd104, %fd108;
	setp.eq.f64 	%p7, %fd104, 0d7FF0000000000000;
	fma.rn.f64 	%fd105, %fd108, %fd5, %fd108;
	selp.f64 	%fd106, %fd108, %fd105, %p7;
	st.param.f64 	[func_retval0], %fd106;
	ret;

}


// ===== COMPILED SASS (sm_100) =====

	.target	sm_100

	.elftype	@"ET_EXEC"


//--------------------- .note.nv.tkinfo           --------------------------
	.section	.note.nv.tkinfo,"",@"SHT_NOTE"
	.sectionflags	@"SHF_NOTE_NV_TKINFO"
	.tkinfo
        /*0018*/ 	.word	0x00000002
        /*0030*/ 	.string	""
        /*0030*/ 	.string	"ptxas"
        /*0030*/ 	.string	"Cuda compilation tools, release 13.0, V13.0.88"
        /*0030*/ 	.string	"Build cuda_13.0.r13.0/compiler.36424714_0"
        /*0030*/ 	.string	"-arch sm_100 -m 64 "



//--------------------- .note.nv.cuinfo           --------------------------
	.section	.note.nv.cuinfo,"",@"SHT_NOTE"
	.sectionflags	@"SHF_NOTE_NV_CUINFO"
        /*0018*/ 	.short	0x0002
        /*001a*/ 	.short	0x0064
        /*001c*/ 	.short	0x0082
	.zero		2


//--------------------- .nv.info                  --------------------------
	.section	.nv.info,"",@"SHT_CUDA_INFO"
	.align	4


	//----- nvinfo : EIATTR_REGCOUNT
	.align		4
        /*0000*/ 	.byte	0x04, 0x2f
        /*0002*/ 	.short	(.L_1 - .L_0)
	.align		4
.L_0:
        /*0004*/ 	.word	index@(logspace_f16)
        /*0008*/ 	.word	0x0000001b


	//----- nvinfo : EIATTR_FRAME_SIZE
	.align		4
.L_1:
        /*000c*/ 	.byte	0x04, 0x11
        /*000e*/ 	.short	(.L_3 - .L_2)
	.align		4
.L_2:
        /*0010*/ 	.word	index@(logspace_f16)
        /*0014*/ 	.word	0x00000000


	//----- nvinfo : EIATTR_REGCOUNT
	.align		4
.L_3:
        /*0018*/ 	.byte	0x04, 0x2f
        /*001a*/ 	.short	(.L_5 - .L_4)
	.align		4
.L_4:
        /*001c*/ 	.word	index@(logspace_f32)
        /*0020*/ 	.word	0x0000001b


	//----- nvinfo : EIATTR_FRAME_SIZE
	.align		4
.L_5:
        /*0024*/ 	.byte	0x04, 0x11
        /*0026*/ 	.short	(.L_7 - .L_6)
	.align		4
.L_6:
        /*0028*/ 	.word	index@(logspace_f32)
        /*002c*/ 	.word	0x00000000


	//----- nvinfo : EIATTR_REGCOUNT
	.align		4
.L_7:
        /*0030*/ 	.byte	0x04, 0x2f
        /*0032*/ 	.short	(.L_9 - .L_8)
	.align		4
.L_8:
        /*0034*/ 	.word	index@(logspace_f64)
        /*0038*/ 	.word	0x00000030


	//----- nvinfo : EIATTR_FRAME_SIZE
	.align		4
.L_9:
        /*003c*/ 	.byte	0x04, 0x11
        /*003e*/ 	.short	(.L_11 - .L_10)
	.align		4
.L_10:
        /*0040*/ 	.word	index@($logspace_f64$__internal_accurate_pow)
        /*0044*/ 	.word	0x00000000


	//----- nvinfo : EIATTR_FRAME_SIZE
	.align		4
.L_11:
        /*0048*/ 	.byte	0x04, 0x11
        /*004a*/ 	.short	(.L_13 - .L_12)
	.align		4
.L_12:
        /*004c*/ 	.word	index@(logspace_f64)
        /*0050*/ 	.word	0x00000000


	//----- nvinfo : EIATTR_REGCOUNT
	.align		4
.L_13:
        /*0054*/ 	.byte	0x04, 0x2f
        /*0056*/ 	.short	(.L_15 - .L_14)
	.align		4
.L_14:
        /*0058*/ 	.word	index@(logspace_i8)
        /*005c*/ 	.word	0x00000028


	//----- nvinfo : EIATTR_FRAME_SIZE
	.align		4
.L_15:
        /*0060*/ 	.byte	0x04, 0x11
        /*0062*/ 	.short	(.L_17 - .L_16)
	.align		4
.L_16:
        /*0064*/ 	.word	index@(logspace_i8)
        /*0068*/ 	.word	0x00000000


	//----- nvinfo : EIATTR_REGCOUNT
	.align		4
.L_17:
        /*006c*/ 	.byte	0x04, 0x2f
        /*006e*/ 	.short	(.L_19 - .L_18)
	.align		4
.L_18:
        /*0070*/ 	.word	index@(logspace_i16)
        /*0074*/ 	.word	0x00000028


	//----- nvinfo : EIATTR_FRAME_SIZE
	.align		4
.L_19:
        /*0078*/ 	.byte	0x04, 0x11
        /*007a*/ 	.short	(.L_21 - .L_20)
	.align		4
.L_20:
        /*007c*/ 	.word	index@(logspace_i16)
        /*0080*/ 	.word	0x00000000


	//----- nvinfo : EIATTR_REGCOUNT
	.align		4
.L_21:
        /*0084*/ 	.byte	0x04, 0x2f
        /*0086*/ 	.short	(.L_23 - .L_22)
	.align		4
.L_22:
        /*0088*/ 	.word	index@(logspace_i32)
        /*008c*/ 	.word	0x00000028


	//----- nvinfo : EIATTR_FRAME_SIZE
	.align		4
.L_23:
        /*0090*/ 	.byte	0x04, 0x11
        /*0092*/ 	.short	(.L_25 - .L_24)
	.align		4
.L_24:
        /*0094*/ 	.word	index@(logspace_i32)
        /*0098*/ 	.word	0x00000000


	//----- nvinfo : EIATTR_REGCOUNT
	.align		4
.L_25:
        /*009c*/ 	.byte	0x04, 0x2f
        /*009e*/ 	.short	(.L_27 - .L_26)
	.align		4
.L_26:
        /*00a0*/ 	.word	index@(logspace_i64)
        /*00a4*/ 	.word	0x0000003c


	//----- nvinfo : EIATTR_FRAME_SIZE
	.align		4
.L_27:
        /*00a8*/ 	.byte	0x04, 0x11
        /*00aa*/ 	.short	(.L_29 - .L_28)
	.align		4
.L_28:
        /*00ac*/ 	.word	index@($logspace_i64$__internal_accurate_pow)
        /*00b0*/ 	.word	0x00000000


	//----- nvinfo : EIATTR_FRAME_SIZE
	.align		4
.L_29:
        /*00b4*/ 	.byte	0x04, 0x11
        /*00b6*/ 	.short	(.L_31 - .L_30)
	.align		4
.L_30:
        /*00b8*/ 	.word	index@(logspace_i64)
        /*00bc*/ 	.word	0x00000000


	//----- nvinfo : EIATTR_REGCOUNT
	.align		4
.L_31:
        /*00c0*/ 	.byte	0x04, 0x2f
        /*00c2*/ 	.short	(.L_33 - .L_32)
	.align		4
.L_32:
        /*00c4*/ 	.word	index@(logspace_u8)
        /*00c8*/ 	.word	0x00000027


	//----- nvinfo : EIATTR_FRAME_SIZE
	.align		4
.L_33:
        /*00cc*/ 	.byte	0x04, 0x11
        /*00ce*/ 	.short	(.L_35 - .L_34)
	.align		4
.L_34:
        /*00d0*/ 	.word	index@(logspace_u8)
        /*00d4*/ 	.word	0x00000000


	//----- nvinfo : EIATTR_REGCOUNT
	.align		4
.L_35:
        /*00d8*/ 	.byte	0x04, 0x2f
        /*00da*/ 	.short	(.L_37 - .L_36)
	.align		4
.L_36:
        /*00dc*/ 	.word	index@(logspace_u16)
        /*00e0*/ 	.word	0x00000027


	//----- nvinfo : EIATTR_FRAME_SIZE
	.align		4
.L_37:
        /*00e4*/ 	.byte	0x04, 0x11
        /*00e6*/ 	.short	(.L_39 - .L_38)
	.align		4
.L_38:
        /*00e8*/ 	.word	index@(logspace_u16)
        /*00ec*/ 	.word	0x00000000


	//----- nvinfo : EIATTR_REGCOUNT
	.align		4
.L_39:
        /*00f0*/ 	.byte	0x04, 0x2f
        /*00f2*/ 	.short	(.L_41 - .L_40)
	.align		4
.L_40:
        /*00f4*/ 	.word	index@(logspace_u32)
        /*00f8*/ 	.word	0x00000028


	//----- nvinfo : EIATTR_FRAME_SIZE
	.align		4
.L_41:
        /*00fc*/ 	.byte	0x04, 0x11
        /*00fe*/ 	.short	(.L_43 - .L_42)
	.align		4
.L_42:
        /*0100*/ 	.word	index@(logspace_u32)
        /*0104*/ 	.word	0x00000000


	//----- nvinfo : EIATTR_REGCOUNT
	.align		4
.L_43:
        /*0108*/ 	.byte	0x04, 0x2f
        /*010a*/ 	.short	(.L_45 - .L_44)
	.align		4
.L_44:
        /*010c*/ 	.word	index@(logspace_u64)
        /*0110*/ 	.word	0x0000003c


	//----- nvinfo : EIATTR_FRAME_SIZE
	.align		4
.L_45:
        /*0114*/ 	.byte	0x04, 0x11
        /*0116*/ 	.short	(.L_47 - .L_46)
	.align		4
.L_46:
        /*0118*/ 	.word	index@($logspace_u64$__internal_accurate_pow)
        /*011c*/ 	.word	0x00000000


	//----- nvinfo : EIATTR_FRAME_SIZE
	.align		4
.L_47:
        /*0120*/ 	.byte	0x04, 0x11
        /*0122*/ 	.short	(.L_49 - .L_48)
	.align		4
.L_48:
        /*0124*/ 	.word	index@(logspace_u64)
        /*0128*/ 	.word	0x00000000


	//----- nvinfo : EIATTR_MIN_STACK_SIZE
	.align		4
.L_49:
        /*012c*/ 	.byte	0x04, 0x12
        /*012e*/ 	.short	(.L_51 - .L_50)
	.align		4
.L_50:
        /*0130*/ 	.word	index@(logspace_u64)
        /*0134*/ 	.word	0x00000000


	//----- nvinfo : EIATTR_MIN_STACK_SIZE
	.align		4
.L_51:
        /*0138*/ 	.byte	0x04, 0x12
        /*013a*/ 	.short	(.L_53 - .L_52)
	.align		4
.L_52:
        /*013c*/ 	.word	index@(logspace_u32)
        /*0140*/ 	.word	0x00000000


	//----- nvinfo : EIATTR_MIN_STACK_SIZE
	.align		4
.L_53:
        /*0144*/ 	.byte	0x04, 0x12
        /*0146*/ 	.short	(.L_55 - .L_54)
	.align		4
.L_54:
        /*0148*/ 	.word	index@(logspace_u16)
        /*014c*/ 	.word	0x00000000


	//----- nvinfo : EIATTR_MIN_STACK_SIZE
	.align		4
.L_55:
        /*0150*/ 	.byte	0x04, 0x12
        /*0152*/ 	.short	(.L_57 - .L_56)
	.align		4
.L_56:
        /*0154*/ 	.word	index@(logspace_u8)
        /*0158*/ 	.word	0x00000000


	//----- nvinfo : EIATTR_MIN_STACK_SIZE
	.align		4
.L_57:
        /*015c*/ 	.byte	0x04, 0x12
        /*015e*/ 	.short	(.L_59 - .L_58)
	.align		4
.L_58:
        /*0160*/ 	.word	index@(logspace_i64)
        /*0164*/ 	.word	0x00000000


	//----- nvinfo : EIATTR_MIN_STACK_SIZE
	.align		4
.L_59:
        /*0168*/ 	.byte	0x04, 0x12
        /*016a*/ 	.short	(.L_61 - .L_60)
	.align		4
.L_60:
        /*016c*/ 	.word	index@(logspace_i32)
        /*0170*/ 	.word	0x00000000


	//----- nvinfo : EIATTR_MIN_STACK_SIZE
	.align		4
.L_61:
        /*0174*/ 	.byte	0x04, 0x12
        /*0176*/ 	.short	(.L_63 - .L_62)
	.align		4
.L_62:
        /*0178*/ 	.word	index@(logspace_i16)
        /*017c*/ 	.word	0x00000000


	//----- nvinfo : EIATTR_MIN_STACK_SIZE
	.align		4
.L_63:
        /*0180*/ 	.byte	0x04, 0x12
        /*0182*/ 	.short	(.L_65 - .L_64)
	.align		4
.L_64:
        /*0184*/ 	.word	index@(logspace_i8)
        /*0188*/ 	.word	0x00000000


	//----- nvinfo : EIATTR_MIN_STACK_SIZE
	.align		4
.L_65:
        /*018c*/ 	.byte	0x04, 0x12
        /*018e*/ 	.short	(.L_67 - .L_66)
	.align		4
.L_66:
        /*0190*/ 	.word	index@(logspace_f64)
        /*0194*/ 	.word	0x00000000


	//----- nvinfo : EIATTR_MIN_STACK_SIZE
	.align		4
.L_67:
        /*0198*/ 	.byte	0x04, 0x12
        /*019a*/ 	.short	(.L_69 - .L_68)
	.align		4
.L_68:
        /*019c*/ 	.word	index@(logspace_f32)
        /*01a0*/ 	.word	0x00000000


	//----- nvinfo : EIATTR_MIN_STACK_SIZE
	.align		4
.L_69:
        /*01a4*/ 	.byte	0x04, 0x12
        /*01a6*/ 	.short	(.L_71 - .L_70)
	.align		4
.L_70:
        /*01a8*/ 	.word	index@(logspace_f16)
        /*01ac*/ 	.word	0x00000000
.L_71:


//--------------------- .nv.compat                --------------------------
	.section	.nv.compat,"",@"SHT_CUDA_COMPAT_INFO"
	.align	4
        /*0000*/ 	.byte	0x02, 0x09, 0x00, 0x00, 0x02, 0x02, 0x01, 0x00, 0x02, 0x05, 0x05, 0x00, 0x03, 0x07, 0x01, 0x01
        /*0010*/ 	.byte	0x02, 0x03, 0x00, 0x00, 0x02, 0x06, 0x01, 0x00, 0x04, 0x0b, 0x08, 0x00, 0x01, 0x00, 0x00, 0x00
        /*0020*/ 	.byte	0x00, 0x00, 0x00, 0x00


//--------------------- .nv.info.logspace_u64     --------------------------
	.section	.nv.info.logspace_u64,"",@"SHT_CUDA_INFO"
	.sectionflags	@""
	.align	4


	//----- nvinfo : EIATTR_CUDA_API_VERSION
	.align		4
        /*0000*/ 	.byte	0x04, 0x37
        /*0002*/ 	.short	(.L_73 - .L_72)
.L_72:
        /*0004*/ 	.word	0x00000082


	//----- nvinfo : EIATTR_KPARAM_INFO
	.align		4
.L_73:
        /*0008*/ 	.byte	0x04, 0x17
        /*000a*/ 	.short	(.L_75 - .L_74)
.L_74:
        /*000c*/ 	.word	0x00000000
        /*0010*/ 	.short	0x0004
        /*0012*/ 	.short	0x0020
        /*0014*/ 	.byte	0x00, 0xf0, 0x21, 0x00


	//----- nvinfo : EIATTR_KPARAM_INFO
	.align		4
.L_75:
        /*0018*/ 	.byte	0x04, 0x17
        /*001a*/ 	.short	(.L_77 - .L_76)
.L_76:
        /*001c*/ 	.word	0x00000000
        /*0020*/ 	.short	0x0003
        /*0022*/ 	.short	0x0018
        /*0024*/ 	.byte	0x00, 0xf0, 0x21, 0x00


	//----- nvinfo : EIATTR_KPARAM_INFO
	.align		4
.L_77:
        /*0028*/ 	.byte	0x04, 0x17
        /*002a*/ 	.short	(.L_79 - .L_78)
.L_78:
        /*002c*/ 	.word	0x00000000
        /*0030*/ 	.short	0x0002
        /*0032*/ 	.short	0x0010
        /*0034*/ 	.byte	0x00, 0xf0, 0x21, 0x00


	//----- nvinfo : EIATTR_KPARAM_INFO
	.align		4
.L_79:
        /*0038*/ 	.byte	0x04, 0x17
        /*003a*/ 	.short	(.L_81 - .L_80)
.L_80:
        /*003c*/ 	.word	0x00000000
        /*0040*/ 	.short	0x0001
        /*0042*/ 	.short	0x0008
        /*0044*/ 	.byte	0x00, 0xf0, 0x21, 0x00


	//----- nvinfo : EIATTR_KPARAM_INFO
	.align		4
.L_81:
        /*0048*/ 	.byte	0x04, 0x17
        /*004a*/ 	.short	(.L_83 - .L_82)
.L_82:
        /*004c*/ 	.word	0x00000000
        /*0050*/ 	.short	0x0000
        /*0052*/ 	.short	0x0000
        /*0054*/ 	.byte	0x00, 0xf5, 0x21, 0x00


	//----- nvinfo : EIATTR_SPARSE_MMA_MASK
	.align		4
.L_83:
        /*0058*/ 	.byte	0x03, 0x50
        /*005a*/ 	.short	0x0000


	//----- nvinfo : EIATTR_MAXREG_COUNT
	.align		4
        /*005c*/ 	.byte	0x03, 0x1b
        /*005e*/ 	.short	0x00ff


	//----- nvinfo : EIATTR_MERCURY_ISA_VERSION
	.align		4
        /*0060*/ 	.byte	0x03, 0x5f
        /*0062*/ 	.short	0x0101


	//----- nvinfo : EIATTR_VRC_CTA_INIT_COUNT
	.align		4
        /*0064*/ 	.byte	0x02, 0x4a
	.zero		1
	.zero		1


	//----- nvinfo : EIATTR_EXIT_INSTR_OFFSETS
	.align		4
        /*0068*/ 	.byte	0x04, 0x1c
        /*006a*/ 	.short	(.L_85 - .L_84)


	//   ....[0]....
.L_84:
        /*006c*/ 	.word	0x00000dd0


	//   ....[1]....
        /*0070*/ 	.word	0x00001210


	//   ....[2]....
        /*0074*/ 	.word	0x00001990


	//   ....[3]....
        /*0078*/ 	.word	0x00001e60


	//   ....[4]....
        /*007c*/ 	.word	0x000028b0


	//----- nvinfo : EIATTR_CRS_STACK_SIZE
	.align		4
.L_85:
        /*0080*/ 	.byte	0x04, 0x1e
        /*0082*/ 	.short	(.L_87 - .L_86)
.L_86:
        /*0084*/ 	.word	0x00000000


	//----- nvinfo : EIATTR_CBANK_PARAM_SIZE
	.align		4
.L_87:
        /*0088*/ 	.byte	0x03, 0x19
        /*008a*/ 	.short	0x0028


	//----- nvinfo : EIATTR_PARAM_CBANK
	.align		4
        /*008c*/ 	.byte	0x04, 0x0a
        /*008e*/ 	.short	(.L_89 - .L_88)
	.align		4
.L_88:
        /*0090*/ 	.word	index@(.nv.constant0.logspace_u64)
        /*0094*/ 	.short	0x0380
        /*0096*/ 	.short	0x0028


	//----- nvinfo : EIATTR_SW_WAR
	.align		4
.L_89:
        /*0098*/ 	.byte	0x04, 0x36
        /*009a*/ 	.short	(.L_91 - .L_90)
.L_90:
        /*009c*/ 	.word	0x00000008
.L_91:


//--------------------- .nv.info.logspace_u32     --------------------------
	.section	.nv.info.logspace_u32,"",@"SHT_CUDA_INFO"
	.sectionflags	@""
	.align	4


	//----- nvinfo : EIATTR_CUDA_API_VERSION
	.align		4
        /*0000*/ 	.byte	0x04, 0x37
        /*0002*/ 	.short	(.L_93 - .L_92)
.L_92:
        /*0004*/ 	.word	0x00000082


	//----- nvinfo : EIATTR_KPARAM_INFO
	.align		4
.L_93:
        /*0008*/ 	.byte	0x04, 0x17
        /*000a*/ 	.short	(.L_95 - .L_94)
.L_94:
        /*000c*/ 	.word	0x00000000
        /*0010*/ 	.short	0x0004
        /*0012*/ 	.short	0x0018
        /*0014*/ 	.byte	0x00, 0xf0, 0x21, 0x00


	//----- nvinfo : EIATTR_KPARAM_INFO
	.align		4
.L_95:
        /*0018*/ 	.byte	0x04, 0x17
        /*001a*/ 	.short	(.L_97 - .L_96)
.L_96:
        /*001c*/ 	.word	0x00000000
        /*0020*/ 	.short	0x0003
        /*0022*/ 	.short	0x0010
        /*0024*/ 	.byte	0x00, 0xf0, 0x11, 0x00


	//----- nvinfo : EIATTR_KPARAM_INFO
	.align		4
.L_97:
        /*0028*/ 	.byte	0x04, 0x17
        /*002a*/ 	.short	(.L_99 - .L_98)
.L_98:
        /*002c*/ 	.word	0x00000000
        /*0030*/ 	.short	0x0002
        /*0032*/ 	.short	0x000c
        /*0034*/ 	.byte	0x00, 0xf0, 0x11, 0x00


	//----- nvinfo : EIATTR_KPARAM_INFO
	.align		4
.L_99:
        /*0038*/ 	.byte	0x04, 0x17
        /*003a*/ 	.short	(.L_101 - .L_100)
.L_100:
        /*003c*/ 	.word	0x00000000
        /*0040*/ 	.short	0x0001
        /*0042*/ 	.short	0x0008
        /*0044*/ 	.byte	0x00, 0xf0, 0x11, 0x00


	//----- nvinfo : EIATTR_KPARAM_INFO
	.align		4
.L_101:
        /*0048*/ 	.byte	0x04, 0x17
        /*004a*/ 	.short	(.L_103 - .L_102)
.L_102:
        /*004c*/ 	.word	0x00000000
        /*0050*/ 	.short	0x0000
        /*0052*/ 	.short	0x0000
        /*0054*/ 	.byte	0x00, 0xf5, 0x21, 0x00


	//----- nvinfo : EIATTR_SPARSE_MMA_MASK
	.align		4
.L_103:
        /*0058*/ 	.byte	0x03, 0x50
        /*005a*/ 	.short	0x0000


	//----- nvinfo : EIATTR_MAXREG_COUNT
	.align		4
        /*005c*/ 	.byte	0x03, 0x1b
        /*005e*/ 	.short	0x00ff


	//----- nvinfo : EIATTR_MERCURY_ISA_VERSION
	.align		4
        /*0060*/ 	.byte	0x03, 0x5f
        /*0062*/ 	.short	0x0101


	//----- nvinfo : EIATTR_VRC_CTA_INIT_COUNT
	.align		4
        /*0064*/ 	.byte	0x02, 0x4a
	.zero		1
	.zero		1


	//----- nvinfo : EIATTR_EXIT_INSTR_OFFSETS
	.align		4
        /*0068*/ 	.byte	0x04, 0x1c
        /*006a*/ 	.short	(.L_105 - .L_104)


	//   ....[0]....
.L_104:
        /*006c*/ 	.word	0x00001000


	//   ....[1]....
        /*0070*/ 	.word	0x00001570


	//   ....[2]....
        /*0074*/ 	.word	0x00001680


	//   ....[3]....
        /*0078*/ 	.word	0x00001770


	//   ....[4]....
        /*007c*/ 	.word	0x000017d0


	//   ....[5]....
        /*0080*/ 	.word	0x00001c80


	//   ....[6]....
        /*0084*/ 	.word	0x00002710


	//----- nvinfo : EIATTR_CRS_STACK_SIZE
	.align		4
.L_105:
        /*0088*/ 	.byte	0x04, 0x1e
        /*008a*/ 	.short	(.L_107 - .L_106)
.L_106:
        /*008c*/ 	.word	0x00000000


	//----- nvinfo : EIATTR_CBANK_PARAM_SIZE
	.align		4
.L_107:
        /*0090*/ 	.byte	0x03, 0x19
        /*0092*/ 	.short	0x0020


	//----- nvinfo : EIATTR_PARAM_CBANK
	.align		4
        /*0094*/ 	.byte	0x04, 0x0a
        /*0096*/ 	.short	(.L_109 - .L_108)
	.align		4
.L_108:
        /*0098*/ 	.word	index@(.nv.constant0.logspace_u32)
        /*009c*/ 	.short	0x0380
        /*009e*/ 	.short	0x0020


	//----- nvinfo : EIATTR_SW_WAR
	.align		4
.L_109:
        /*00a0*/ 	.byte	0x04, 0x36
        /*00a2*/ 	.short	(.L_111 - .L_110)
.L_110:
        /*00a4*/ 	.word	0x00000008
.L_111:


//--------------------- .nv.info.logspace_u16     --------------------------
	.section	.nv.info.logspace_u16,"",@"SHT_CUDA_INFO"
	.sectionflags	@""
	.align	4


	//----- nvinfo : EIATTR_CUDA_API_VERSION
	.align		4
        /*0000*/ 	.byte	0x04, 0x37
        /*0002*/ 	.short	(.L_113 - .L_112)
.L_112:
        /*0004*/ 	.word	0x00000082


	//----- nvinfo : EIATTR_KPARAM_INFO
	.align		4
.L_113:
        /*0008*/ 	.byte	0x04, 0x17
        /*000a*/ 	.short	(.L_115 - .L_114)
.L_114:
        /*000c*/ 	.word	0x00000000
        /*0010*/ 	.short	0x0004
        /*0012*/ 	.short	0x0010
        /*0014*/ 	.byte	0x00, 0xf0, 0x21, 0x00


	//----- nvinfo : EIATTR_KPARAM_INFO
	.align		4
.L_115:
        /*0018*/ 	.byte	0x04, 0x17
        /*001a*/ 	.short	(.L_117 - .L_116)
.L_116:
        /*001c*/ 	.word	0x00000000
        /*0020*/ 	.short	0x0003
        /*0022*/ 	.short	0x000c
        /*0024*/ 	.byte	0x00, 0xf0, 0x09, 0x00


	//----- nvinfo : EIATTR_KPARAM_INFO
	.align		4
.L_117:
        /*0028*/ 	.byte	0x04, 0x17
        /*002a*/ 	.short	(.L_119 - .L_118)
.L_118:
        /*002c*/ 	.word	0x00000000
        /*0030*/ 	.short	0x0002
        /*0032*/ 	.short	0x000a
        /*0034*/ 	.byte	0x00, 0xf0, 0x09, 0x00


	//----- nvinfo : EIATTR_KPARAM_INFO
	.align		4
.L_119:
        /*0038*/ 	.byte	0x04, 0x17
        /*003a*/ 	.short	(.L_121 - .L_120)
.L_120:
        /*003c*/ 	.word	0x00000000
        /*0040*/ 	.short	0x0001
        /*0042*/ 	.short	0x0008
        /*0044*/ 	.byte	0x00, 0xf0, 0x09, 0x00


	//----- nvinfo : EIATTR_KPARAM_INFO
	.align		4
.L_121:
        /*0048*/ 	.byte	0x04, 0x17
        /*004a*/ 	.short	(.L_123 - .L_122)
.L_122:
        /*004c*/ 	.word	0x00000000
        /*0050*/ 	.short	0x0000
        /*0052*/ 	.short	0x0000
        /*0054*/ 	.byte	0x00, 0xf5, 0x21, 0x00


	//----- nvinfo : EIATTR_SPARSE_MMA_MASK
	.align		4
.L_123:
        /*0058*/ 	.byte	0x03, 0x50
        /*005a*/ 	.short	0x0000


	//----- nvinfo : EIATTR_MAXREG_COUNT
	.align		4
        /*005c*/ 	.byte	0x03, 0x1b
        /*005e*/ 	.short	0x00ff


	//----- nvinfo : EIATTR_MERCURY_ISA_VERSION
	.align		4
        /*0060*/ 	.byte	0x03, 0x5f
        /*0062*/ 	.short	0x0101


	//----- nvinfo : EIATTR_VRC_CTA_INIT_COUNT
	.align		4
        /*0064*/ 	.byte	0x02, 0x4a
	.zero		1
	.zero		1


	//----- nvinfo : EIATTR_EXIT_INSTR_OFFSETS
	.align		4
        /*0068*/ 	.byte	0x04, 0x1c
        /*006a*/ 	.short	(.L_125 - .L_124)


	//   ....[0]....
.L_124:
        /*006c*/ 	.word	0x00001040


	//   ....[1]....
        /*0070*/ 	.word	0x000015c0


	//   ....[2]....
        /*0074*/ 	.word	0x000016d0


	//   ....[3]....
        /*0078*/ 	.word	0x000017c0


	//   ....[4]....
        /*007c*/ 	.word	0x00001830


	//   ....[5]....
        /*0080*/ 	.word	0x00001d00


	//   ....[6]....
        /*0084*/ 	.word	0x00002810


	//----- nvinfo : EIATTR_CRS_STACK_SIZE
	.align		4
.L_125:
        /*0088*/ 	.byte	0x04, 0x1e
        /*008a*/ 	.short	(.L_127 - .L_126)
.L_126:
        /*008c*/ 	.word	0x00000000


	//----- nvinfo : EIATTR_CBANK_PARAM_SIZE
	.align		4
.L_127:
        /*0090*/ 	.byte	0x03, 0x19
        /*0092*/ 	.short	0x0018


	//----- nvinfo : EIATTR_PARAM_CBANK
	.align		4
        /*0094*/ 	.byte	0x04, 0x0a
        /*0096*/ 	.short	(.L_129 - .L_128)
	.align		4
.L_128:
        /*0098*/ 	.word	index@(.nv.constant0.logspace_u16)
        /*009c*/ 	.short	0x0380
        /*009e*/ 	.short	0x0018


	//----- nvinfo : EIATTR_SW_WAR
	.align		4
.L_129:
        /*00a0*/ 	.byte	0x04, 0x36
        /*00a2*/ 	.short	(.L_131 - .L_130)
.L_130:
        /*00a4*/ 	.word	0x00000008
.L_131:


//--------------------- .nv.info.logspace_u8      --------------------------
	.section	.nv.info.logspace_u8,"",@"SHT_CUDA_INFO"
	.sectionflags	@""
	.align	4


	//----- nvinfo : EIATTR_CUDA_API_VERSION
	.align		4
        /*0000*/ 	.byte	0x04, 0x37
        /*0002*/ 	.short	(.L_133 - .L_132)
.L_132:
        /*0004*/ 	.word	0x00000082


	//----- nvinfo : EIATTR_KPARAM_INFO
	.align		4
.L_133:
        /*0008*/ 	.byte	0x04, 0x17
        /*000a*/ 	.short	(.L_135 - .L_134)
.L_134:
        /*000c*/ 	.word	0x00000000
        /*0010*/ 	.short	0x0004
        /*0012*/ 	.short	0x0010
        /*0014*/ 	.byte	0x00, 0xf0, 0x21, 0x00


	//----- nvinfo : EIATTR_KPARAM_INFO
	.align		4
.L_135:
        /*0018*/ 	.byte	0x04, 0x17
        /*001a*/ 	.short	(.L_137 - .L_136)
.L_136:
        /*001c*/ 	.word	0x00000000
        /*0020*/ 	.short	0x0003
        /*0022*/ 	.short	0x000a
        /*0024*/ 	.byte	0x00, 0xf0, 0x05, 0x00


	//----- nvinfo : EIATTR_KPARAM_INFO
	.align		4
.L_137:
        /*0028*/ 	.byte	0x04, 0x17
        /*002a*/ 	.short	(.L_139 - .L_138)
.L_138:
        /*002c*/ 	.word	0x00000000
        /*0030*/ 	.short	0x0002
        /*0032*/ 	.short	0x0009
        /*0034*/ 	.byte	0x00, 0xf0, 0x05, 0x00


	//----- nvinfo : EIATTR_KPARAM_INFO
	.align		4
.L_139:
        /*0038*/ 	.byte	0x04, 0x17
        /*003a*/ 	.short	(.L_141 - .L_140)
.L_140:
        /*003c*/ 	.word	0x00000000
        /*0040*/ 	.short	0x0001
        /*0042*/ 	.short	0x0008
        /*0044*/ 	.byte	0x00, 0xf0, 0x05, 0x00


	//----- nvinfo : EIATTR_KPARAM_INFO
	.align		4
.L_141:
        /*0048*/ 	.byte	0x04, 0x17
        /*004a*/ 	.short	(.L_143 - .L_142)
.L_142:
        /*004c*/ 	.word	0x00000000
        /*0050*/ 	.short	0x0000
        /*0052*/ 	.short	0x0000
        /*0054*/ 	.byte	0x00, 0xf5, 0x21, 0x00


	//----- nvinfo : EIATTR_SPARSE_MMA_MASK
	.align		4
.L_143:
        /*0058*/ 	.byte	0x03, 0x50
        /*005a*/ 	.short	0x0000


	//----- nvinfo : EIATTR_MAXREG_COUNT
	.align		4
        /*005c*/ 	.byte	0x03, 0x1b
        /*005e*/ 	.short	0x00ff


	//----- nvinfo : EIATTR_MERCURY_ISA_VERSION
	.align		4
        /*0060*/ 	.byte	0x03, 0x5f
        /*0062*/ 	.short	0x0101


	//----- nvinfo : EIATTR_VRC_CTA_INIT_COUNT
	.align		4
        /*0064*/ 	.byte	0x02, 0x4a
	.zero		1
	.zero		1


	//----- nvinfo : EIATTR_EXIT_INSTR_OFFSETS
	.align		4
        /*0068*/ 	.byte	0x04, 0x1c
        /*006a*/ 	.short	(.L_145 - .L_144)


	//   ....[0]....
.L_144:
        /*006c*/ 	.word	0x00001040


	//   ....[1]....
        /*0070*/ 	.word	0x00001540


	//   ....[2]....
        /*0074*/ 	.word	0x00001650


	//   ....[3]....
        /*0078*/ 	.word	0x00001740


	//   ....[4]....
        /*007c*/ 	.word	0x000017b0


	//   ....[5]....
        /*0080*/ 	.word	0x00001c40


	//   ....[6]....
        /*0084*/ 	.word	0x00002600


	//----- nvinfo : EIATTR_CRS_STACK_SIZE
	.align		4
.L_145:
        /*0088*/ 	.byte	0x04, 0x1e
        /*008a*/ 	.short	(.L_147 - .L_146)
.L_146:
        /*008c*/ 	.word	0x00000000


	//----- nvinfo : EIATTR_CBANK_PARAM_SIZE
	.align		4
.L_147:
        /*0090*/ 	.byte	0x03, 0x19
        /*0092*/ 	.short	0x0018


	//----- nvinfo : EIATTR_PARAM_CBANK
	.align		4
        /*0094*/ 	.byte	0x04, 0x0a
        /*0096*/ 	.short	(.L_149 - .L_148)
	.align		4
.L_148:
        /*0098*/ 	.word	index@(.nv.constant0.logspace_u8)
        /*009c*/ 	.short	0x0380
        /*009e*/ 	.short	0x0018


	//----- nvinfo : EIATTR_SW_WAR
	.align		4
.L_149:
        /*00a0*/ 	.byte	0x04, 0x36
        /*00a2*/ 	.short	(.L_151 - .L_150)
.L_150:
        /*00a4*/ 	.word	0x00000008
.L_151:


//--------------------- .nv.info.logspace_i64     --------------------------
	.section	.nv.info.logspace_i64,"",@"SHT_CUDA_INFO"
	.sectionflags	@""
	.align	4


	//----- nvinfo : EIATTR_CUDA_API_VERSION
	.align		4
        /*0000*/ 	.byte	0x04, 0x37
        /*0002*/ 	.short	(.L_153 - .L_152)
.L_152:
        /*0004*/ 	.word	0x00000082


	//----- nvinfo : EIATTR_KPARAM_INFO
	.align		4
.L_153:
        /*0008*/ 	.byte	0x04, 0x17
        /*000a*/ 	.short	(.L_155 - .L_154)
.L_154:
        /*000c*/ 	.word	0x00000000
        /*0010*/ 	.short	0x0004
        /*0012*/ 	.short	0x0020
        /*0014*/ 	.byte	0x00, 0xf0, 0x21, 0x00


	//----- nvinfo : EIATTR_KPARAM_INFO
	.align		4
.L_155:
        /*0018*/ 	.byte	0x04, 0x17
        /*001a*/ 	.short	(.L_157 - .L_156)
.L_156:
        /*001c*/ 	.word	0x00000000
        /*0020*/ 	.short	0x0003
        /*0022*/ 	.short	0x0018
        /*0024*/ 	.byte	0x00, 0xf0, 0x21, 0x00


	//----- nvinfo : EIATTR_KPARAM_INFO
	.align		4
.L_157:
        /*0028*/ 	.byte	0x04, 0x17
        /*002a*/ 	.short	(.L_159 - .L_158)
.L_158:
        /*002c*/ 	.word	0x00000000
        /*0030*/ 	.short	0x0002
        /*0032*/ 	.short	0x0010
        /*0034*/ 	.byte	0x00, 0xf0, 0x21, 0x00


	//----- nvinfo : EIATTR_KPARAM_INFO
	.align		4
.L_159:
        /*0038*/ 	.byte	0x04, 0x17
        /*003a*/ 	.short	(.L_161 - .L_160)
.L_160:
        /*003c*/ 	.word	0x00000000
        /*0040*/ 	.short	0x0001
        /*0042*/ 	.short	0x0008
        /*0044*/ 	.byte	0x00, 0xf0, 0x21, 0x00


	//----- nvinfo : EIATTR_KPARAM_INFO
	.align		4
.L_161:
        /*0048*/ 	.byte	0x04, 0x17
        /*004a*/ 	.short	(.L_163 - .L_162)
.L_162:
        /*004c*/ 	.word	0x00000000
        /*0050*/ 	.short	0x0000
        /*0052*/ 	.short	0x0000
        /*0054*/ 	.byte	0x00, 0xf5, 0x21, 0x00


	//----- nvinfo : EIATTR_SPARSE_MMA_MASK
	.align		4
.L_163:
        /*0058*/ 	.byte	0x03, 0x50
        /*005a*/ 	.short	0x0000


	//----- nvinfo : EIATTR_MAXREG_COUNT
	.align		4
        /*005c*/ 	.byte	0x03, 0x1b
        /*005e*/ 	.short	0x00ff


	//----- nvinfo : EIATTR_MERCURY_ISA_VERSION
	.align		4
        /*0060*/ 	.byte	0x03, 0x5f
        /*0062*/ 	.short	0x0101


	//----- nvinfo : EIATTR_VRC_CTA_INIT_COUNT
	.align		4
        /*0064*/ 	.byte	0x02, 0x4a
	.zero		1
	.zero		1


	//----- nvinfo : EIATTR_EXIT_INSTR_OFFSETS
	.align		4
        /*0068*/ 	.byte	0x04, 0x1c
        /*006a*/ 	.short	(.L_165 - .L_164)


	//   ....[0]....
.L_164:
        /*006c*/ 	.word	0x00000e10


	//   ....[1]....
        /*0070*/ 	.word	0x00001270


	//   ....[2]....
        /*0074*/ 	.word	0x00001a70


	//   ....[3]....
        /*0078*/ 	.word	0x00001f50


	//   ....[4]....
        /*007c*/ 	.word	0x000029e0


	//----- nvinfo : EIATTR_CRS_STACK_SIZE
	.align		4
.L_165:
        /*0080*/ 	.byte	0x04, 0x1e
        /*0082*/ 	.short	(.L_167 - .L_166)
.L_166:
        /*0084*/ 	.word	0x00000000


	//----- nvinfo : EIATTR_CBANK_PARAM_SIZE
	.align		4
.L_167:
        /*0088*/ 	.byte	0x03, 0x19
        /*008a*/ 	.short	0x0028


	//----- nvinfo : EIATTR_PARAM_CBANK
	.align		4
        /*008c*/ 	.byte	0x04, 0x0a
        /*008e*/ 	.short	(.L_169 - .L_168)
	.align		4
.L_168:
        /*0090*/ 	.word	index@(.nv.constant0.logspace_i64)
        /*0094*/ 	.short	0x0380
        /*0096*/ 	.short	0x0028


	//----- nvinfo : EIATTR_SW_WAR
	.align		4
.L_169:
        /*0098*/ 	.byte	0x04, 0x36
        /*009a*/ 	.short	(.L_171 - .L_170)
.L_170:
        /*009c*/ 	.word	0x00000008
.L_171:


//--------------------- .nv.info.logspace_i32     --------------------------
	.section	.nv.info.logspace_i32,"",@"SHT_CUDA_INFO"
	.sectionflags	@""
	.align	4


	//----- nvinfo : EIATTR_CUDA_API_VERSION
	.align		4
        /*0000*/ 	.byte	0x04, 0x37
        /*0002*/ 	.short	(.L_173 - .L_172)
.L_172:
        /*0004*/ 	.word	0x00000082


	//----- nvinfo : EIATTR_KPARAM_INFO
	.align		4
.L_173:
        /*0008*/ 	.byte	0x04, 0x17
        /*000a*/ 	.short	(.L_175 - .L_174)
.L_174:
        /*000c*/ 	.word	0x00000000
        /*0010*/ 	.short	0x0004
        /*0012*/ 	.short	0x0018
        /*0014*/ 	.byte	0x00, 0xf0, 0x21, 0x00


	//----- nvinfo : EIATTR_KPARAM_INFO
	.align		4
.L_175:
        /*0018*/ 	.byte	0x04, 0x17
        /*001a*/ 	.short	(.L_177 - .L_176)
.L_176:
        /*001c*/ 	.word	0x00000000
        /*0020*/ 	.short	0x0003
        /*0022*/ 	.short	0x0010
        /*0024*/ 	.byte	0x00, 0xf0, 0x11, 0x00


	//----- nvinfo : EIATTR_KPARAM_INFO
	.align		4
.L_177:
        /*0028*/ 	.byte	0x04, 0x17
        /*002a*/ 	.short	(.L_179 - .L_178)
.L_178:
        /*002c*/ 	.word	0x00000000
        /*0030*/ 	.short	0x0002
        /*0032*/ 	.short	0x000c
        /*0034*/ 	.byte	0x00, 0xf0, 0x11, 0x00


	//----- nvinfo : EIATTR_KPARAM_INFO
	.align		4
.L_179:
        /*0038*/ 	.byte	0x04, 0x17
        /*003a*/ 	.short	(.L_181 - .L_180)
.L_180:
        /*003c*/ 	.word	0x00000000
        /*0040*/ 	.short	0x0001
        /*0042*/ 	.short	0x0008
        /*0044*/ 	.byte	0x00, 0xf0, 0x11, 0x00


	//----- nvinfo : EIATTR_KPARAM_INFO
	.align		4
.L_181:
        /*0048*/ 	.byte	0x04, 0x17
        /*004a*/ 	.short	(.L_183 - .L_182)
.L_182:
        /*004c*/ 	.word	0x00000000
        /*0050*/ 	.short	0x0000
        /*0052*/ 	.short	0x0000
        /*0054*/ 	.byte	0x00, 0xf5, 0x21, 0x00


	//----- nvinfo : EIATTR_SPARSE_MMA_MASK
	.align		4
.L_183:
        /*0058*/ 	.byte	0x03, 0x50
        /*005a*/ 	.short	0x0000


	//----- nvinfo : EIATTR_MAXREG_COUNT
	.align		4
        /*005c*/ 	.byte	0x03, 0x1b
        /*005e*/ 	.short	0x00ff


	//----- nvinfo : EIATTR_MERCURY_ISA_VERSION
	.align		4
        /*0060*/ 	.byte	0x03, 0x5f
        /*0062*/ 	.short	0x0101


	//----- nvinfo : EIATTR_VRC_CTA_INIT_COUNT
	.align		4
        /*0064*/ 	.byte	0x02, 0x4a
	.zero		1
	.zero		1


	//----- nvinfo : EIATTR_EXIT_INSTR_OFFSETS
	.align		4
        /*0068*/ 	.byte	0x04, 0x1c
        /*006a*/ 	.short	(.L_185 - .L_184)


	//   ....[0]....
.L_184:
        /*006c*/ 	.word	0x00001380


	//   ....[1]....
        /*0070*/ 	.word	0x00001900


	//   ....[2]....
        /*0074*/ 	.word	0x00001a10


	//   ....[3]....
        /*0078*/ 	.word	0x00001b00


	//   ....[4]....
        /*007c*/ 	.word	0x00001b60


	//   ....[5]....
        /*0080*/ 	.word	0x00001fe0


	//   ....[6]....
        /*0084*/ 	.word	0x00002790


	//   ....[7]....
        /*0088*/ 	.word	0x00002b80


	//   ....[8]....
        /*008c*/ 	.word	0x000032e0


	//----- nvinfo : EIATTR_CRS_STACK_SIZE
	.align		4
.L_185:
        /*0090*/ 	.byte	0x04, 0x1e
        /*0092*/ 	.short	(.L_187 - .L_186)
.L_186:
        /*0094*/ 	.word	0x00000000


	//----- nvinfo : EIATTR_CBANK_PARAM_SIZE
	.align		4
.L_187:
        /*0098*/ 	.byte	0x03, 0x19
        /*009a*/ 	.short	0x0020


	//----- nvinfo : EIATTR_PARAM_CBANK
	.align		4
        /*009c*/ 	.byte	0x04, 0x0a
        /*009e*/ 	.short	(.L_189 - .L_188)
	.align		4
.L_188:
        /*00a0*/ 	.word	index@(.nv.constant0.logspace_i32)
        /*00a4*/ 	.short	0x0380
        /*00a6*/ 	.short	0x0020


	//----- nvinfo : EIATTR_SW_WAR
	.align		4
.L_189:
        /*00a8*/ 	.byte	0x04, 0x36
        /*00aa*/ 	.short	(.L_191 - .L_190)
.L_190:
        /*00ac*/ 	.word	0x00000008
.L_191:


//--------------------- .nv.info.logspace_i16     --------------------------
	.section	.nv.info.logspace_i16,"",@"SHT_CUDA_INFO"
	.sectionflags	@""
	.align	4


	//----- nvinfo : EIATTR_CUDA_API_VERSION
	.align		4
        /*0000*/ 	.byte	0x04, 0x37
        /*0002*/ 	.short	(.L_193 - .L_192)
.L_192:
        /*0004*/ 	.word	0x00000082


	//----- nvinfo : EIATTR_KPARAM_INFO
	.align		4
.L_193:
        /*0008*/ 	.byte	0x04, 0x17
        /*000a*/ 	.short	(.L_195 - .L_194)
.L_194:
        /*000c*/ 	.word	0x00000000
        /*0010*/ 	.short	0x0004
        /*0012*/ 	.short	0x0010
        /*0014*/ 	.byte	0x00, 0xf0, 0x21, 0x00


	//----- nvinfo : EIATTR_KPARAM_INFO
	.align		4
.L_195:
        /*0018*/ 	.byte	0x04, 0x17
        /*001a*/ 	.short	(.L_197 - .L_196)
.L_196:
        /*001c*/ 	.word	0x00000000
        /*0020*/ 	.short	0x0003
        /*0022*/ 	.short	0x000c
        /*0024*/ 	.byte	0x00, 0xf0, 0x09, 0x00


	//----- nvinfo : EIATTR_KPARAM_INFO
	.align		4
.L_197:
        /*0028*/ 	.byte	0x04, 0x17
        /*002a*/ 	.short	(.L_199 - .L_198)
.L_198:
        /*002c*/ 	.word	0x00000000
        /*0030*/ 	.short	0x0002
        /*0032*/ 	.short	0x000a
        /*0034*/ 	.byte	0x00, 0xf0, 0x09, 0x00


	//----- nvinfo : EIATTR_KPARAM_INFO
	.align		4
.L_199:
        /*0038*/ 	.byte	0x04, 0x17
        /*003a*/ 	.short	(.L_201 - .L_200)
.L_200:
        /*003c*/ 	.word	0x00000000
        /*0040*/ 	.short	0x0001
        /*0042*/ 	.short	0x0008
        /*0044*/ 	.byte	0x00, 0xf0, 0x09, 0x00


	//----- nvinfo : EIATTR_KPARAM_INFO
	.align		4
.L_201:
        /*0048*/ 	.byte	0x04, 0x17
        /*004a*/ 	.short	(.L_203 - .L_202)
.L_202:
        /*004c*/ 	.word	0x00000000
        /*0050*/ 	.short	0x0000
        /*0052*/ 	.short	0x0000
        /*0054*/ 	.byte	0x00, 0xf5, 0x21, 0x00


	//----- nvinfo : EIATTR_SPARSE_MMA_MASK
	.align		4
.L_203:
        /*0058*/ 	.byte	0x03, 0x50
        /*005a*/ 	.short	0x0000


	//----- nvinfo : EIATTR_MAXREG_COUNT
	.align		4
        /*005c*/ 	.byte	0x03, 0x1b
        /*005e*/ 	.short	0x00ff


	//----- nvinfo : EIATTR_MERCURY_ISA_VERSION
	.align		4
        /*0060*/ 	.byte	0x03, 0x5f
        /*0062*/ 	.short	0x0101


	//----- nvinfo : EIATTR_VRC_CTA_INIT_COUNT
	.align		4
        /*0064*/ 	.byte	0x02, 0x4a
	.zero		1
	.zero		1


	//----- nvinfo : EIATTR_EXIT_INSTR_OFFSETS
	.align		4
        /*0068*/ 	.byte	0x04, 0x1c
        /*006a*/ 	.short	(.L_205 - .L_204)


	//   ....[0]....
.L_204:
        /*006c*/ 	.word	0x00001430


	//   ....[1]....
        /*0070*/ 	.word	0x000019c0


	//   ....[2]....
        /*0074*/ 	.word	0x00001ad0


	//   ....[3]....
        /*0078*/ 	.word	0x00001bc0


	//   ....[4]....
        /*007c*/ 	.word	0x00001c30


	//   ....[5]....
        /*0080*/ 	.word	0x00002120


	//   ....[6]....
        /*0084*/ 	.word	0x00002910


	//   ....[7]....
        /*0088*/ 	.word	0x00002d60


	//   ....[8]....
        /*008c*/ 	.word	0x00003510


	//----- nvinfo : EIATTR_CRS_STACK_SIZE
	.align		4
.L_205:
        /*0090*/ 	.byte	0x04, 0x1e
        /*0092*/ 	.short	(.L_207 - .L_206)
.L_206:
        /*0094*/ 	.word	0x00000000


	//----- nvinfo : EIATTR_CBANK_PARAM_SIZE
	.align		4
.L_207:
        /*0098*/ 	.byte	0x03, 0x19
        /*009a*/ 	.short	0x0018


	//----- nvinfo : EIATTR_PARAM_CBANK
	.align		4
        /*009c*/ 	.byte	0x04, 0x0a
        /*009e*/ 	.short	(.L_209 - .L_208)
	.align		4
.L_208:
        /*00a0*/ 	.word	index@(.nv.constant0.logspace_i16)
        /*00a4*/ 	.short	0x0380
        /*00a6*/ 	.short	0x0018


	//----- nvinfo : EIATTR_SW_WAR
	.align		4
.L_209:
        /*00a8*/ 	.byte	0x04, 0x36
        /*00aa*/ 	.short	(.L_211 - .L_210)
.L_210:
        /*00ac*/ 	.word	0x00000008
.L_211:


//--------------------- .nv.info.logspace_i8      --------------------------
	.section	.nv.info.logspace_i8,"",@"SHT_CUDA_INFO"
	.sectionflags	@""
	.align	4


	//----- nvinfo : EIATTR_CUDA_API_VERSION
	.align		4
        /*0000*/ 	.byte	0x04, 0x37
        /*0002*/ 	.short	(.L_213 - .L_212)
.L_212:
        /*0004*/ 	.word	0x00000082


	//----- nvinfo : EIATTR_KPARAM_INFO
	.align		4
.L_213:
        /*0008*/ 	.byte	0x04, 0x17
        /*000a*/ 	.short	(.L_215 - .L_214)
.L_214:
        /*000c*/ 	.word	0x00000000
        /*0010*/ 	.short	0x0004
        /*0012*/ 	.short	0x0010
        /*0014*/ 	.byte	0x00, 0xf0, 0x21, 0x00


	//----- nvinfo : EIATTR_KPARAM_INFO
	.align		4
.L_215:
        /*0018*/ 	.byte	0x04, 0x17
        /*001a*/ 	.short	(.L_217 - .L_216)
.L_216:
        /*001c*/ 	.word	0x00000000
        /*0020*/ 	.short	0x0003
        /*0022*/ 	.short	0x000a
        /*0024*/ 	.byte	0x00, 0xf0, 0x05, 0x00


	//----- nvinfo : EIATTR_KPARAM_INFO
	.align		4
.L_217:
        /*0028*/ 	.byte	0x04, 0x17
        /*002a*/ 	.short	(.L_219 - .L_218)
.L_218:
        /*002c*/ 	.word	0x00000000
        /*0030*/ 	.short	0x0002
        /*0032*/ 	.short	0x0009
        /*0034*/ 	.byte	0x00, 0xf0, 0x05, 0x00


	//----- nvinfo : EIATTR_KPARAM_INFO
	.align		4
.L_219:
        /*0038*/ 	.byte	0x04, 0x17
        /*003a*/ 	.short	(.L_221 - .L_220)
.L_220:
        /*003c*/ 	.word	0x00000000
        /*0040*/ 	.short	0x0001
        /*0042*/ 	.short	0x0008
        /*0044*/ 	.byte	0x00, 0xf0, 0x05, 0x00


	//----- nvinfo : EIATTR_KPARAM_INFO
	.align		4
.L_221:
        /*0048*/ 	.byte	0x04, 0x17
        /*004a*/ 	.short	(.L_223 - .L_222)
.L_222:
        /*004c*/ 	.word	0x00000000
        /*0050*/ 	.short	0x0000
        /*0052*/ 	.short	0x0000
        /*0054*/ 	.byte	0x00, 0xf5, 0x21, 0x00


	//----- nvinfo : EIATTR_SPARSE_MMA_MASK
	.align		4
.L_223:
        /*0058*/ 	.byte	0x03, 0x50
        /*005a*/ 	.short	0x0000


	//----- nvinfo : EIATTR_MAXREG_COUNT
	.align		4
        /*005c*/ 	.byte	0x03, 0x1b
        /*005e*/ 	.short	0x00ff


	//----- nvinfo : EIATTR_MERCURY_ISA_VERSION
	.align		4
        /*0060*/ 	.byte	0x03, 0x5f
        /*0062*/ 	.short	0x0101


	//----- nvinfo : EIATTR_VRC_CTA_INIT_COUNT
	.align		4
        /*0064*/ 	.byte	0x02, 0x4a
	.zero		1
	.zero		1


	//----- nvinfo : EIATTR_EXIT_INSTR_OFFSETS
	.align		4
        /*0068*/ 	.byte	0x04, 0x1c
        /*006a*/ 	.short	(.L_225 - .L_224)


	//   ....[0]....
.L_224:
        /*006c*/ 	.word	0x00001450


	//   ....[1]....
        /*0070*/ 	.word	0x00001960


	//   ....[2]....
        /*0074*/ 	.word	0x00001a70


	//   ....[3]....
        /*0078*/ 	.word	0x00001b60


	//   ....[4]....
        /*007c*/ 	.word	0x00001bd0


	//   ....[5]....
        /*0080*/ 	.word	0x00002090


	//   ....[6]....
        /*0084*/ 	.word	0x00002830


	//   ....[7]....
        /*0088*/ 	.word	0x00002c50


	//   ....[8]....
        /*008c*/ 	.word	0x000033a0


	//----- nvinfo : EIATTR_CRS_STACK_SIZE
	.align		4
.L_225:
        /*0090*/ 	.byte	0x04, 0x1e
        /*0092*/ 	.short	(.L_227 - .L_226)
.L_226:
        /*0094*/ 	.word	0x00000000


	//----- nvinfo : EIATTR_CBANK_PARAM_SIZE
	.align		4
.L_227:
        /*0098*/ 	.byte	0x03, 0x19
        /*009a*/ 	.short	0x0018


	//----- nvinfo : EIATTR_PARAM_CBANK
	.align		4
        /*009c*/ 	.byte	0x04, 0x0a
        /*009e*/ 	.short	(.L_229 - .L_228)
	.align		4
.L_228:
        /*00a0*/ 	.word	index@(.nv.constant0.logspace_i8)
        /*00a4*/ 	.short	0x0380
        /*00a6*/ 	.short	0x0018


	//----- nvinfo : EIATTR_SW_WAR
	.align		4
.L_229:
        /*00a8*/ 	.byte	0x04, 0x36
        /*00aa*/ 	.short	(.L_231 - .L_230)
.L_230:
        /*00ac*/ 	.word	0x00000008
.L_231:


//--------------------- .nv.info.logspace_f64     --------------------------
	.section	.nv.info.logspace_f64,"",@"SHT_CUDA_INFO"
	.sectionflags	@""
	.align	4


	//----- nvinfo : EIATTR_CUDA_API_VERSION
	.align		4
        /*0000*/ 	.byte	0x04, 0x37
        /*0002*/ 	.short	(.L_233 - .L_232)
.L_232:
        /*0004*/ 	.word	0x00000082


	//----- nvinfo : EIATTR_KPARAM_INFO
	.align		4
.L_233:
        /*0008*/ 	.byte	0x04, 0x17
        /*000a*/ 	.short	(.L_235 - .L_234)
.L_234:
        /*000c*/ 	.word	0x00000000
        /*0010*/ 	.short	0x0004
        /*0012*/ 	.short	0x0020
        /*0014*/ 	.byte	0x00, 0xf0, 0x21, 0x00


	//----- nvinfo : EIATTR_KPARAM_INFO
	.align		4
.L_235:
        /*0018*/ 	.byte	0x04, 0x17
        /*001a*/ 	.short	(.L_237 - .L_236)
.L_236:
        /*001c*/ 	.word	0x00000000
        /*0020*/ 	.short	0x0003
        /*0022*/ 	.short	0x0018
        /*0024*/ 	.byte	0x00, 0xf0, 0x21, 0x00


	//----- nvinfo : EIATTR_KPARAM_INFO
	.align		4
.L_237:
        /*0028*/ 	.byte	0x04, 0x17
        /*002a*/ 	.short	(.L_239 - .L_238)
.L_238:
        /*002c*/ 	.word	0x00000000
        /*0030*/ 	.short	0x0002
        /*0032*/ 	.short	0x0010
        /*0034*/ 	.byte	0x00, 0xf0, 0x21, 0x00


	//----- nvinfo : EIATTR_KPARAM_INFO
	.align		4
.L_239:
        /*0038*/ 	.byte	0x04, 0x17
        /*003a*/ 	.short	(.L_241 - .L_240)
.L_240:
        /*003c*/ 	.word	0x00000000
        /*0040*/ 	.short	0x0001
        /*0042*/ 	.short	0x0008
        /*0044*/ 	.byte	0x00, 0xf0, 0x21, 0x00


	//----- nvinfo : EIATTR_KPARAM_INFO
	.align		4
.L_241:
        /*0048*/ 	.byte	0x04, 0x17
        /*004a*/ 	.short	(.L_243 - .L_242)
.L_242:
        /*004c*/ 	.word	0x00000000
        /*0050*/ 	.short	0x0000
        /*0052*/ 	.short	0x0000
        /*0054*/ 	.byte	0x00, 0xf5, 0x21, 0x00


	//----- nvinfo : EIATTR_SPARSE_MMA_MASK
	.align		4
.L_243:
        /*0058*/ 	.byte	0x03, 0x50
        /*005a*/ 	.short	0x0000


	//----- nvinfo : EIATTR_MAXREG_COUNT
	.align		4
        /*005c*/ 	.byte	0x03, 0x1b
        /*005e*/ 	.short	0x00ff


	//----- nvinfo : EIATTR_MERCURY_ISA_VERSION
	.align		4
        /*0060*/ 	.byte	0x03, 0x5f
        /*0062*/ 	.short	0x0101


	//----- nvinfo : EIATTR_VRC_CTA_INIT_COUNT
	.align		4
        /*0064*/ 	.byte	0x02, 0x4a
	.zero		1
	.zero		1


	//----- nvinfo : EIATTR_EXIT_INSTR_OFFSETS
	.align		4
        /*0068*/ 	.byte	0x04, 0x1c
        /*006a*/ 	.short	(.L_245 - .L_244)


	//   ....[0]....
.L_244:
        /*006c*/ 	.word	0x000015b0


	//   ....[1]....
        /*0070*/ 	.word	0x00001a60


	//   ....[2]....
        /*0074*/ 	.word	0x00002180


	//   ....[3]....
        /*0078*/ 	.word	0x000026a0


	//   ....[4]....
        /*007c*/ 	.word	0x00002f50


	//----- nvinfo : EIATTR_CRS_STACK_SIZE
	.align		4
.L_245:
        /*0080*/ 	.byte	0x04, 0x1e
        /*0082*/ 	.short	(.L_247 - .L_246)
.L_246:
        /*0084*/ 	.word	0x00000000


	//----- nvinfo : EIATTR_CBANK_PARAM_SIZE
	.align		4
.L_247:
        /*0088*/ 	.byte	0x03, 0x19
        /*008a*/ 	.short	0x0028


	//----- nvinfo : EIATTR_PARAM_CBANK
	.align		4
        /*008c*/ 	.byte	0x04, 0x0a
        /*008e*/ 	.short	(.L_249 - .L_248)
	.align		4
.L_248:
        /*0090*/ 	.word	index@(.nv.constant0.logspace_f64)
        /*0094*/ 	.short	0x0380
        /*0096*/ 	.short	0x0028


	//----- nvinfo : EIATTR_SW_WAR
	.align		4
.L_249:
        /*0098*/ 	.byte	0x04, 0x36
        /*009a*/ 	.short	(.L_251 - .L_250)
.L_250:
        /*009c*/ 	.word	0x00000008
.L_251:


//--------------------- .nv.info.logspace_f32     --------------------------
	.section	.nv.info.logspace_f32,"",@"SHT_CUDA_INFO"
	.sectionflags	@""
	.align	4


	//----- nvinfo : EIATTR_CUDA_API_VERSION
	.align		4
        /*0000*/ 	.byte	0x04, 0x37
        /*0002*/ 	.short	(.L_253 - .L_252)
.L_252:
        /*0004*/ 	.word	0x00000082


	//----- nvinfo : EIATTR_KPARAM_INFO
	.align		4
.L_253:
        /*0008*/ 	.byte	0x04, 0x17
        /*000a*/ 	.short	(.L_255 - .L_254)
.L_254:
        /*000c*/ 	.word	0x00000000
        /*0010*/ 	.short	0x0004
        /*0012*/ 	.short	0x0018
        /*0014*/ 	.byte	0x00, 0xf0, 0x21, 0x00


	//----- nvinfo : EIATTR_KPARAM_INFO
	.align		4
.L_255:
        /*0018*/ 	.byte	0x04, 0x17
        /*001a*/ 	.short	(.L_257 - .L_256)
.L_256:
        /*001c*/ 	.word	0x00000000
        /*0020*/ 	.short	0x0003
        /*0022*/ 	.short	0x0010
        /*0024*/ 	.byte	0x00, 0xf0, 0x11, 0x00


	//----- nvinfo : EIATTR_KPARAM_INFO
	.align		4
.L_257:
        /*0028*/ 	.byte	0x04, 0x17
        /*002a*/ 	.short	(.L_259 - .L_258)
.L_258:
        /*002c*/ 	.word	0x00000000
        /*0030*/ 	.short	0x0002
        /*0032*/ 	.short	0x000c
        /*0034*/ 	.byte	0x00, 0xf0, 0x11, 0x00


	//----- nvinfo : EIATTR_KPARAM_INFO
	.align		4
.L_259:
        /*0038*/ 	.byte	0x04, 0x17
        /*003a*/ 	.short	(.L_261 - .L_260)
.L_260:
        /*003c*/ 	.word	0x00000000
        /*0040*/ 	.short	0x0001
        /*0042*/ 	.short	0x0008
        /*0044*/ 	.byte	0x00, 0xf0, 0x11, 0x00


	//----- nvinfo : EIATTR_KPARAM_INFO
	.align		4
.L_261:
        /*0048*/ 	.byte	0x04, 0x17
        /*004a*/ 	.short	(.L_263 - .L_262)
.L_262:
        /*004c*/ 	.word	0x00000000
        /*0050*/ 	.short	0x0000
        /*0052*/ 	.short	0x0000
        /*0054*/ 	.byte	0x00, 0xf5, 0x21, 0x00


	//----- nvinfo : EIATTR_SPARSE_MMA_MASK
	.align		4
.L_263:
        /*0058*/ 	.byte	0x03, 0x50
        /*005a*/ 	.short	0x0000


	//----- nvinfo : EIATTR_MAXREG_COUNT
	.align		4
        /*005c*/ 	.byte	0x03, 0x1b
        /*005e*/ 	.short	0x00ff


	//----- nvinfo : EIATTR_MERCURY_ISA_VERSION
	.align		4
        /*0060*/ 	.byte	0x03, 0x5f
        /*0062*/ 	.short	0x0101


	//----- nvinfo : EIATTR_VRC_CTA_INIT_COUNT
	.align		4
        /*0064*/ 	.byte	0x02, 0x4a
	.zero		1
	.zero		1


	//----- nvinfo : EIATTR_EXIT_INSTR_OFFSETS
	.align		4
        /*0068*/ 	.byte	0x04, 0x1c
        /*006a*/ 	.short	(.L_265 - .L_264)


	//   ....[0]....
.L_264:
        /*006c*/ 	.word	0x000012f0


	//   ....[1]....
        /*0070*/ 	.word	0x00001860


	//   ....[2]....
        /*0074*/ 	.word	0x00001970


	//   ....[3]....
        /*0078*/ 	.word	0x00001a60


	//   ....[4]....
        /*007c*/ 	.word	0x00001ac0


	//   ....[5]....
        /*0080*/ 	.word	0x00001f80


	//   ....[6]....
        /*0084*/ 	.word	0x00002770


	//   ....[7]....
        /*0088*/ 	.word	0x00002bb0


	//   ....[8]....
        /*008c*/ 	.word	0x00003300


	//----- nvinfo : EIATTR_CRS_STACK_SIZE
	.align		4
.L_265:
        /*0090*/ 	.byte	0x04, 0x1e
        /*0092*/ 	.short	(.L_267 - .L_266)
.L_266:
        /*0094*/ 	.word	0x00000000


	//----- nvinfo : EIATTR_CBANK_PARAM_SIZE
	.align		4
.L_267:
        /*0098*/ 	.byte	0x03, 0x19
        /*009a*/ 	.short	0x0020


	//----- nvinfo : EIATTR_PARAM_CBANK
	.align		4
        /*009c*/ 	.byte	0x04, 0x0a
        /*009e*/ 	.short	(.L_269 - .L_268)
	.align		4
.L_268:
        /*00a0*/ 	.word	index@(.nv.constant0.logspace_f32)
        /*00a4*/ 	.short	0x0380
        /*00a6*/ 	.short	0x0020


	//----- nvinfo : EIATTR_SW_WAR
	.align		4
.L_269:
        /*00a8*/ 	.byte	0x04, 0x36
        /*00aa*/ 	.short	(.L_271 - .L_270)
.L_270:
        /*00ac*/ 	.word	0x00000008
.L_271:


//--------------------- .nv.info.logspace_f16     --------------------------
	.section	.nv.info.logspace_f16,"",@"SHT_CUDA_INFO"
	.sectionflags	@""
	.align	4


	//----- nvinfo : EIATTR_CUDA_API_VERSION
	.align		4
        /*0000*/ 	.byte	0x04, 0x37
        /*0002*/ 	.short	(.L_273 - .L_272)
.L_272:
        /*0004*/ 	.word	0x00000082


	//----- nvinfo : EIATTR_KPARAM_INFO
	.align		4
.L_273:
        /*0008*/ 	.byte	0x04, 0x17
        /*000a*/ 	.short	(.L_275 - .L_274)
.L_274:
        /*000c*/ 	.word	0x00000000
        /*0010*/ 	.short	0x0004
        /*0012*/ 	.short	0x0010
        /*0014*/ 	.byte	0x00, 0xf0, 0x21, 0x00


	//----- nvinfo : EIATTR_KPARAM_INFO
	.align		4
.L_275:
        /*0018*/ 	.byte	0x04, 0x17
        /*001a*/ 	.short	(.L_277 - .L_276)
.L_276:
        /*001c*/ 	.word	0x00000000
        /*0020*/ 	.short	0x0003
        /*0022*/ 	.short	0x000c
        /*0024*/ 	.byte	0x00, 0xf0, 0x09, 0x00


	//----- nvinfo : EIATTR_KPARAM_INFO
	.align		4
.L_277:
        /*0028*/ 	.byte	0x04, 0x17
        /*002a*/ 	.short	(.L_279 - .L_278)
.L_278:
        /*002c*/ 	.word	0x00000000
        /*0030*/ 	.short	0x0002
        /*0032*/ 	.short	0x000a
        /*0034*/ 	.byte	0x00, 0xf0, 0x09, 0x00


	//----- nvinfo : EIATTR_KPARAM_INFO
	.align		4
.L_279:
        /*0038*/ 	.byte	0x04, 0x17
        /*003a*/ 	.short	(.L_281 - .L_280)
.L_280:
        /*003c*/ 	.word	0x00000000
        /*0040*/ 	.short	0x0001
        /*0042*/ 	.short	0x0008
        /*0044*/ 	.byte	0x00, 0xf0, 0x09, 0x00


	//----- nvinfo : EIATTR_KPARAM_INFO
	.align		4
.L_281:
        /*0048*/ 	.byte	0x04, 0x17
        /*004a*/ 	.short	(.L_283 - .L_282)
.L_282:
        /*004c*/ 	.word	0x00000000
        /*0050*/ 	.short	0x0000
        /*0052*/ 	.short	0x0000
        /*0054*/ 	.byte	0x00, 0xf5, 0x21, 0x00


	//----- nvinfo : EIATTR_SPARSE_MMA_MASK
	.align		4
.L_283:
        /*0058*/ 	.byte	0x03, 0x50
        /*005a*/ 	.short	0x0000


	//----- nvinfo : EIATTR_MAXREG_COUNT
	.align		4
        /*005c*/ 	.byte	0x03, 0x1b
        /*005e*/ 	.short	0x00ff


	//----- nvinfo : EIATTR_MERCURY_ISA_VERSION
	.align		4
        /*0060*/ 	.byte	0x03, 0x5f
        /*0062*/ 	.short	0x0101


	//----- nvinfo : EIATTR_VRC_CTA_INIT_COUNT
	.align		4
        /*0064*/ 	.byte	0x02, 0x4a
	.zero		1
	.zero		1


	//----- nvinfo : EIATTR_EXIT_INSTR_OFFSETS
	.align		4
        /*0068*/ 	.byte	0x04, 0x1c
        /*006a*/ 	.short	(.L_285 - .L_284)


	//   ....[0]....
.L_284:
        /*006c*/ 	.word	0x00000be0


	//   ....[1]....
        /*0070*/ 	.word	0x00001170


	//   ....[2]....
        /*0074*/ 	.word	0x00001280


	//   ....[3]....
        /*0078*/ 	.word	0x00001370


	//   ....[4]....
        /*007c*/ 	.word	0x000013e0


	//   ....[5]....
        /*0080*/ 	.word	0x000018f0


	//   ....[6]....
        /*0084*/ 	.word	0x000020e0


	//   ....[7]....
        /*0088*/ 	.word	0x00002540


	//   ....[8]....
        /*008c*/ 	.word	0x00002c80


	//----- nvinfo : EIATTR_CRS_STACK_SIZE
	.align		4
.L_285:
        /*0090*/ 	.byte	0x04, 0x1e
        /*0092*/ 	.short	(.L_287 - .L_286)
.L_286:
        /*0094*/ 	.word	0x00000000


	//----- nvinfo : EIATTR_CBANK_PARAM_SIZE
	.align		4
.L_287:
        /*0098*/ 	.byte	0x03, 0x19
        /*009a*/ 	.short	0x0018


	//----- nvinfo : EIATTR_PARAM_CBANK
	.align		4
        /*009c*/ 	.byte	0x04, 0x0a
        /*009e*/ 	.short	(.L_289 - .L_288)
	.align		4
.L_288:
        /*00a0*/ 	.word	index@(.nv.constant0.logspace_f16)
        /*00a4*/ 	.short	0x0380
        /*00a6*/ 	.short	0x0018


	//----- nvinfo : EIATTR_SW_WAR
	.align		4
.L_289:
        /*00a8*/ 	.byte	0x04, 0x36
        /*00aa*/ 	.short	(.L_291 - .L_290)
.L_290:
        /*00ac*/ 	.word	0x00000008
.L_291:


//--------------------- .nv.callgraph             --------------------------
	.section	.nv.callgraph,"",@"SHT_CUDA_CALLGRAPH"
	.align	4
	.sectionentsize	8
	.align		4
        /*0000*/ 	.word	0x00000000
	.align		4
        /*0004*/ 	.word	0xffffffff
	.align		4
        /*0008*/ 	.word	0x00000000
	.align		4
        /*000c*/ 	.word	0xfffffffe
	.align		4
        /*0010*/ 	.word	0x00000000
	.align		4
        /*0014*/ 	.word	0xfffffffd
	.align		4
        /*0018*/ 	.word	0x00000000
	.align		4
        /*001c*/ 	.word	0xfffffffc


//--------------------- .text.logspace_u64        --------------------------
	.section	.text.logspace_u64,"ax",@progbits
	.align	128
        .global         logspace_u64
        .type           logspace_u64,@function
        .size           logspace_u64,(.L_x_372 - logspace_u64)
        .other          logspace_u64,@"STO_CUDA_ENTRY STV_DEFAULT"
logspace_u64:
.text.logspace_u64:
[----:B------:R-:W-:Y:S01]  /*0000*/  LDC R1, c[0x0][0x37c] ;  /* 0x0000df00ff017b82 */ /* 0x000fe20000000800 */
[----:B------:R-:W0:Y:S07]  /*0010*/  S2R R3, SR_TID.X ;  /* 0x0000000000037919 */ /* 0x000e2e0000002100 */
[----:B------:R-:W0:Y:S01]  /*0020*/  S2UR UR8, SR_CTAID.X ;  /* 0x00000000000879c3 */ /* 0x000e220000002500 */
[----:B------:R-:W1:Y:S01]  /*0030*/  LDCU.64 UR6, c[0x0][0x3a0] ;  /* 0x00007400ff0677ac */ /* 0x000e620008000a00 */
[----:B------:R-:W-:Y:S01]  /*0040*/  BSSY.RECONVERGENT B0, `(.L_x_0) ;  /* 0x00000d3000007945 */ /* 0x000fe20003800200 */
[----:B------:R-:W2:Y:S05]  /*0050*/  LDCU.64 UR14, c[0x0][0x358] ;  /* 0x00006b00ff0e77ac */ /* 0x000eaa0008000a00 */
[----:B------:R-:W0:Y:S01]  /*0060*/  LDC R2, c[0x0][0x360] ;  /* 0x0000d800ff027b82 */ /* 0x000e220000000800 */
[----:B------:R-:W3:Y:S01]  /*0070*/  LDCU UR9, c[0x0][0x370] ;  /* 0x00006e00ff0977ac */ /* 0x000ee20008000800 */
[----:B------:R-:W4:Y:S01]  /*0080*/  LDCU.64 UR4, c[0x0][0x390] ;  /* 0x00007200ff0477ac */ /* 0x000f220008000a00 */
[----:B------:R-:W5:Y:S01]  /*0090*/  LDCU.64 UR22, c[0x0][0x398] ;  /* 0x00007300ff1677ac */ /* 0x000f620008000a00 */
[----:B-1----:R-:W-:-:S02]  /*00a0*/  USHF.R.U64 UR6, UR6, 0x2, UR7 ;  /* 0x0000000206067899 */ /* 0x002fc40008001207 */
[----:B------:R-:W-:Y:S01]  /*00b0*/  USHF.R.U32.HI UR7, URZ, 0x2, UR7 ;  /* 0x00000002ff077899 */ /* 0x000fe20008011607 */
[----:B------:R-:W1:Y:S01]  /*00c0*/  LDCU.64 UR16, c[0x0][0x388] ;  /* 0x00007100ff1077ac */ /* 0x000e620008000a00 */
[----:B0-----:R-:W-:-:S04]  /*00d0*/  IMAD R0, R2, UR8, R3 ;  /* 0x0000000802007c24 */ /* 0x001fc8000f8e0203 */
[----:B------:R-:W-:Y:S02]  /*00e0*/  IMAD.U32 R3, RZ, RZ, UR7 ;  /* 0x00000007ff037e24 */ /* 0x000fe4000f8e00ff */
[----:B---3--:R-:W-:Y:S01]  /*00f0*/  IMAD R2, R2, UR9, RZ ;  /* 0x0000000902027c24 */ /* 0x008fe2000f8e02ff */
[----:B------:R-:W-:-:S04]  /*0100*/  ISETP.LT.U32.AND P0, PT, R0, UR6, PT ;  /* 0x0000000600007c0c */ /* 0x000fc8000bf01070 */
[----:B------:R-:W-:-:S13]  /*0110*/  ISETP.GT.U32.AND.EX P0, PT, R3, RZ, PT, P0 ;  /* 0x000000ff0300720c */ /* 0x000fda0003f04100 */
[----:B-12-45:R-:W-:Y:S05]  /*0120*/  @!P0 BRA `(.L_x_1) ;  /* 0x0000000c00108947 */ /* 0x036fea0003800000 */
[----:B------:R-:W0:Y:S01]  /*0130*/  LDCU.64 UR8, c[0x0][0x388] ;  /* 0x00007100ff0877ac */ /* 0x000e220008000a00 */
[----:B------:R-:W1:Y:S01]  /*0140*/  LDC.64 R10, c[0x0][0x398] ;  /* 0x0000e600ff0a7b82 */ /* 0x000e620000000a00 */
[--C-:B------:R-:W-:Y:S01]  /*0150*/  SHF.R.U32.HI R3, RZ, 0x1e, R0.reuse ;  /* 0x0000001eff037819 */ /* 0x100fe20000011600 */
[C---:B------:R-:W-:Y:S01]  /*0160*/  IMAD.SHL.U32 R9, R0.reuse, 0x4, RZ ;  /* 0x0000000400097824 */ /* 0x040fe200078e00ff */
[----:B------:R-:W2:Y:S01]  /*0170*/  LDCU.64 UR10, c[0x0][0x380] ;  /* 0x00007000ff0a77ac */ /* 0x000ea20008000a00 */
[----:B------:R-:W-:Y:S02]  /*0180*/  IMAD.U32 R5, RZ, RZ, UR5 ;  /* 0x00000005ff057e24 */ /* 0x000fe4000f8e00ff */
[----:B------:R-:W-:Y:S01]  /*0190*/  IMAD.MOV.U32 R7, RZ, RZ, R0 ;  /* 0x000000ffff077224 */ /* 0x000fe200078e0000 */
[----:B------:R-:W3:Y:S01]  /*01a0*/  LDCU.64 UR12, c[0x0][0x398] ;  /* 0x00007300ff0c77ac */ /* 0x000ee20008000a00 */
[----:B------:R-:W-:Y:S01]  /*01b0*/  LOP3.LUT R8, R9, 0x2, RZ, 0xfc, !PT ;  /* 0x0000000209087812 */ /* 0x000fe200078efcff */
[----:B------:R-:W-:Y:S01]  /*01c0*/  IMAD.MOV.U32 R6, RZ, RZ, RZ ;  /* 0x000000ffff067224 */ /* 0x000fe200078e00ff */
[----:B0-----:R-:W0:Y:S01]  /*01d0*/  I2F.F64.U64 R20, UR8 ;  /* 0x0000000800147d12 */ /* 0x001e220008301800 */
[----:B--2---:R-:W-:Y:S01]  /*01e0*/  LEA R29, P0, R0, UR10, 0x5 ;  /* 0x0000000a001d7c11 */ /* 0x004fe2000f8028ff */
[----:B---3--:R-:W-:-:S03]  /*01f0*/  IMAD R4, R3, UR12, RZ ;  /* 0x0000000c03047c24 */ /* 0x008fc6000f8e02ff */
[----:B------:R-:W-:Y:S01]  /*0200*/  LEA.HI.X R30, R0, UR11, RZ, 0x5, P0 ;  /* 0x0000000b001e7c11 */ /* 0x000fe200080f2cff */
[----:B-1----:R-:W-:Y:S01]  /*0210*/  IMAD.WIDE.U32 R10, R9, UR12, R10 ;  /* 0x0000000c090a7c25 */ /* 0x002fe2000f8e000a */
[----:B------:R-:W-:-:S03]  /*0220*/  IADD3 R29, P0, PT, R29, 0x10, RZ ;  /* 0x000000101d1d7810 */ /* 0x000fc60007f1e0ff */
[C---:B------:R-:W-:Y:S01]  /*0230*/  IMAD R13, R9.reuse, UR13, R4 ;  /* 0x0000000d090d7c24 */ /* 0x040fe2000f8e0204 */
[----:B------:R-:W-:Y:S01]  /*0240*/  LOP3.LUT R9, R9, 0x3, RZ, 0xfc, !PT ;  /* 0x0000000309097812 */ /* 0x000fe200078efcff */
[----:B------:R-:W-:Y:S02]  /*0250*/  IMAD.U32 R4, RZ, RZ, UR4 ;  /* 0x00000004ff047e24 */ /* 0x000fe4000f8e00ff */
[----:B------:R-:W-:Y:S02]  /*0260*/  IMAD.X R30, RZ, RZ, R30, P0 ;  /* 0x000000ffff1e7224 */ /* 0x000fe400000e061e */
[----:B0-----:R-:W-:-:S07]  /*0270*/  IMAD.IADD R44, R11, 0x1, R13 ;  /* 0x000000010b2c7824 */ /* 0x001fce00078e020d */
.L_x_6:
[C---:B0-----:R-:W-:Y:S01]  /*0280*/  IMAD.WIDE.U32 R12, R0.reuse, UR22, RZ ;  /* 0x00000016000c7c25 */ /* 0x041fe2000f8e00ff */
[----:B------:R-:W-:Y:S01]  /*0290*/  ISETP.NE.U32.AND P1, PT, RZ, UR16, PT ;  /* 0x00000010ff007c0c */ /* 0x000fe2000bf25070 */
[----:B------:R-:W-:Y:S01]  /*02a0*/  BSSY.RECONVERGENT B1, `(.L_x_2) ;  /* 0x0000016000017945 */ /* 0x000fe20003800200 */
[----:B------:R-:W-:Y:S01]  /*02b0*/  MOV R52, 0x400 ;  /* 0x0000040000347802 */ /* 0x000fe20000000f00 */
[----:B------:R-:W-:Y:S01]  /*02c0*/  IMAD R13, R0, UR23, R13 ;  /* 0x00000017000d7c24 */ /* 0x000fe2000f8e020d */
[C---:B------:R-:W-:Y:S01]  /*02d0*/  LEA R18, P0, R12.reuse, R4, 0x2 ;  /* 0x000000040c127211 */ /* 0x040fe200078010ff */
[----:B------:R-:W-:Y:S01]  /*02e0*/  IMAD.MOV.U32 R28, RZ, RZ, R20 ;  /* 0x000000ffff1c7224 */ /* 0x000fe200078e0014 */
[----:B------:R-:W-:Y:S01]  /*02f0*/  ISETP.NE.AND.EX P1, PT, RZ, UR17, PT, P1 ;  /* 0x00000011ff007c0c */ /* 0x000fe2000bf25310 */
[----:B------:R-:W-:Y:S01]  /*0300*/  IMAD.MOV.U32 R51, RZ, RZ, R21 ;  /* 0x000000ffff337224 */ /* 0x000fe200078e0015 */
[----:B------:R-:W-:Y:S01]  /*0310*/  LEA.HI.X R19, R12, R5, R13, 0x2, P0 ;  /* 0x000000050c137211 */ /* 0x000fe200000f140d */
[----:B------:R-:W-:Y:S01]  /*0320*/  IMAD.MOV.U32 R22, RZ, RZ, R29 ;  /* 0x000000ffff167224 */ /* 0x000fe200078e001d */
[----:B------:R-:W-:Y:S01]  /*0330*/  ISETP.GE.AND P0, PT, R21, RZ, PT ;  /* 0x000000ff1500720c */ /* 0x000fe20003f06270 */
[----:B------:R-:W-:Y:S01]  /*0340*/  IMAD.MOV.U32 R23, RZ, RZ, R30 ;  /* 0x000000ffff177224 */ /* 0x000fe200078e001e */
[----:B------:R-:W0:Y:S02]  /*0350*/  I2F.F64.U64 R12, R18 ;  /* 0x00000012000c7312 */ /* 0x000e240000301800 */
[----:B0-----:R-:W-:Y:S01]  /*0360*/  SHF.R.U32.HI R14, RZ, 0x14, R13 ;  /* 0x00000014ff0e7819 */ /* 0x001fe2000001160d */
[----:B------:R-:W-:-:S02]  /*0370*/  IMAD.MOV.U32 R50, RZ, RZ, R12 ;  /* 0x000000ffff327224 */ /* 0x000fc400078e000c */
[----:B------:R-:W-:Y:S01]  /*0380*/  IMAD.MOV.U32 R45, RZ, RZ, R13 ;  /* 0x000000ffff2d7224 */ /* 0x000fe200078e000d */
[----:B------:R-:W-:-:S05]  /*0390*/  LOP3.LUT R14, R14, 0x7ff, RZ, 0xc0, !PT ;  /* 0x000007ff0e0e7812 */ /* 0x000fca00078ec0ff */
[----:B------:R-:W-:-:S05]  /*03a0*/  VIADD R15, R14, 0xfffffc0c ;  /* 0xfffffc0c0e0f7836 */ /* 0x000fca0000000000 */
[CC--:B------:R-:W-:Y:S02]  /*03b0*/  SHF.L.U32 R14, R12.reuse, R15.reuse, RZ ;  /* 0x0000000f0c0e7219 */ /* 0x0c0fe400000006ff */
[----:B------:R-:W-:Y:S02]  /*03c0*/  SHF.L.U64.HI R15, R12, R15, R13 ;  /* 0x0000000f0c0f7219 */ /* 0x000fe4000001020d */
[----:B------:R-:W-:-:S04]  /*03d0*/  ISETP.NE.U32.AND P2, PT, R14, RZ, PT ;  /* 0x000000ff0e00720c */ /* 0x000fc80003f45070 */
[----:B------:R-:W-:-:S13]  /*03e0*/  ISETP.NE.AND.EX P2, PT, R15, -0x80000000, PT, P2 ;  /* 0x800000000f00780c */ /* 0x000fda0003f45320 */
[----:B------:R-:W-:Y:S05]  /*03f0*/  CALL.REL.NOINC `($logspace_u64$__internal_accurate_pow) ;  /* 0x0000002400307944 */ /* 0x000fea0003c00000 */
[----:B------:R-:W-:Y:S05]  /*0400*/  BSYNC.RECONVERGENT B1 ;  /* 0x0000000000017941 */ /* 0x000fea0003800200 */
.L_x_2:
[----:B------:R-:W-:Y:S01]  /*0410*/  IADD3 R16, P3, PT, R4, R10, RZ ;  /* 0x0000000a04107210 */ /* 0x000fe20007f7e0ff */
[----:B------:R-:W0:Y:S01]  /*0420*/  LDC.64 R24, c[0x0][0x388] ;  /* 0x0000e200ff187b82 */ /* 0x000e220000000a00 */
[----:B------:R-:W-:Y:S01]  /*0430*/  ISETP.GE.OR P4, PT, R13, RZ, P1 ;  /* 0x000000ff0d00720c */ /* 0x000fe20000f86670 */
[----:B------:R-:W-:Y:S01]  /*0440*/  DADD R26, -RZ, -R28 ;  /* 0x00000000ff1a7229 */ /* 0x000fe2000000091c */
[----:B------:R-:W-:Y:S01]  /*0450*/  BSSY.RECONVERGENT B1, `(.L_x_3) ;  /* 0x0000020000017945 */ /* 0x000fe20003800200 */
[----:B------:R-:W-:Y:S01]  /*0460*/  IMAD.X R17, R5, 0x1, R44, P3 ;  /* 0x0000000105117824 */ /* 0x000fe200018e062c */
[----:B------:R-:W-:Y:S01]  /*0470*/  ISETP.NE.U32.AND P3, PT, R18, RZ, PT ;  /* 0x000000ff1200720c */ /* 0x000fe20003f65070 */
[----:B------:R-:W-:Y:S01]  /*0480*/  IMAD.MOV.U32 R51, RZ, RZ, R21 ;  /* 0x000000ffff337224 */ /* 0x000fe200078e0015 */
[----:B------:R-:W-:Y:S01]  /*0490*/  MOV R52, 0x650 ;  /* 0x0000065000347802 */ /* 0x000fe20000000f00 */
[----:B------:R-:W1:Y:S04]  /*04a0*/  I2F.F64.U64 R14, R16 ;  /* 0x00000010000e7312 */ /* 0x000e680000301800 */
[----:B------:R-:W-:-:S02]  /*04b0*/  FSEL R31, R26, R28, !P2 ;  /* 0x0000001c1a1f7208 */ /* 0x000fc40005000000 */
[-C--:B------:R-:W-:Y:S02]  /*04c0*/  FSEL R26, R27, R29.reuse, !P2 ;  /* 0x0000001d1b1a7208 */ /* 0x080fe40005000000 */
[----:B------:R-:W-:Y:S01]  /*04d0*/  FSEL R28, R31, R28, !P0 ;  /* 0x0000001c1f1c7208 */ /* 0x000fe20004000000 */
[----:B------:R-:W-:Y:S01]  /*04e0*/  @!P1 IMAD.MOV.U32 R28, RZ, RZ, RZ ;  /* 0x000000ffff1c9224 */ /* 0x000fe200078e00ff */
[----:B------:R-:W-:Y:S02]  /*04f0*/  FSEL R29, R26, R29, !P0 ;  /* 0x0000001d1a1d7208 */ /* 0x000fe40004000000 */
[--C-:B-1----:R-:W-:Y:S01]  /*0500*/  SHF.R.U32.HI R12, RZ, 0x14, R15.reuse ;  /* 0x00000014ff0c7819 */ /* 0x102fe2000001160f */
[----:B------:R-:W-:Y:S02]  /*0510*/  IMAD.MOV.U32 R50, RZ, RZ, R14 ;  /* 0x000000ffff327224 */ /* 0x000fe400078e000e */
[----:B------:R-:W-:Y:S01]  /*0520*/  IMAD.MOV.U32 R45, RZ, RZ, R15 ;  /* 0x000000ffff2d7224 */ /* 0x000fe200078e000f */
[----:B------:R-:W-:-:S02]  /*0530*/  LOP3.LUT R13, R12, 0x7ff, RZ, 0xc0, !PT ;  /* 0x000007ff0c0d7812 */ /* 0x000fc400078ec0ff */
[----:B------:R-:W-:Y:S02]  /*0540*/  @!P1 SEL R12, R21, RZ, !P2 ;  /* 0x000000ff150c9207 */ /* 0x000fe40005000000 */
[----:B------:R-:W-:Y:S01]  /*0550*/  ISETP.NE.AND.EX P2, PT, R19, RZ, PT, P3 ;  /* 0x000000ff1300720c */ /* 0x000fe20003f45330 */
[----:B------:R-:W-:Y:S01]  /*0560*/  VIADD R13, R13, 0xfffffc0c ;  /* 0xfffffc0c0d0d7836 */ /* 0x000fe20000000000 */
[----:B------:R-:W-:Y:S02]  /*0570*/  @!P4 LOP3.LUT R12, R12, 0x7ff00000, RZ, 0xfc, !PT ;  /* 0x7ff000000c0cc812 */ /* 0x000fe400078efcff */
[----:B0-----:R-:W-:Y:S02]  /*0580*/  ISETP.NE.U32.AND P3, PT, R24, 0x1, PT ;  /* 0x000000011800780c */ /* 0x001fe40003f65070 */
[CC--:B------:R-:W-:Y:S01]  /*0590*/  SHF.L.U32 R18, R14.reuse, R13.reuse, RZ ;  /* 0x0000000d0e127219 */ /* 0x0c0fe200000006ff */
[----:B------:R-:W-:Y:S01]  /*05a0*/  @!P1 IMAD.MOV.U32 R29, RZ, RZ, R12 ;  /* 0x000000ffff1d9224 */ /* 0x000fe200078e000c */
[----:B------:R-:W-:-:S02]  /*05b0*/  SHF.L.U64.HI R13, R14, R13, R15 ;  /* 0x0000000d0e0d7219 */ /* 0x000fc4000001020f */
[----:B------:R-:W-:Y:S02]  /*05c0*/  ISETP.NE.U32.AND P4, PT, R18, RZ, PT ;  /* 0x000000ff1200720c */ /* 0x000fe40003f85070 */
[----:B------:R-:W-:Y:S01]  /*05d0*/  FSEL R12, R28, RZ, P2 ;  /* 0x000000ff1c0c7208 */ /* 0x000fe20001000000 */
[----:B------:R-:W-:Y:S01]  /*05e0*/  IMAD.MOV.U32 R28, RZ, RZ, R20 ;  /* 0x000000ffff1c7224 */ /* 0x000fe200078e0014 */
[----:B------:R-:W-:Y:S02]  /*05f0*/  FSEL R29, R29, 1.875, P2 ;  /* 0x3ff000001d1d7808 */ /* 0x000fe40001000000 */
[----:B------:R-:W-:Y:S02]  /*0600*/  ISETP.NE.AND.EX P2, PT, R25, RZ, PT, P3 ;  /* 0x000000ff1900720c */ /* 0x000fe40003f45330 */
[----:B------:R-:W-:Y:S02]  /*0610*/  ISETP.NE.AND.EX P4, PT, R13, -0x80000000, PT, P4 ;  /* 0x800000000d00780c */ /* 0x000fe40003f85340 */
[----:B------:R-:W-:-:S02]  /*0620*/  FSEL R12, R12, RZ, P2 ;  /* 0x000000ff0c0c7208 */ /* 0x000fc40001000000 */
[----:B------:R-:W-:-:S09]  /*0630*/  FSEL R13, R29, 1.875, P2 ;  /* 0x3ff000001d0d7808 */ /* 0x000fd20001000000 */
[----:B------:R-:W-:Y:S05]  /*0640*/  CALL.REL.NOINC `($logspace_u64$__internal_accurate_pow) ;  /* 0x00000020009c7944 */ /* 0x000fea0003c00000 */
[----:B------:R-:W-:Y:S05]  /*0650*/  BSYNC.RECONVERGENT B1 ;  /* 0x0000000000017941 */ /* 0x000fea0003800200 */
.L_x_3:
[----:B------:R-:W-:Y:S01]  /*0660*/  IMAD R57, R3, UR22, RZ ;  /* 0x0000001603397c24 */ /* 0x000fe2000f8e02ff */
[----:B------:R-:W-:Y:S01]  /*0670*/  ISETP.GE.OR P5, PT, R15, RZ, P1 ;  /* 0x000000ff0f00720c */ /* 0x000fe20000fa6670 */
[----:B------:R-:W-:Y:S01]  /*0680*/  IMAD.WIDE.U32 R54, R8, UR22, R4 ;  /* 0x0000001608367c25 */ /* 0x000fe2000f8e0004 */
[----:B------:R-:W-:Y:S01]  /*0690*/  DADD R18, -RZ, -R28 ;  /* 0x00000000ff127229 */ /* 0x000fe2000000091c */
[----:B------:R-:W-:Y:S01]  /*06a0*/  ISETP.NE.U32.AND P3, PT, R16, RZ, PT ;  /* 0x000000ff1000720c */ /* 0x000fe20003f65070 */
[----:B------:R-:W-:Y:S01]  /*06b0*/  BSSY.RECONVERGENT B1, `(.L_x_4) ;  /* 0x000001f000017945 */ /* 0x000fe20003800200 */
[----:B------:R-:W-:Y:S01]  /*06c0*/  IMAD R57, R8, UR23, R57 ;  /* 0x0000001708397c24 */ /* 0x000fe2000f8e0239 */
[----:B------:R-:W-:Y:S01]  /*06d0*/  MOV R52, 0x8a0 ;  /* 0x000008a000347802 */ /* 0x000fe20000000f00 */
[----:B------:R-:W-:Y:S01]  /*06e0*/  IMAD.MOV.U32 R56, RZ, RZ, R54 ;  /* 0x000000ffff387224 */ /* 0x000fe200078e0036 */
[----:B------:R-:W-:Y:S01]  /*06f0*/  ISETP.NE.AND.EX P3, PT, R17, RZ, PT, P3 ;  /* 0x000000ff1100720c */ /* 0x000fe20003f65330 */
[----:B------:R-:W-:-:S02]  /*0700*/  IMAD.IADD R57, R55, 0x1, R57 ;  /* 0x0000000137397824 */ /* 0x000fc400078e0239 */
[----:B------:R-:W-:Y:S01]  /*0710*/  IMAD.MOV.U32 R51, RZ, RZ, R21 ;  /* 0x000000ffff337224 */ /* 0x000fe200078e0015 */
[-C--:B------:R-:W-:Y:S01]  /*0720*/  FSEL R27, R18, R28.reuse, !P4 ;  /* 0x0000001c121b7208 */ /* 0x080fe20006000000 */
[----:B------:R-:W0:Y:S01]  /*0730*/  I2F.F64.U64 R24, R56 ;  /* 0x0000003800187312 */ /* 0x000e220000301800 */
[-C--:B------:R-:W-:Y:S02]  /*0740*/  FSEL R18, R19, R29.reuse, !P4 ;  /* 0x0000001d13127208 */ /* 0x080fe40006000000 */
[----:B------:R-:W-:Y:S01]  /*0750*/  FSEL R28, R27, R28, !P0 ;  /* 0x0000001c1b1c7208 */ /* 0x000fe20004000000 */
[----:B------:R-:W-:Y:S01]  /*0760*/  @!P1 IMAD.MOV.U32 R28, RZ, RZ, RZ ;  /* 0x000000ffff1c9224 */ /* 0x000fe200078e00ff */
[----:B------:R-:W-:Y:S02]  /*0770*/  FSEL R29, R18, R29, !P0 ;  /* 0x0000001d121d7208 */ /* 0x000fe40004000000 */
[----:B0-----:R-:W-:Y:S01]  /*0780*/  SHF.R.U32.HI R14, RZ, 0x14, R25 ;  /* 0x00000014ff0e7819 */ /* 0x001fe20000011619 */
[----:B------:R-:W-:-:S02]  /*0790*/  IMAD.MOV.U32 R50, RZ, RZ, R24 ;  /* 0x000000ffff327224 */ /* 0x000fc400078e0018 */
[----:B------:R-:W-:Y:S01]  /*07a0*/  IMAD.MOV.U32 R45, RZ, RZ, R25 ;  /* 0x000000ffff2d7224 */ /* 0x000fe200078e0019 */
[----:B------:R-:W-:-:S05]  /*07b0*/  LOP3.LUT R14, R14, 0x7ff, RZ, 0xc0, !PT ;  /* 0x000007ff0e0e7812 */ /* 0x000fca00078ec0ff */
[----:B------:R-:W-:Y:S01]  /*07c0*/  VIADD R15, R14, 0xfffffc0c ;  /* 0xfffffc0c0e0f7836 */ /* 0x000fe20000000000 */
[----:B------:R-:W-:-:S04]  /*07d0*/  @!P1 SEL R14, R21, RZ, !P4 ;  /* 0x000000ff150e9207 */ /* 0x000fc80006000000 */
[----:B------:R-:W-:Y:S02]  /*07e0*/  @!P5 LOP3.LUT R14, R14, 0x7ff00000, RZ, 0xfc, !PT ;  /* 0x7ff000000e0ed812 */ /* 0x000fe400078efcff */
[CC--:B------:R-:W-:Y:S02]  /*07f0*/  SHF.L.U32 R16, R24.reuse, R15.reuse, RZ ;  /* 0x0000000f18107219 */ /* 0x0c0fe400000006ff */
[----:B------:R-:W-:Y:S01]  /*0800*/  SHF.L.U64.HI R15, R24, R15, R25 ;  /* 0x0000000f180f7219 */ /* 0x000fe20000010219 */
[----:B------:R-:W-:Y:S01]  /*0810*/  @!P1 IMAD.MOV.U32 R29, RZ, RZ, R14 ;  /* 0x000000ffff1d9224 */ /* 0x000fe200078e000e */
[----:B------:R-:W-:Y:S02]  /*0820*/  ISETP.NE.U32.AND P4, PT, R16, RZ, PT ;  /* 0x000000ff1000720c */ /* 0x000fe40003f85070 */
[----:B------:R-:W-:Y:S01]  /*0830*/  FSEL R14, R28, RZ, P3 ;  /* 0x000000ff1c0e7208 */ /* 0x000fe20001800000 */
[----:B------:R-:W-:Y:S01]  /*0840*/  IMAD.MOV.U32 R28, RZ, RZ, R20 ;  /* 0x000000ffff1c7224 */ /* 0x000fe200078e0014 */
[----:B------:R-:W-:-:S02]  /*0850*/  FSEL R29, R29, 1.875, P3 ;  /* 0x3ff000001d1d7808 */ /* 0x000fc40001800000 */
[----:B------:R-:W-:Y:S02]  /*0860*/  ISETP.NE.AND.EX P4, PT, R15, -0x80000000, PT, P4 ;  /* 0x800000000f00780c */ /* 0x000fe40003f85340 */
[----:B------:R-:W-:Y:S02]  /*0870*/  FSEL R14, R14, RZ, P2 ;  /* 0x000000ff0e0e7208 */ /* 0x000fe40001000000 */
[----:B------:R-:W-:-:S09]  /*0880*/  FSEL R15, R29, 1.875, P2 ;  /* 0x3ff000001d0f7808 */ /* 0x000fd20001000000 */
[----:B------:R-:W-:Y:S05]  /*0890*/  CALL.REL.NOINC `($logspace_u64$__internal_accurate_pow) ;  /* 0x0000002000087944 */ /* 0x000fea0003c00000 */
[----:B------:R-:W-:Y:S05]  /*08a0*/  BSYNC.RECONVERGENT B1 ;  /* 0x0000000000017941 */ /* 0x000fea0003800200 */
.L_x_4:
[----:B------:R-:W-:Y:S01]  /*08b0*/  IMAD R16, R3, UR22, RZ ;  /* 0x0000001603107c24 */ /* 0x000fe2000f8e02ff */
[----:B------:R-:W0:Y:S01]  /*08c0*/  LDC.64 R30, c[0x0][0x388] ;  /* 0x0000e200ff1e7b82 */ /* 0x000e220000000a00 */
[----:B------:R-:W-:Y:S01]  /*08d0*/  IMAD.WIDE.U32 R18, R9, UR22, R4 ;  /* 0x0000001609127c25 */ /* 0x000fe2000f8e0004 */
[----:B------:R-:W-:Y:S01]  /*08e0*/  DADD R32, -RZ, -R28 ;  /* 0x00000000ff207229 */ /* 0x000fe2000000091c */
[----:B------:R-:W-:Y:S01]  /*08f0*/  ISETP.GE.OR P3, PT, R25, RZ, P1 ;  /* 0x000000ff1900720c */ /* 0x000fe20000f66670 */
[----:B------:R-:W-:Y:S01]  /*0900*/  BSSY.RECONVERGENT B1, `(.L_x_5) ;  /* 0x0000025000017945 */ /* 0x000fe20003800200 */
[----:B------:R-:W-:Y:S01]  /*0910*/  IMAD R17, R9, UR23, R16 ;  /* 0x0000001709117c24 */ /* 0x000fe2000f8e0210 */
[----:B------:R-:W-:Y:S01]  /*0920*/  ISETP.NE.U32.AND P2, PT, R54, RZ, PT ;  /* 0x000000ff3600720c */ /* 0x000fe20003f45070 */
[----:B------:R-:W-:Y:S01]  /*0930*/  IMAD.MOV.U32 R16, RZ, RZ, R18 ;  /* 0x000000ffff107224 */ /* 0x000fe200078e0012 */
[----:B------:R-:W-:Y:S01]  /*0940*/  MOV R52, 0xb50 ;  /* 0x00000b5000347802 */ /* 0x000fe20000000f00 */
[----:B------:R-:W-:-:S02]  /*0950*/  IMAD.IADD R17, R19, 0x1, R17 ;  /* 0x0000000113117824 */ /* 0x000fc400078e0211 */
[----:B------:R-:W-:Y:S01]  /*0960*/  IMAD.MOV.U32 R51, RZ, RZ, R21 ;  /* 0x000000ffff337224 */ /* 0x000fe200078e0015 */
[-C--:B------:R-:W-:Y:S01]  /*0970*/  FSEL R35, R32, R28.reuse, !P4 ;  /* 0x0000001c20237208 */ /* 0x080fe20006000000 */
[----:B------:R-:W1:Y:S01]  /*0980*/  I2F.F64.U64 R26, R16 ;  /* 0x00000010001a7312 */ /* 0x000e620000301800 */
[-C--:B------:R-:W-:Y:S02]  /*0990*/  FSEL R32, R33, R29.reuse, !P4 ;  /* 0x0000001d21207208 */ /* 0x080fe40006000000 */
[----:B------:R-:W-:Y:S01]  /*09a0*/  FSEL R28, R35, R28, !P0 ;  /* 0x0000001c231c7208 */ /* 0x000fe20004000000 */
[----:B------:R-:W-:Y:S01]  /*09b0*/  @!P1 IMAD.MOV.U32 R28, RZ, RZ, RZ ;  /* 0x000000ffff1c9224 */ /* 0x000fe200078e00ff */
[----:B------:R-:W-:Y:S02]  /*09c0*/  FSEL R29, R32, R29, !P0 ;  /* 0x0000001d201d7208 */ /* 0x000fe40004000000 */
[----:B------:R-:W-:Y:S02]  /*09d0*/  ISETP.NE.AND.EX P0, PT, R57, RZ, PT, P2 ;  /* 0x000000ff3900720c */ /* 0x000fe40003f05320 */
[----:B0-----:R-:W-:-:S02]  /*09e0*/  ISETP.NE.U32.AND P2, PT, R30, 0x1, PT ;  /* 0x000000011e00780c */ /* 0x001fc40003f45070 */
[--C-:B-1----:R-:W-:Y:S01]  /*09f0*/  SHF.R.U32.HI R24, RZ, 0x14, R27.reuse ;  /* 0x00000014ff187819 */ /* 0x102fe2000001161b */
[----:B------:R-:W-:Y:S02]  /*0a00*/  IMAD.MOV.U32 R50, RZ, RZ, R26 ;  /* 0x000000ffff327224 */ /* 0x000fe400078e001a */
[----:B------:R-:W-:Y:S01]  /*0a10*/  IMAD.MOV.U32 R45, RZ, RZ, R27 ;  /* 0x000000ffff2d7224 */ /* 0x000fe200078e001b */
[----:B------:R-:W-:Y:S02]  /*0a20*/  LOP3.LUT R25, R24, 0x7ff, RZ, 0xc0, !PT ;  /* 0x000007ff18197812 */ /* 0x000fe400078ec0ff */
[C---:B------:R-:W-:Y:S02]  /*0a30*/  @!P1 SEL R24, R21.reuse, RZ, !P4 ;  /* 0x000000ff15189207 */ /* 0x040fe40006000000 */
[----:B------:R-:W-:Y:S01]  /*0a40*/  ISETP.GE.AND P4, PT, R21, RZ, PT ;  /* 0x000000ff1500720c */ /* 0x000fe20003f86270 */
[----:B------:R-:W-:Y:S01]  /*0a50*/  VIADD R25, R25, 0xfffffc0c ;  /* 0xfffffc0c19197836 */ /* 0x000fe20000000000 */
[----:B------:R-:W-:-:S02]  /*0a60*/  @!P3 LOP3.LUT R24, R24, 0x7ff00000, RZ, 0xfc, !PT ;  /* 0x7ff000001818b812 */ /* 0x000fc400078efcff */
[----:B------:R-:W-:Y:S02]  /*0a70*/  ISETP.NE.U32.AND P3, PT, R30, RZ, PT ;  /* 0x000000ff1e00720c */ /* 0x000fe40003f65070 */
[CC--:B------:R-:W-:Y:S01]  /*0a80*/  SHF.L.U32 R32, R26.reuse, R25.reuse, RZ ;  /* 0x000000191a207219 */ /* 0x0c0fe200000006ff */
[----:B------:R-:W-:Y:S01]  /*0a90*/  @!P1 IMAD.MOV.U32 R29, RZ, RZ, R24 ;  /* 0x000000ffff1d9224 */ /* 0x000fe200078e0018 */
[----:B------:R-:W-:Y:S02]  /*0aa0*/  SHF.L.U64.HI R25, R26, R25, R27 ;  /* 0x000000191a197219 */ /* 0x000fe4000001021b */
[----:B------:R-:W-:Y:S02]  /*0ab0*/  ISETP.NE.U32.AND P1, PT, R32, RZ, PT ;  /* 0x000000ff2000720c */ /* 0x000fe40003f25070 */
[----:B------:R-:W-:Y:S01]  /*0ac0*/  FSEL R24, R28, RZ, P0 ;  /* 0x000000ff1c187208 */ /* 0x000fe20000000000 */
[----:B------:R-:W-:Y:S01]  /*0ad0*/  IMAD.MOV.U32 R28, RZ, RZ, R20 ;  /* 0x000000ffff1c7224 */ /* 0x000fe200078e0014 */
[----:B------:R-:W-:-:S02]  /*0ae0*/  FSEL R29, R29, 1.875, P0 ;  /* 0x3ff000001d1d7808 */ /* 0x000fc40000000000 */
[----:B------:R-:W-:Y:S02]  /*0af0*/  ISETP.NE.AND.EX P0, PT, R25, -0x80000000, PT, P1 ;  /* 0x800000001900780c */ /* 0x000fe40003f05310 */
[C---:B------:R-:W-:Y:S02]  /*0b00*/  ISETP.NE.AND.EX P1, PT, R31.reuse, RZ, PT, P2 ;  /* 0x000000ff1f00720c */ /* 0x040fe40003f25320 */
[----:B------:R-:W-:Y:S02]  /*0b10*/  ISETP.NE.AND.EX P2, PT, R31, RZ, PT, P3 ;  /* 0x000000ff1f00720c */ /* 0x000fe40003f45330 */
[----:B------:R-:W-:Y:S02]  /*0b20*/  FSEL R24, R24, RZ, P1 ;  /* 0x000000ff18187208 */ /* 0x000fe40000800000 */
[----:B------:R-:W-:-:S09]  /*0b30*/  FSEL R25, R29, 1.875, P1 ;  /* 0x3ff000001d197808 */ /* 0x000fd20000800000 */
[----:B------:R-:W-:Y:S05]  /*0b40*/  CALL.REL.NOINC `($logspace_u64$__internal_accurate_pow) ;  /* 0x0000001c005c7944 */ /* 0x000fea0003c00000 */
[----:B------:R-:W-:Y:S05]  /*0b50*/  BSYNC.RECONVERGENT B1 ;  /* 0x0000000000017941 */ /* 0x000fea0003800200 */
.L_x_5:
[----:B------:R-:W-:Y:S01]  /*0b60*/  ISETP.GE.OR P5, PT, R27, RZ, P2 ;  /* 0x000000ff1b00720c */ /* 0x000fe200017a6670 */
[----:B------:R-:W-:Y:S01]  /*0b70*/  DADD R30, -RZ, -R28 ;  /* 0x00000000ff1e7229 */ /* 0x000fe2000000091c */
[----:B------:R-:W-:Y:S01]  /*0b80*/  @!P2 SEL R16, R21, RZ, !P0 ;  /* 0x000000ff1510a207 */ /* 0x000fe20004000000 */
[----:B------:R-:W-:Y:S01]  /*0b90*/  F2I.U64.F64.TRUNC R12, R12 ;  /* 0x0000000c000c7311 */ /* 0x000fe2000030d800 */
[----:B------:R-:W-:Y:S01]  /*0ba0*/  ISETP.NE.U32.AND P3, PT, R18, RZ, PT ;  /* 0x000000ff1200720c */ /* 0x000fe20003f65070 */
[----:B------:R-:W-:-:S06]  /*0bb0*/  IMAD.WIDE.U32 R26, R2, UR22, RZ ;  /* 0x00000016021a7c25 */ /* 0x000fcc000f8e00ff */
[-C--:B------:R-:W-:Y:S01]  /*0bc0*/  FSEL R19, R30, R28.reuse, !P0 ;  /* 0x0000001c1e137208 */ /* 0x080fe20004000000 */
[----:B------:R-:W0:Y:S01]  /*0bd0*/  F2I.U64.F64.TRUNC R14, R14 ;  /* 0x0000000e000e7311 */ /* 0x000e22000030d800 */
[-C--:B------:R-:W-:Y:S02]  /*0be0*/  FSEL R30, R31, R29.reuse, !P0 ;  /* 0x0000001d1f1e7208 */ /* 0x080fe40004000000 */
[----:B------:R-:W-:Y:S02]  /*0bf0*/  @!P5 LOP3.LUT R16, R16, 0x7ff00000, RZ, 0xfc, !PT ;  /* 0x7ff000001010d812 */ /* 0x000fe400078efcff */
[----:B------:R-:W-:Y:S01]  /*0c00*/  FSEL R28, R19, R28, !P4 ;  /* 0x0000001c131c7208 */ /* 0x000fe20006000000 */
[----:B------:R-:W-:Y:S01]  /*0c10*/  @!P2 IMAD.MOV.U32 R28, RZ, RZ, RZ ;  /* 0x000000ffff1ca224 */ /* 0x000fe200078e00ff */
[----:B------:R-:W-:Y:S01]  /*0c20*/  FSEL R29, R30, R29, !P4 ;  /* 0x0000001d1e1d7208 */ /* 0x000fe20006000000 */
[----:B------:R-:W-:Y:S01]  /*0c30*/  @!P2 IMAD.MOV.U32 R29, RZ, RZ, R16 ;  /* 0x000000ffff1da224 */ /* 0x000fe200078e0010 */
[----:B------:R-:W-:-:S02]  /*0c40*/  ISETP.NE.AND.EX P0, PT, R17, RZ, PT, P3 ;  /* 0x000000ff1100720c */ /* 0x000fc40003f05330 */
[----:B------:R1:W-:Y:S02]  /*0c50*/  F2I.U64.F64.TRUNC R16, R24 ;  /* 0x0000001800107311 */ /* 0x0003e4000030d800 */
[----:B------:R-:W-:Y:S02]  /*0c60*/  FSEL R18, R28, RZ, P0 ;  /* 0x000000ff1c127208 */ /* 0x000fe40000000000 */
[----:B------:R-:W-:Y:S01]  /*0c70*/  FSEL R28, R29, 1.875, P0 ;  /* 0x3ff000001d1c7808 */ /* 0x000fe20000000000 */
[----:B0-----:R0:W-:Y:S01]  /*0c80*/  STG.E.128 desc[UR14][R22.64+-0x10], R12 ;  /* 0xfffff00c16007986 */ /* 0x0011e2000c101d0e */
[----:B------:R-:W-:Y:S02]  /*0c90*/  FSEL R18, R18, RZ, P1 ;  /* 0x000000ff12127208 */ /* 0x000fe40000800000 */
[----:B------:R-:W-:Y:S02]  /*0ca0*/  FSEL R19, R28, 1.875, P1 ;  /* 0x3ff000001c137808 */ /* 0x000fe40000800000 */
[C---:B------:R-:W-:Y:S01]  /*0cb0*/  IADD3 R7, P0, PT, R2.reuse, R7, RZ ;  /* 0x0000000702077210 */ /* 0x040fe20007f1e0ff */
[C---:B-1----:R-:W-:Y:S01]  /*0cc0*/  IMAD R24, R2.reuse, UR23, R27 ;  /* 0x0000001702187c24 */ /* 0x042fe2000f8e021b */
[----:B------:R-:W-:-:S02]  /*0cd0*/  LEA R29, P2, R2, R22, 0x5 ;  /* 0x00000016021d7211 */ /* 0x000fc400078428ff */
[----:B------:R-:W1:Y:S01]  /*0ce0*/  F2I.U64.F64.TRUNC R18, R18 ;  /* 0x0000001200127311 */ /* 0x000e62000030d800 */
[----:B------:R-:W-:Y:S01]  /*0cf0*/  IMAD.X R6, RZ, RZ, R6, P0 ;  /* 0x000000ffff067224 */ /* 0x000fe200000e0606 */
[----:B------:R-:W-:Y:S02]  /*0d00*/  ISETP.GE.U32.AND P0, PT, R7, UR6, PT ;  /* 0x0000000607007c0c */ /* 0x000fe4000bf06070 */
[----:B------:R-:W-:Y:S02]  /*0d10*/  LEA R4, P1, R26, R4, 0x2 ;  /* 0x000000041a047211 */ /* 0x000fe400078210ff */
[----:B------:R-:W-:Y:S02]  /*0d20*/  ISETP.GE.U32.AND.EX P0, PT, R6, UR7, PT, P0 ;  /* 0x0000000706007c0c */ /* 0x000fe4000bf06100 */
[----:B------:R-:W-:Y:S02]  /*0d30*/  LEA.HI.X R30, R2, R23, RZ, 0x5, P2 ;  /* 0x00000017021e7211 */ /* 0x000fe400010f2cff */
[----:B------:R-:W-:Y:S01]  /*0d40*/  LEA.HI.X R5, R26, R5, R24, 0x2, P1 ;  /* 0x000000051a057211 */ /* 0x000fe200008f1418 */
[----:B-1----:R0:W-:Y:S08]  /*0d50*/  STG.E.128 desc[UR14][R22.64], R16 ;  /* 0x0000001016007986 */ /* 0x0021f0000c101d0e */
[----:B------:R-:W-:Y:S05]  /*0d60*/  @!P0 BRA `(.L_x_6) ;  /* 0xfffffff400448947 */ /* 0x000fea000383ffff */
.L_x_1:
[----:B------:R-:W-:Y:S05]  /*0d70*/  BSYNC.RECONVERGENT B0 ;  /* 0x0000000000007941 */ /* 0x000fea0003800200 */
.L_x_0:
[----:B------:R-:W1:Y:S02]  /*0d80*/  LDC.64 R8, c[0x0][0x3a0] ;  /* 0x0000e800ff087b82 */ /* 0x000e640000000a00 */
[----:B-1----:R-:W-:-:S04]  /*0d90*/  LOP3.LUT R7, R8, 0xfffffffc, RZ, 0xc0, !PT ;  /* 0xfffffffc08077812 */ /* 0x002fc800078ec0ff */
[----:B------:R-:W-:-:S04]  /*0da0*/  ISETP.NE.U32.AND P0, PT, R7, R8, PT ;  /* 0x000000080700720c */ /* 0x000fc80003f05070 */
[----:B------:R-:W-:-:S04]  /*0db0*/  ISETP.NE.AND.EX P0, PT, R9, R9, PT, P0 ;  /* 0x000000090900720c */ /* 0x000fc80003f05300 */
[----:B------:R-:W-:-:S13]  /*0dc0*/  ISETP.NE.OR P0, PT, R0, RZ, !P0 ;  /* 0x000000ff0000720c */ /* 0x000fda0004705670 */
[----:B------:R-:W-:Y:S05]  /*0dd0*/  @P0 EXIT ;  /* 0x000000000000094d */ /* 0x000fea0003800000 */
[----:B0-----:R-:W0:Y:S01]  /*0de0*/  LDC.64 R12, c[0x0][0x388] ;  /* 0x0000e200ff0c7b82 */ /* 0x001e220000000a00 */
[----:B------:R-:W1:Y:S02]  /*0df0*/  LDCU.64 UR8, c[0x0][0x388] ;  /* 0x00007100ff0877ac */ /* 0x000e640008000a00 */
[----:B-1----:R-:W1:Y:S01]  /*0e00*/  I2F.F64.U64 R14, UR8 ;  /* 0x00000008000e7d12 */ /* 0x002e620008301800 */
[----:B0-----:R-:W-:-:S04]  /*0e10*/  ISETP.NE.U32.AND P0, PT, R12, RZ, PT ;  /* 0x000000ff0c00720c */ /* 0x001fc80003f05070 */
[----:B------:R-:W-:-:S13]  /*0e20*/  ISETP.NE.AND.EX P0, PT, R13, RZ, PT, P0 ;  /* 0x000000ff0d00720c */ /* 0x000fda0003f05300 */
[----:B-1----:R-:W-:Y:S05]  /*0e30*/  @P0 BRA `(.L_x_7) ;  /* 0x0000000800d80947 */ /* 0x002fea0003800000 */
[----:B------:R-:W-:-:S04]  /*0e40*/  IADD3 R3, P1, PT, R7, 0x1, RZ ;  /* 0x0000000107037810 */ /* 0x000fc80007f3e0ff */
[----:B------:R-:W-:Y:S01]  /*0e50*/  ISETP.GT.U32.AND P0, PT, R3, R8, PT ;  /* 0x000000080300720c */ /* 0x000fe20003f04070 */
[----:B------:R-:W-:-:S05]  /*0e60*/  IMAD.X R0, RZ, RZ, R9, P1 ;  /* 0x000000ffff007224 */ /* 0x000fca00008e0609 */
[----:B------:R-:W-:-:S04]  /*0e70*/  ISETP.GT.U32.AND.EX P0, PT, R0, R9, PT, P0 ;  /* 0x000000090000720c */ /* 0x000fc80003f04100 */
[----:B------:R-:W-:Y:S02]  /*0e80*/  SEL R6, R3, R8, P0 ;  /* 0x0000000803067207 */ /* 0x000fe40000000000 */
[----:B------:R-:W-:Y:S02]  /*0e90*/  SEL R0, R0, R9, P0 ;  /* 0x0000000900007207 */ /* 0x000fe40000000000 */
[C---:B------:R-:W-:Y:S02]  /*0ea0*/  IADD3 R2, P2, PT, -R6.reuse, R7, RZ ;  /* 0x0000000706027210 */ /* 0x040fe40007f5e1ff */
[----:B------:R-:W-:Y:S02]  /*0eb0*/  LOP3.LUT R6, R6, 0x3, RZ, 0xc0, !PT ;  /* 0x0000000306067812 */ /* 0x000fe400078ec0ff */
[----:B------:R-:W-:Y:S01]  /*0ec0*/  ISETP.GT.U32.AND P0, PT, R2, -0x4, PT ;  /* 0xfffffffc0200780c */ /* 0x000fe20003f04070 */
[----:B------:R-:W-:Y:S01]  /*0ed0*/  IMAD.X R0, R9, 0x1, ~R0, P2 ;  /* 0x0000000109007824 */ /* 0x000fe200010e0e00 */
[----:B------:R-:W-:-:S04]  /*0ee0*/  ISETP.NE.U32.AND P1, PT, R6, RZ, PT ;  /* 0x000000ff0600720c */ /* 0x000fc80003f25070 */
[----:B------:R-:W-:Y:S02]  /*0ef0*/  ISETP.GT.U32.AND.EX P0, PT, R0, -0x1, PT, P0 ;  /* 0xffffffff0000780c */ /* 0x000fe40003f04100 */
[----:B------:R-:W0:Y:S01]  /*0f00*/  LDC R0, c[0x0][0x3a4] ;  /* 0x0000e900ff007b82 */ /* 0x000e220000000800 */
[----:B------:R-:W-:-:S13]  /*0f10*/  ISETP.NE.AND.EX P1, PT, RZ, RZ, PT, P1 ;  /* 0x000000ffff00720c */ /* 0x000fda0003f25310 */
[----:B------:R-:W-:Y:S05]  /*0f20*/  @!P1 BRA `(.L_x_8) ;  /* 0x0000000000b89947 */ /* 0x000fea0003800000 */
[----:B------:R-:W1:Y:S01]  /*0f30*/  LDCU.64 UR12, c[0x0][0x380] ;  /* 0x00007000ff0c77ac */ /* 0x000e620008000a00 */
[----:B------:R-:W-:Y:S02]  /*0f40*/  IADD3 R7, P2, PT, R6, R7, RZ ;  /* 0x0000000706077210 */ /* 0x000fe40007f5e0ff */
[----:B------:R-:W-:Y:S01]  /*0f50*/  IADD3 R6, P3, PT, RZ, -R6, RZ ;  /* 0x80000006ff067210 */ /* 0x000fe20007f7e0ff */
[----:B------:R-:W2:Y:S01]  /*0f60*/  LDCU.128 UR16, c[0x0][0x390] ;  /* 0x00007200ff1077ac */ /* 0x000ea20008000c00 */
[----:B------:R-:W-:Y:S01]  /*0f70*/  ISETP.NE.U32.AND P1, PT, R12, 0x1, PT ;  /* 0x000000010c00780c */ /* 0x000fe20003f25070 */
[----:B0-----:R-:W-:Y:S02]  /*0f80*/  IMAD.X R0, RZ, RZ, R9, P2 ;  /* 0x000000ffff007224 */ /* 0x001fe400010e0609 */
[----:B------:R-:W-:Y:S01]  /*0f90*/  IMAD.X R10, RZ, RZ, -0x1, P3 ;  /* 0xffffffffff0a7424 */ /* 0x000fe200018e06ff */
[----:B------:R-:W-:Y:S01]  /*0fa0*/  ISETP.NE.AND.EX P1, PT, R13, RZ, PT, P1 ;  /* 0x000000ff0d00720c */ /* 0x000fe20003f25310 */
[----:B-1----:R-:W-:-:S02]  /*0fb0*/  ULEA UR11, UP0, UR6, UR12, 0x5 ;  /* 0x0000000c060b7291 */ /* 0x002fc4000f8028ff */
[----:B--2---:R-:W-:Y:S02]  /*0fc0*/  UIMAD UR10, UR7, UR18, URZ ;  /* 0x00000012070a72a4 */ /* 0x004fe4000f8e02ff */
[----:B------:R-:W-:Y:S02]  /*0fd0*/  ULEA.HI.X UR12, UR6, UR13, UR7, 0x5, UP0 ;  /* 0x0000000d060c7291 */ /* 0x000fe400080f2c07 */
[----:B------:R-:W-:Y:S02]  /*0fe0*/  UIMAD.WIDE.U32 UR8, UR6, UR18, URZ ;  /* 0x00000012060872a5 */ /* 0x000fe4000f8e00ff */
[----:B------:R-:W-:Y:S02]  /*0ff0*/  UIMAD UR13, UR6, UR19, UR10 ;  /* 0x00000013060d72a4 */ /* 0x000fe4000f8e020a */
[----:B------:R-:W-:Y:S02]  /*1000*/  ULEA UR10, UP0, UR8, UR16, 0x2 ;  /* 0x00000010080a7291 */ /* 0x000fe4000f8010ff */
[----:B------:R-:W-:-:S04]  /*1010*/  UIADD3 UR9, UPT, UPT, UR9, UR13, URZ ;  /* 0x0000000d09097290 */ /* 0x000fc8000fffe0ff */
[----:B------:R-:W-:-:S12]  /*1020*/  ULEA.HI.X UR9, UR8, UR17, UR9, 0x2, UP0 ;  /* 0x0000001108097291 */ /* 0x000fd800080f1409 */
.L_x_9:
[----:B------:R-:W-:Y:S01]  /*1030*/  UMOV UR8, UR10 ;  /* 0x0000000a00087c82 */ /* 0x000fe20008000000 */
[----:B------:R-:W-:Y:S01]  /*1040*/  ISETP.NE.U32.AND P3, PT, RZ, UR10, PT ;  /* 0x0000000aff007c0c */ /* 0x000fe2000bf65070 */
[----:B-1----:R-:W0:Y:S01]  /*1050*/  I2F.F64.U64 R2, UR8 ;  /* 0x0000000800027d12 */ /* 0x002e220008301800 */
[----:B------:R-:W-:Y:S01]  /*1060*/  UIADD3 UR10, UP1, UPT, UR10, UR18, URZ ;  /* 0x000000120a0a7290 */ /* 0x000fe2000ff3e0ff */
[----:B0-----:R-:W-:Y:S02]  /*1070*/  SHF.R.U32.HI R4, RZ, 0x14, R3 ;  /* 0x00000014ff047819 */ /* 0x001fe40000011603 */
[----:B------:R-:W-:Y:S02]  /*1080*/  ISETP.GE.AND P4, PT, R3, RZ, PT ;  /* 0x000000ff0300720c */ /* 0x000fe40003f86270 */
[----:B------:R-:W-:-:S05]  /*1090*/  LOP3.LUT R4, R4, 0x7ff, RZ, 0xc0, !PT ;  /* 0x000007ff04047812 */ /* 0x000fca00078ec0ff */
[----:B------:R-:W-:-:S05]  /*10a0*/  VIADD R5, R4, 0xfffffc0c ;  /* 0xfffffc0c04057836 */ /* 0x000fca0000000000 */
[CC--:B------:R-:W-:Y:S02]  /*10b0*/  SHF.L.U32 R4, R2.reuse, R5.reuse, RZ ;  /* 0x0000000502047219 */ /* 0x0c0fe400000006ff */
[----:B------:R-:W-:Y:S01]  /*10c0*/  SHF.L.U64.HI R2, R2, R5, R3 ;  /* 0x0000000502027219 */ /* 0x000fe20000010203 */
[----:B------:R-:W-:Y:S01]  /*10d0*/  IMAD.U32 R5, RZ, RZ, UR12 ;  /* 0x0000000cff057e24 */ /* 0x000fe2000f8e00ff */
[----:B------:R-:W-:Y:S01]  /*10e0*/  ISETP.NE.U32.AND P2, PT, R4, RZ, PT ;  /* 0x000000ff0400720c */ /* 0x000fe20003f45070 */
[----:B------:R-:W-:Y:S01]  /*10f0*/  IMAD.U32 R4, RZ, RZ, UR11 ;  /* 0x0000000bff047e24 */ /* 0x000fe2000f8e00ff */
[----:B------:R-:W-:Y:S02]  /*1100*/  UIADD3 UR11, UP0, UPT, UR11, 0x8, URZ ;  /* 0x000000080b0b7890 */ /* 0x000fe4000ff1e0ff */
[----:B------:R-:W-:Y:S02]  /*1110*/  ISETP.NE.AND.EX P2, PT, R2, -0x80000000, PT, P2 ;  /* 0x800000000200780c */ /* 0x000fe40003f45320 */
[----:B------:R-:W-:-:S02]  /*1120*/  UIADD3.X UR12, UPT, UPT, URZ, UR12, URZ, UP0, !UPT ;  /* 0x0000000cff0c7290 */ /* 0x000fc400087fe4ff */
[----:B------:R-:W-:Y:S02]  /*1130*/  SEL R2, R15, RZ, !P2 ;  /* 0x000000ff0f027207 */ /* 0x000fe40005000000 */
[----:B------:R-:W-:Y:S01]  /*1140*/  ISETP.NE.AND.EX P2, PT, RZ, UR9, PT, P3 ;  /* 0x00000009ff007c0c */ /* 0x000fe2000bf45330 */
[----:B------:R-:W-:Y:S01]  /*1150*/  UIADD3.X UR9, UPT, UPT, UR9, UR19, URZ, UP1, !UPT ;  /* 0x0000001309097290 */ /* 0x000fe20008ffe4ff */
[----:B------:R-:W-:-:S04]  /*1160*/  @!P4 LOP3.LUT R2, R2, 0x7ff00000, RZ, 0xfc, !PT ;  /* 0x7ff000000202c812 */ /* 0x000fc800078efcff */
[----:B------:R-:W-:Y:S02]  /*1170*/  FSEL R2, R2, 1.875, P2 ;  /* 0x3ff0000002027808 */ /* 0x000fe40001000000 */
[----:B------:R-:W-:Y:S02]  /*1180*/  IADD3 R6, P2, PT, R6, 0x1, RZ ;  /* 0x0000000106067810 */ /* 0x000fe40007f5e0ff */
[----:B------:R-:W-:Y:S01]  /*1190*/  FSEL R3, R2, 1.875, P1 ;  /* 0x3ff0000002037808 */ /* 0x000fe20000800000 */
[----:B------:R-:W-:Y:S02]  /*11a0*/  IMAD.MOV.U32 R2, RZ, RZ, RZ ;  /* 0x000000ffff027224 */ /* 0x000fe400078e00ff */
[----:B------:R-:W-:Y:S01]  /*11b0*/  IMAD.X R10, RZ, RZ, R10, P2 ;  /* 0x000000ffff0a7224 */ /* 0x000fe200010e060a */
[----:B------:R-:W-:-:S03]  /*11c0*/  ISETP.NE.U32.AND P2, PT, R6, RZ, PT ;  /* 0x000000ff0600720c */ /* 0x000fc60003f45070 */
[----:B------:R-:W0:Y:S01]  /*11d0*/  F2I.U64.F64.TRUNC R2, R2 ;  /* 0x0000000200027311 */ /* 0x000e22000030d800 */
[----:B------:R-:W-:Y:S01]  /*11e0*/  ISETP.NE.AND.EX P2, PT, R10, RZ, PT, P2 ;  /* 0x000000ff0a00720c */ /* 0x000fe20003f45320 */
[----:B0-----:R1:W-:-:S12]  /*11f0*/  STG.E.64 desc[UR14][R4.64], R2 ;  /* 0x0000000204007986 */ /* 0x0013d8000c101b0e */
[----:B------:R-:W-:Y:S05]  /*1200*/  @P2 BRA `(.L_x_9) ;  /* 0xfffffffc00882947 */ /* 0x000fea000383ffff */
.L_x_8:
[----:B------:R-:W-:Y:S05]  /*1210*/  @P0 EXIT ;  /* 0x000000000000094d */ /* 0x000fea0003800000 */
[----:B------:R-:W2:Y:S01]  /*1220*/  LDC.64 R16, c[0x0][0x380] ;  /* 0x0000e000ff107b82 */ /* 0x000ea20000000a00 */
[----:B------:R-:W3:Y:S01]  /*1230*/  LDCU.64 UR8, c[0x0][0x398] ;  /* 0x00007300ff0877ac */ /* 0x000ee20008000a00 */
[----:B------:R-:W-:Y:S01]  /*1240*/  ISETP.NE.U32.AND P0, PT, R12, 0x1, PT ;  /* 0x000000010c00780c */ /* 0x000fe20003f05070 */
[----:B-1----:R-:W-:Y:S01]  /*1250*/  IMAD.MOV.U32 R5, RZ, RZ, R7 ;  /* 0x000000ffff057224 */ /* 0x002fe200078e0007 */
[----:B------:R-:W-:Y:S01]  /*1260*/  IADD3 R10, P3, PT, R7, 0x2, RZ ;  /* 0x00000002070a7810 */ /* 0x000fe20007f7e0ff */
[--C-:B0-----:R-:W-:Y:S01]  /*1270*/  IMAD.MOV.U32 R11, RZ, RZ, R0.reuse ;  /* 0x000000ffff0b7224 */ /* 0x101fe200078e0000 */
[----:B------:R-:W-:Y:S02]  /*1280*/  ISETP.NE.AND.EX P0, PT, R13, RZ, PT, P0 ;  /* 0x000000ff0d00720c */ /* 0x000fe40003f05300 */
[----:B------:R-:W0:Y:S01]  /*1290*/  LDC.64 R2, c[0x0][0x398] ;  /* 0x0000e600ff027b82 */ /* 0x000e220000000a00 */
[----:B------:R-:W-:Y:S02]  /*12a0*/  IMAD.X R31, RZ, RZ, R0, P3 ;  /* 0x000000ffff1f7224 */ /* 0x000fe400018e0600 */
[----:B---3--:R-:W-:Y:S01]  /*12b0*/  IMAD R4, R0, UR8, RZ ;  /* 0x0000000800047c24 */ /* 0x008fe2000f8e02ff */
[----:B------:R-:W-:-:S03]  /*12c0*/  USHF.L.U64.HI UR6, UR8, 0x2, UR9 ;  /* 0x0000000208067899 */ /* 0x000fc60008010209 */
[C---:B------:R-:W-:Y:S01]  /*12d0*/  IMAD R13, R7.reuse, UR9, R4 ;  /* 0x00000009070d7c24 */ /* 0x040fe2000f8e0204 */
[----:B--2---:R-:W-:-:S04]  /*12e0*/  LEA R16, P1, R7, R16, 0x3 ;  /* 0x0000001007107211 */ /* 0x004fc800078218ff */
[C---:B------:R-:W-:Y:S02]  /*12f0*/  LEA.HI.X R17, R7.reuse, R17, R0, 0x3, P1 ;  /* 0x0000001107117211 */ /* 0x040fe400008f1c00 */
[C---:B------:R-:W-:Y:S02]  /*1300*/  IADD3 R6, P1, PT, R7.reuse, 0x3, RZ ;  /* 0x0000000307067810 */ /* 0x040fe40007f3e0ff */
[----:B------:R-:W-:Y:S01]  /*1310*/  IADD3 R16, P2, PT, R16, 0x10, RZ ;  /* 0x0000001010107810 */ /* 0x000fe20007f5e0ff */
[----:B0-----:R-:W-:-:S04]  /*1320*/  IMAD.WIDE.U32 R2, R7, UR8, R2 ;  /* 0x0000000807027c25 */ /* 0x001fc8000f8e0002 */
[----:B------:R-:W-:Y:S02]  /*1330*/  IMAD.X R30, RZ, RZ, R0, P1 ;  /* 0x000000ffff1e7224 */ /* 0x000fe400008e0600 */
[----:B------:R-:W-:Y:S02]  /*1340*/  IMAD.X R17, RZ, RZ, R17, P2 ;  /* 0x000000ffff117224 */ /* 0x000fe400010e0611 */
[----:B------:R-:W-:-:S07]  /*1350*/  IMAD.IADD R4, R3, 0x1, R13 ;  /* 0x0000000103047824 */ /* 0x000fce00078e020d */
.L_x_10:
[----:B0-----:R-:W-:Y:S02]  /*1360*/  IMAD.U32 R12, RZ, RZ, UR4 ;  /* 0x00000004ff0c7e24 */ /* 0x001fe4000f8e00ff */
[----:B------:R-:W-:Y:S02]  /*1370*/  IMAD.U32 R13, RZ, RZ, UR5 ;  /* 0x00000005ff0d7e24 */ /* 0x000fe4000f8e00ff */
[----:B------:R-:W-:Y:S02]  /*1380*/  IMAD R18, R11, UR8, RZ ;  /* 0x000000080b127c24 */ /* 0x000fe4000f8e02ff */
[----:B------:R-:W-:-:S04]  /*1390*/  IMAD.WIDE.U32 R26, R5, UR8, R12 ;  /* 0x00000008051a7c25 */ /* 0x000fc8000f8e000c */
[----:B------:R-:W-:Y:S01]  /*13a0*/  IMAD R19, R5, UR9, R18 ;  /* 0x0000000905137c24 */ /* 0x000fe2000f8e0212 */
[----:B------:R-:W-:Y:S01]  /*13b0*/  IADD3 R18, P1, PT, R2, UR4, RZ ;  /* 0x0000000402127c10 */ /* 0x000fe2000ff3e0ff */
[----:B------:R-:W-:Y:S01]  /*13c0*/  IMAD R21, R31, UR8, RZ ;  /* 0x000000081f157c24 */ /* 0x000fe2000f8e02ff */
[----:B------:R-:W-:Y:S01]  /*13d0*/  ISETP.NE.U32.AND P4, PT, R26, RZ, PT ;  /* 0x000000ff1a00720c */ /* 0x000fe20003f85070 */
[----:B------:R-:W-:Y:S01]  /*13e0*/  IMAD.IADD R27, R27, 0x1, R19 ;  /* 0x000000011b1b7824 */ /* 0x000fe200078e0213 */
[----:B------:R-:W-:Y:S01]  /*13f0*/  IADD3.X R19, PT, PT, R4, UR5, RZ, P1, !PT ;  /* 0x0000000504137c10 */ /* 0x000fe20008ffe4ff */
[----:B------:R-:W-:Y:S01]  /*1400*/  IMAD R29, R10, UR9, R21 ;  /* 0x000000090a1d7c24 */ /* 0x000fe2000f8e0215 */
[----:B------:R-:W-:Y:S01]  /*1410*/  ISETP.NE.U32.AND P1, PT, R18, RZ, PT ;  /* 0x000000ff1200720c */ /* 0x000fe20003f25070 */
[----:B------:R-:W0:Y:S01]  /*1420*/  I2F.F64.U64 R24, R26 ;  /* 0x0000001a00187312 */ /* 0x000e220000301800 */
[----:B------:R-:W-:Y:S01]  /*1430*/  IMAD R33, R30, UR8, RZ ;  /* 0x000000081e217c24 */ /* 0x000fe2000f8e02ff */
[----:B------:R-:W-:Y:S01]  /*1440*/  ISETP.NE.AND.EX P4, PT, R27, RZ, PT, P4 ;  /* 0x000000ff1b00720c */ /* 0x000fe20003f85340 */
[----:B------:R-:W-:Y:S01]  /*1450*/  IMAD.WIDE.U32 R22, R10, UR8, R12 ;  /* 0x000000080a167c25 */ /* 0x000fe2000f8e000c */
[----:B------:R-:W-:Y:S01]  /*1460*/  ISETP.NE.AND.EX P1, PT, R19, RZ, PT, P1 ;  /* 0x000000ff1300720c */ /* 0x000fe20003f25310 */
[----:B------:R-:W-:-:S02]  /*1470*/  ULEA UR4, UP0, UR8, UR4, 0x2 ;  /* 0x0000000408047291 */ /* 0x000fc4000f8010ff */
[C---:B------:R-:W-:Y:S01]  /*1480*/  IMAD R35, R6.reuse, UR9, R33 ;  /* 0x0000000906237c24 */ /* 0x040fe2000f8e0221 */
[----:B------:R-:W1:Y:S01]  /*1490*/  I2F.F64.U64 R20, R18 ;  /* 0x0000001200147312 */ /* 0x000e620000301800 */
[----:B------:R-:W-:Y:S01]  /*14a0*/  IMAD.WIDE.U32 R12, R6, UR8, R12 ;  /* 0x00000008060c7c25 */ /* 0x000fe2000f8e000c */
[----:B------:R-:W-:Y:S01]  /*14b0*/  ISETP.NE.U32.AND P2, PT, R22, RZ, PT ;  /* 0x000000ff1600720c */ /* 0x000fe20003f45070 */
[----:B------:R-:W-:Y:S02]  /*14c0*/  UIADD3.X UR5, UPT, UPT, UR5, UR6, URZ, UP0, !UPT ;  /* 0x0000000605057290 */ /* 0x000fe400087fe4ff */
[----:B------:R-:W-:Y:S01]  /*14d0*/  IMAD.IADD R13, R13, 0x1, R35 ;  /* 0x000000010d0d7824 */ /* 0x000fe200078e0223 */
[----:B0-----:R-:W-:Y:S01]  /*14e0*/  SHF.R.U32.HI R28, RZ, 0x14, R25 ;  /* 0x00000014ff1c7819 */ /* 0x001fe20000011619 */
[----:B------:R-:W-:Y:S01]  /*14f0*/  IMAD.IADD R23, R23, 0x1, R29 ;  /* 0x0000000117177824 */ /* 0x000fe200078e021d */
[----:B------:R-:W-:Y:S02]  /*1500*/  ISETP.GE.AND P3, PT, R25, RZ, PT ;  /* 0x000000ff1900720c */ /* 0x000fe40003f66270 */
[----:B------:R-:W-:-:S02]  /*1510*/  LOP3.LUT R32, R28, 0x7ff, RZ, 0xc0, !PT ;  /* 0x000007ff1c207812 */ /* 0x000fc400078ec0ff */
[----:B------:R0:W-:Y:S01]  /*1520*/  I2F.F64.U64 R28, R22 ;  /* 0x00000016001c7312 */ /* 0x0001e20000301800 */
[----:B------:R-:W-:Y:S02]  /*1530*/  ISETP.NE.AND.EX P2, PT, R23, RZ, PT, P2 ;  /* 0x000000ff1700720c */ /* 0x000fe40003f45320 */
[----:B------:R-:W-:Y:S01]  /*1540*/  VIADD R33, R32, 0xfffffc0c ;  /* 0xfffffc0c20217836 */ /* 0x000fe20000000000 */
[----:B-1----:R-:W-:Y:S02]  /*1550*/  SHF.R.U32.HI R18, RZ, 0x14, R21 ;  /* 0x00000014ff127819 */ /* 0x002fe40000011615 */
[----:B------:R-:W-:Y:S02]  /*1560*/  ISETP.GE.AND P5, PT, R21, RZ, PT ;  /* 0x000000ff1500720c */ /* 0x000fe40003fa6270 */
[CC--:B------:R-:W-:Y:S02]  /*1570*/  SHF.L.U64.HI R32, R24.reuse, R33.reuse, R25 ;  /* 0x0000002118207219 */ /* 0x0c0fe40000010219 */
[----:B------:R-:W-:-:S02]  /*1580*/  SHF.L.U32 R33, R24, R33, RZ ;  /* 0x0000002118217219 */ /* 0x000fc400000006ff */
[----:B------:R-:W-:Y:S01]  /*1590*/  LOP3.LUT R18, R18, 0x7ff, RZ, 0xc0, !PT ;  /* 0x000007ff12127812 */ /* 0x000fe200078ec0ff */
[----:B------:R-:W1:Y:S01]  /*15a0*/  I2F.F64.U64 R24, R12 ;  /* 0x0000000c00187312 */ /* 0x000e620000301800 */
[----:B------:R-:W-:-:S03]  /*15b0*/  ISETP.NE.U32.AND P6, PT, R33, RZ, PT ;  /* 0x000000ff2100720c */ /* 0x000fc60003fc5070 */
[----:B------:R-:W-:Y:S01]  /*15c0*/  VIADD R19, R18, 0xfffffc0c ;  /* 0xfffffc0c12137836 */ /* 0x000fe20000000000 */
[----:B------:R-:W-:-:S04]  /*15d0*/  ISETP.NE.AND.EX P6, PT, R32, -0x80000000, PT, P6 ;  /* 0x800000002000780c */ /* 0x000fc80003fc5360 */
[----:B------:R-:W-:Y:S02]  /*15e0*/  SEL R18, R15, RZ, !P6 ;  /* 0x000000ff0f127207 */ /* 0x000fe40007000000 */
[-C--:B0-----:R-:W-:Y:S02]  /*15f0*/  SHF.L.U32 R22, R20, R19.reuse, RZ ;  /* 0x0000001314167219 */ /* 0x081fe400000006ff */
[----:B------:R-:W-:Y:S02]  /*1600*/  @!P3 LOP3.LUT R18, R18, 0x7ff00000, RZ, 0xfc, !PT ;  /* 0x7ff000001212b812 */ /* 0x000fe400078efcff */
[----:B------:R-:W-:Y:S02]  /*1610*/  SHF.L.U64.HI R20, R20, R19, R21 ;  /* 0x0000001314147219 */ /* 0x000fe40000010215 */
[----:B------:R-:W-:Y:S02]  /*1620*/  ISETP.NE.U32.AND P6, PT, R22, RZ, PT ;  /* 0x000000ff1600720c */ /* 0x000fe40003fc5070 */
[----:B------:R-:W-:-:S02]  /*1630*/  ISETP.NE.U32.AND P3, PT, R12, RZ, PT ;  /* 0x000000ff0c00720c */ /* 0x000fc40003f65070 */
[----:B-1----:R-:W-:Y:S02]  /*1640*/  SHF.R.U32.HI R12, RZ, 0x14, R25 ;  /* 0x00000014ff0c7819 */ /* 0x002fe40000011619 */
[----:B------:R-:W-:Y:S02]  /*1650*/  SHF.R.U32.HI R19, RZ, 0x14, R29 ;  /* 0x00000014ff137819 */ /* 0x000fe4000001161d */
[----:B------:R-:W-:Y:S02]  /*1660*/  ISETP.NE.AND.EX P6, PT, R20, -0x80000000, PT, P6 ;  /* 0x800000001400780c */ /* 0x000fe40003fc5360 */
[----:B------:R-:W-:Y:S02]  /*1670*/  LOP3.LUT R20, R12, 0x7ff, RZ, 0xc0, !PT ;  /* 0x000007ff0c147812 */ /* 0x000fe400078ec0ff */
[----:B------:R-:W-:Y:S02]  /*1680*/  LOP3.LUT R19, R19, 0x7ff, RZ, 0xc0, !PT ;  /* 0x000007ff13137812 */ /* 0x000fe400078ec0ff */
[----:B------:R-:W-:Y:S01]  /*1690*/  SEL R12, R15, RZ, !P6 ;  /* 0x000000ff0f0c7207 */ /* 0x000fe20007000000 */
[----:B------:R-:W-:Y:S01]  /*16a0*/  VIADD R21, R20, 0xfffffc0c ;  /* 0xfffffc0c14157836 */ /* 0x000fe20000000000 */
[----:B------:R-:W-:Y:S01]  /*16b0*/  ISETP.GE.AND P6, PT, R29, RZ, PT ;  /* 0x000000ff1d00720c */ /* 0x000fe20003fc6270 */
[----:B------:R-:W-:Y:S01]  /*16c0*/  VIADD R19, R19, 0xfffffc0c ;  /* 0xfffffc0c13137836 */ /* 0x000fe20000000000 */
[----:B------:R-:W-:-:S02]  /*16d0*/  @!P5 LOP3.LUT R12, R12, 0x7ff00000, RZ, 0xfc, !PT ;  /* 0x7ff000000c0cd812 */ /* 0x000fc400078efcff */
[----:B------:R-:W-:Y:S02]  /*16e0*/  SHF.L.U32 R20, R24, R21, RZ ;  /* 0x0000001518147219 */ /* 0x000fe400000006ff */
[----:B------:R-:W-:Y:S02]  /*16f0*/  SHF.L.U32 R22, R28, R19, RZ ;  /* 0x000000131c167219 */ /* 0x000fe400000006ff */
[----:B------:R-:W-:Y:S02]  /*1700*/  SHF.L.U64.HI R21, R24, R21, R25 ;  /* 0x0000001518157219 */ /* 0x000fe40000010219 */
[----:B------:R-:W-:Y:S01]  /*1710*/  FSEL R24, R18, 1.875, P4 ;  /* 0x3ff0000012187808 */ /* 0x000fe20002000000 */
[----:B------:R-:W-:Y:S01]  /*1720*/  IMAD.MOV.U32 R18, RZ, RZ, RZ ;  /* 0x000000ffff127224 */ /* 0x000fe200078e00ff */
[----:B------:R-:W-:Y:S02]  /*1730*/  FSEL R12, R12, 1.875, P1 ;  /* 0x3ff000000c0c7808 */ /* 0x000fe40000800000 */
[----:B------:R-:W-:-:S02]  /*1740*/  ISETP.GE.AND P4, PT, R25, RZ, PT ;  /* 0x000000ff1900720c */ /* 0x000fc40003f86270 */
[----:B------:R-:W-:Y:S02]  /*1750*/  ISETP.NE.U32.AND P1, PT, R20, RZ, PT ;  /* 0x000000ff1400720c */ /* 0x000fe40003f25070 */
[----:B------:R-:W-:Y:S02]  /*1760*/  SHF.L.U64.HI R19, R28, R19, R29 ;  /* 0x000000131c137219 */ /* 0x000fe4000001021d */
[----:B------:R-:W-:Y:S02]  /*1770*/  ISETP.NE.U32.AND P5, PT, R22, RZ, PT ;  /* 0x000000ff1600720c */ /* 0x000fe40003fa5070 */
[----:B------:R-:W-:Y:S02]  /*1780*/  ISETP.NE.AND.EX P1, PT, R21, -0x80000000, PT, P1 ;  /* 0x800000001500780c */ /* 0x000fe40003f25310 */
[----:B------:R-:W-:Y:S02]  /*1790*/  ISETP.NE.AND.EX P5, PT, R19, -0x80000000, PT, P5 ;  /* 0x800000001300780c */ /* 0x000fe40003fa5350 */
[----:B------:R-:W-:-:S02]  /*17a0*/  FSEL R19, R12, 1.875, P0 ;  /* 0x3ff000000c137808 */ /* 0x000fc40000000000 */
[C---:B------:R-:W-:Y:S02]  /*17b0*/  SEL R20, R15.reuse, RZ, !P1 ;  /* 0x000000ff0f147207 */ /* 0x040fe40004800000 */
[----:B------:R-:W-:Y:S02]  /*17c0*/  SEL R12, R15, RZ, !P5 ;  /* 0x000000ff0f0c7207 */ /* 0x000fe40006800000 */
[----:B------:R-:W-:Y:S01]  /*17d0*/  ISETP.NE.AND.EX P3, PT, R13, RZ, PT, P3 ;  /* 0x000000ff0d00720c */ /* 0x000fe20003f65330 */
[----:B------:R-:W0:Y:S01]  /*17e0*/  F2I.U64.F64.TRUNC R18, R18 ;  /* 0x0000001200127311 */ /* 0x000e22000030d800 */
[----:B------:R-:W-:Y:S02]  /*17f0*/  @!P4 LOP3.LUT R20, R20, 0x7ff00000, RZ, 0xfc, !PT ;  /* 0x7ff000001414c812 */ /* 0x000fe400078efcff */
[----:B------:R-:W-:Y:S02]  /*1800*/  @!P6 LOP3.LUT R12, R12, 0x7ff00000, RZ, 0xfc, !PT ;  /* 0x7ff000000c0ce812 */ /* 0x000fe400078efcff */
[----:B------:R-:W-:Y:S01]  /*1810*/  FSEL R22, R20, 1.875, P3 ;  /* 0x3ff0000014167808 */ /* 0x000fe20001800000 */
[----:B------:R-:W-:Y:S01]  /*1820*/  IMAD.MOV.U32 R20, RZ, RZ, RZ ;  /* 0x000000ffff147224 */ /* 0x000fe200078e00ff */
[----:B------:R-:W-:-:S02]  /*1830*/  FSEL R21, R12, 1.875, P2 ;  /* 0x3ff000000c157808 */ /* 0x000fc40001000000 */
[----:B------:R-:W-:Y:S01]  /*1840*/  FSEL R23, R22, 1.875, P0 ;  /* 0x3ff0000016177808 */ /* 0x000fe20000000000 */
[----:B------:R-:W-:Y:S01]  /*1850*/  IMAD.MOV.U32 R22, RZ, RZ, RZ ;  /* 0x000000ffff167224 */ /* 0x000fe200078e00ff */
[----:B------:R-:W-:Y:S02]  /*1860*/  FSEL R21, R21, 1.875, P0 ;  /* 0x3ff0000015157808 */ /* 0x000fe40000000000 */
[----:B------:R-:W-:Y:S01]  /*1870*/  FSEL R25, R24, 1.875, P0 ;  /* 0x3ff0000018197808 */ /* 0x000fe20000000000 */
[----:B------:R-:W-:Y:S01]  /*1880*/  IMAD.MOV.U32 R24, RZ, RZ, RZ ;  /* 0x000000ffff187224 */ /* 0x000fe200078e00ff */
[----:B------:R-:W-:Y:S01]  /*1890*/  IADD3 R7, P1, PT, R7, 0x4, RZ ;  /* 0x0000000407077810 */ /* 0x000fe20007f3e0ff */
[----:B------:R-:W-:Y:S04]  /*18a0*/  F2I.U64.F64.TRUNC R22, R22 ;  /* 0x0000001600167311 */ /* 0x000fe8000030d800 */
[----:B------:R-:W-:Y:S01]  /*18b0*/  IMAD.X R0, RZ, RZ, R0, P1 ;  /* 0x000000ffff007224 */ /* 0x000fe200008e0600 */
[----:B------:R-:W-:-:S03]  /*18c0*/  ISETP.GE.U32.AND P1, PT, R7, R8, PT ;  /* 0x000000080700720c */ /* 0x000fc60003f26070 */
[----:B------:R1:W2:Y:S01]  /*18d0*/  F2I.U64.F64.TRUNC R12, R24 ;  /* 0x00000018000c7311 */ /* 0x0002a2000030d800 */
[----:B------:R-:W-:-:S07]  /*18e0*/  ISETP.GE.U32.AND.EX P1, PT, R0, R9, PT, P1 ;  /* 0x000000090000720c */ /* 0x000fce0003f26110 */
[----:B------:R-:W3:Y:S01]  /*18f0*/  F2I.U64.F64.TRUNC R20, R20 ;  /* 0x0000001400147311 */ /* 0x000ee2000030d800 */
[----:B-1----:R-:W-:Y:S02]  /*1900*/  IMAD.MOV.U32 R24, RZ, RZ, R16 ;  /* 0x000000ffff187224 */ /* 0x002fe400078e0010 */
[----:B------:R-:W-:-:S03]  /*1910*/  IMAD.MOV.U32 R25, RZ, RZ, R17 ;  /* 0x000000ffff197224 */ /* 0x000fc600078e0011 */
[----:B------:R-:W-:Y:S02]  /*1920*/  IADD3 R16, P2, PT, R24, 0x20, RZ ;  /* 0x0000002018107810 */ /* 0x000fe40007f5e0ff */
[----:B0-----:R0:W-:Y:S03]  /*1930*/  STG.E.64 desc[UR14][R24.64+-0x8], R18 ;  /* 0xfffff81218007986 */ /* 0x0011e6000c101b0e */
[----:B------:R-:W-:Y:S01]  /*1940*/  IMAD.X R17, RZ, RZ, R25, P2 ;  /* 0x000000ffff117224 */ /* 0x000fe200010e0619 */
[----:B--2---:R0:W-:Y:S04]  /*1950*/  STG.E.64 desc[UR14][R24.64+-0x10], R12 ;  /* 0xfffff00c18007986 */ /* 0x0041e8000c101b0e */
[----:B---3--:R0:W-:Y:S04]  /*1960*/  STG.E.64 desc[UR14][R24.64], R20 ;  /* 0x0000001418007986 */ /* 0x0081e8000c101b0e */
[----:B------:R0:W-:Y:S01]  /*1970*/  STG.E.64 desc[UR14][R24.64+0x8], R22 ;  /* 0x0000081618007986 */ /* 0x0001e2000c101b0e */
[----:B------:R-:W-:Y:S05]  /*1980*/  @!P1 BRA `(.L_x_10) ;  /* 0xfffffff800749947 */ /* 0x000fea000383ffff */
[----:B------:R-:W-:Y:S05]  /*1990*/  EXIT ;  /* 0x000000000000794d */ /* 0x000fea0003800000 */
.L_x_7:
[----:B------:R-:W-:Y:S01]  /*19a0*/  IADD3 R3, P1, PT, R7, 0x1, RZ ;  /* 0x0000000107037810 */ /* 0x000fe20007f3e0ff */
[----:B------:R-:W0:Y:S01]  /*19b0*/  LDC R0, c[0x0][0x3a4] ;  /* 0x0000e900ff007b82 */ /* 0x000e220000000800 */
[----:B------:R-:W-:Y:S02]  /*19c0*/  IMAD.MOV.U32 R5, RZ, RZ, R7 ;  /* 0x000000ffff057224 */ /* 0x000fe400078e0007 */
[----:B------:R-:W-:Y:S01]  /*19d0*/  ISETP.GT.U32.AND P0, PT, R3, R8, PT ;  /* 0x000000080300720c */ /* 0x000fe20003f04070 */
[----:B------:R-:W-:-:S05]  /*19e0*/  IMAD.X R6, RZ, RZ, R9, P1 ;  /* 0x000000ffff067224 */ /* 0x000fca00008e0609 */
[----:B------:R-:W-:-:S04]  /*19f0*/  ISETP.GT.U32.AND.EX P0, PT, R6, R9, PT, P0 ;  /* 0x000000090600720c */ /* 0x000fc80003f04100 */
[----:B------:R-:W-:Y:S02]  /*1a00*/  SEL R4, R3, R8, P0 ;  /* 0x0000000803047207 */ /* 0x000fe40000000000 */
[----:B------:R-:W-:Y:S02]  /*1a10*/  SEL R6, R6, R9, P0 ;  /* 0x0000000906067207 */ /* 0x000fe40000000000 */
[----:B------:R-:W-:-:S04]  /*1a20*/  LOP3.LUT R8, R4, 0x3, RZ, 0xc0, !PT ;  /* 0x0000000304087812 */ /* 0x000fc800078ec0ff */
[----:B------:R-:W-:-:S04]  /*1a30*/  ISETP.NE.U32.AND P1, PT, R8, RZ, PT ;  /* 0x000000ff0800720c */ /* 0x000fc80003f25070 */
[----:B------:R-:W-:-:S13]  /*1a40*/  ISETP.NE.AND.EX P1, PT, RZ, RZ, PT, P1 ;  /* 0x000000ffff00720c */ /* 0x000fda0003f25310 */
[----:B------:R-:W-:Y:S05]  /*1a50*/  @!P1 BRA `(.L_x_11) ;  /* 0x0000000000ec9947 */ /* 0x000fea0003800000 */
[----:B------:R-:W1:Y:S01]  /*1a60*/  LDCU.128 UR16, c[0x0][0x390] ;  /* 0x00007200ff1077ac */ /* 0x000e620008000c00 */
[----:B------:R-:W2:Y:S01]  /*1a70*/  LDC.64 R2, c[0x0][0x388] ;  /* 0x0000e200ff027b82 */ /* 0x000ea20000000a00 */
[----:B------:R-:W-:Y:S01]  /*1a80*/  IADD3 R5, P0, PT, R8, R7, RZ ;  /* 0x0000000708057210 */ /* 0x000fe20007f1e0ff */
[----:B------:R-:W3:Y:S01]  /*1a90*/  LDCU.64 UR12, c[0x0][0x380] ;  /* 0x00007000ff0c77ac */ /* 0x000ee20008000a00 */
[----:B------:R-:W-:-:S03]  /*1aa0*/  IADD3 R8, P1, PT, RZ, -R8, RZ ;  /* 0x80000008ff087210 */ /* 0x000fc60007f3e0ff */
[----:B0-----:R-:W-:Y:S01]  /*1ab0*/  IMAD.X R0, RZ, RZ, R9, P0 ;  /* 0x000000ffff007224 */ /* 0x001fe200000e0609 */
[----:B------:R-:W0:Y:S01]  /*1ac0*/  LDCU.64 UR22, c[0x0][0x398] ;  /* 0x00007300ff1677ac */ /* 0x000e220008000a00 */
[----:B------:R-:W-:Y:S01]  /*1ad0*/  IMAD.X R9, RZ, RZ, -0x1, P1 ;  /* 0xffffffffff097424 */ /* 0x000fe200008e06ff */
[----:B-1----:R-:W-:Y:S02]  /*1ae0*/  UIMAD UR10, UR7, UR18, URZ ;  /* 0x00000012070a72a4 */ /* 0x002fe4000f8e02ff */
[----:B------:R-:W-:Y:S02]  /*1af0*/  UIMAD.WIDE.U32 UR8, UR6, UR18, URZ ;  /* 0x00000012060872a5 */ /* 0x000fe4000f8e00ff */
[----:B------:R-:W-:Y:S02]  /*1b00*/  UIMAD UR11, UR6, UR19, UR10 ;  /* 0x00000013060b72a4 */ /* 0x000fe4000f8e020a */
[----:B------:R-:W-:Y:S02]  /*1b10*/  ULEA UR10, UP1, UR8, UR16, 0x2 ;  /* 0x00000010080a7291 */ /* 0x000fe4000f8210ff */
[----:B------:R-:W-:-:S02]  /*1b20*/  UIADD3 UR9, UPT, UPT, UR9, UR11, URZ ;  /* 0x0000000b09097290 */ /* 0x000fc4000fffe0ff */
[----:B---3--:R-:W-:Y:S02]  /*1b30*/  ULEA UR11, UP0, UR6, UR12, 0x5 ;  /* 0x0000000c060b7291 */ /* 0x008fe4000f8028ff */
[----:B------:R-:W-:Y:S02]  /*1b40*/  ULEA.HI.X UR9, UR8, UR17, UR9, 0x2, UP1 ;  /* 0x0000001108097291 */ /* 0x000fe400088f1409 */
[----:B0-----:R-:W-:-:S12]  /*1b50*/  ULEA.HI.X UR12, UR6, UR13, UR7, 0x5, UP0 ;  /* 0x0000000d060c7291 */ /* 0x001fd800080f2c07 */
.L_x_13:
[----:B------:R-:W-:Y:S01]  /*1b60*/  UMOV UR8, UR10 ;  /* 0x0000000a00087c82 */ /* 0x000fe20008000000 */
[----:B--2---:R-:W-:Y:S01]  /*1b70*/  ISETP.NE.U32.AND P1, PT, R2, 0x1, PT ;  /* 0x000000010200780c */ /* 0x004fe20003f25070 */
[----:B------:R-:W0:Y:S01]  /*1b80*/  I2F.F64.U64 R44, UR8 ;  /* 0x00000008002c7d12 */ /* 0x000e220008301800 */
[----:B------:R-:W-:Y:S01]  /*1b90*/  BSSY.RECONVERGENT B0, `(.L_x_12) ;  /* 0x000000f000007945 */ /* 0x000fe20003800200 */
[----:B------:R-:W-:Y:S01]  /*1ba0*/  ISETP.GE.AND P0, PT, R15, RZ, PT ;  /* 0x000000ff0f00720c */ /* 0x000fe20003f06270 */
[----:B------:R-:W-:Y:S01]  /*1bb0*/  IMAD.MOV.U32 R28, RZ, RZ, R14 ;  /* 0x000000ffff1c7224 */ /* 0x000fe200078e000e */
[----:B------:R-:W-:Y:S01]  /*1bc0*/  ISETP.NE.AND.EX P1, PT, R3, RZ, PT, P1 ;  /* 0x000000ff0300720c */ /* 0x000fe20003f25310 */
[----:B------:R-:W-:Y:S01]  /*1bd0*/  IMAD.MOV.U32 R51, RZ, RZ, R15 ;  /* 0x000000ffff337224 */ /* 0x000fe200078e000f */
[----:B------:R-:W-:Y:S02]  /*1be0*/  MOV R52, 0x1c80 ;  /* 0x00001c8000347802 */ /* 0x000fe40000000f00 */
[----:B01----:R-:W-:Y:S01]  /*1bf0*/  SHF.R.U32.HI R10, RZ, 0x14, R45 ;  /* 0x00000014ff0a7819 */ /* 0x003fe2000001162d */
[----:B------:R-:W-:-:S03]  /*1c00*/  IMAD.MOV.U32 R50, RZ, RZ, R44 ;  /* 0x000000ffff327224 */ /* 0x000fc600078e002c */
        /* <DEDUP_REMOVED lines=8> */
.L_x_12:
[----:B------:R-:W-:Y:S01]  /*1c90*/  DADD R10, -RZ, -R28 ;  /* 0x00000000ff0a7229 */ /* 0x000fe2000000091c */
[----:B------:R-:W-:Y:S01]  /*1ca0*/  ISETP.NE.U32.AND P3, PT, RZ, UR10, PT ;  /* 0x0000000aff007c0c */ /* 0x000fe2000bf65070 */
[----:B------:R-:W-:-:S08]  /*1cb0*/  UIADD3 UR10, UP1, UPT, UR10, UR22, URZ ;  /* 0x000000160a0a7290 */ /* 0x000fd0000ff3e0ff */
[-C--:B------:R-:W-:Y:S02]  /*1cc0*/  FSEL R13, R10, R28.reuse, !P2 ;  /* 0x0000001c0a0d7208 */ /* 0x080fe40005000000 */
[-C--:B------:R-:W-:Y:S02]  /*1cd0*/  FSEL R12, R11, R29.reuse, !P2 ;  /* 0x0000001d0b0c7208 */ /* 0x080fe40005000000 */
[----:B------:R-:W-:Y:S01]  /*1ce0*/  ISETP.NE.AND.EX P2, PT, RZ, UR9, PT, P3 ;  /* 0x00000009ff007c0c */ /* 0x000fe2000bf45330 */
[----:B------:R-:W-:Y:S01]  /*1cf0*/  UIADD3.X UR9, UPT, UPT, UR9, UR23, URZ, UP1, !UPT ;  /* 0x0000001709097290 */ /* 0x000fe20008ffe4ff */
[----:B------:R-:W-:Y:S01]  /*1d00*/  FSEL R10, R13, R28, !P0 ;  /* 0x0000001c0d0a7208 */ /* 0x000fe20004000000 */
[----:B------:R-:W-:Y:S01]  /*1d10*/  IMAD.U32 R13, RZ, RZ, UR12 ;  /* 0x0000000cff0d7e24 */ /* 0x000fe2000f8e00ff */
[----:B------:R-:W-:Y:S01]  /*1d20*/  FSEL R11, R12, R29, !P0 ;  /* 0x0000001d0c0b7208 */ /* 0x000fe20004000000 */
[----:B------:R-:W-:Y:S01]  /*1d30*/  IMAD.U32 R12, RZ, RZ, UR11 ;  /* 0x0000000bff0c7e24 */ /* 0x000fe2000f8e00ff */
[----:B------:R-:W-:Y:S01]  /*1d40*/  FSEL R10, R10, RZ, P2 ;  /* 0x000000ff0a0a7208 */ /* 0x000fe20001000000 */
[----:B------:R-:W-:Y:S01]  /*1d50*/  UIADD3 UR11, UP0, UPT, UR11, 0x8, URZ ;  /* 0x000000080b0b7890 */ /* 0x000fe2000ff1e0ff */
[----:B------:R-:W-:-:S02]  /*1d60*/  FSEL R11, R11, 1.875, P2 ;  /* 0x3ff000000b0b7808 */ /* 0x000fc40001000000 */
[----:B------:R-:W-:Y:S01]  /*1d70*/  FSEL R10, R10, RZ, P1 ;  /* 0x000000ff0a0a7208 */ /* 0x000fe20000800000 */
[----:B------:R-:W-:Y:S01]  /*1d80*/  UIADD3.X UR12, UPT, UPT, URZ, UR12, URZ, UP0, !UPT ;  /* 0x0000000cff0c7290 */ /* 0x000fe200087fe4ff */
[----:B------:R-:W-:Y:S02]  /*1d90*/  FSEL R11, R11, 1.875, P1 ;  /* 0x3ff000000b0b7808 */ /* 0x000fe40000800000 */
[----:B------:R-:W-:-:S04]  /*1da0*/  IADD3 R8, P0, PT, R8, 0x1, RZ ;  /* 0x0000000108087810 */ /* 0x000fc80007f1e0ff */
[----:B------:R-:W0:Y:S01]  /*1db0*/  F2I.U64.F64.TRUNC R10, R10 ;  /* 0x0000000a000a7311 */ /* 0x000e22000030d800 */
[----:B------:R-:W-:Y:S01]  /*1dc0*/  IMAD.X R9, RZ, RZ, R9, P0 ;  /* 0x000000ffff097224 */ /* 0x000fe200000e0609 */
[----:B------:R-:W-:-:S04]  /*1dd0*/  ISETP.NE.U32.AND P0, PT, R8, RZ, PT ;  /* 0x000000ff0800720c */ /* 0x000fc80003f05070 */
[----:B------:R-:W-:Y:S01]  /*1de0*/  ISETP.NE.AND.EX P0, PT, R9, RZ, PT, P0 ;  /* 0x000000ff0900720c */ /* 0x000fe20003f05300 */
[----:B0-----:R1:W-:-:S12]  /*1df0*/  STG.E.64 desc[UR14][R12.64], R10 ;  /* 0x0000000a0c007986 */ /* 0x0013d8000c101b0e */
[----:B------:R-:W-:Y:S05]  /*1e00*/  @P0 BRA `(.L_x_13) ;  /* 0xfffffffc00540947 */ /* 0x000fea000383ffff */
.L_x_11:
[----:B------:R-:W2:Y:S01]  /*1e10*/  LDC R3, c[0x0][0x3a4] ;  /* 0x0000e900ff037b82 */ /* 0x000ea20000000800 */
[----:B------:R-:W-:-:S04]  /*1e20*/  IADD3 R4, P1, PT, -R4, R7, RZ ;  /* 0x0000000704047210 */ /* 0x000fc80007f3e1ff */
[----:B------:R-:W-:Y:S01]  /*1e30*/  ISETP.GT.U32.AND P0, PT, R4, -0x4, PT ;  /* 0xfffffffc0400780c */ /* 0x000fe20003f04070 */
[----:B--2---:R-:W-:-:S05]  /*1e40*/  IMAD.X R3, R3, 0x1, ~R6, P1 ;  /* 0x0000000103037824 */ /* 0x004fca00008e0e06 */
[----:B------:R-:W-:-:S13]  /*1e50*/  ISETP.GT.U32.AND.EX P0, PT, R3, -0x1, PT, P0 ;  /* 0xffffffff0300780c */ /* 0x000fda0003f04100 */
[----:B------:R-:W-:Y:S05]  /*1e60*/  @P0 EXIT ;  /* 0x000000000000094d */ /* 0x000fea0003800000 */
[----:B-1----:R-:W1:Y:S01]  /*1e70*/  LDC.64 R12, c[0x0][0x380] ;  /* 0x0000e000ff0c7b82 */ /* 0x002e620000000a00 */
[----:B------:R-:W2:Y:S01]  /*1e80*/  LDCU.64 UR6, c[0x0][0x398] ;  /* 0x00007300ff0677ac */ /* 0x000ea20008000a00 */
[----:B------:R-:W-:Y:S01]  /*1e90*/  IADD3 R7, P2, PT, R5, 0x2, RZ ;  /* 0x0000000205077810 */ /* 0x000fe20007f5e0ff */
[----:B------:R-:W-:Y:S02]  /*1ea0*/  IMAD.MOV.U32 R4, RZ, RZ, R5 ;  /* 0x000000ffff047224 */ /* 0x000fe400078e0005 */
[----:B0-----:R-:W-:Y:S01]  /*1eb0*/  IMAD.MOV.U32 R9, RZ, RZ, R0 ;  /* 0x000000ffff097224 */ /* 0x001fe200078e0000 */
[----:B------:R-:W0:Y:S02]  /*1ec0*/  LDCU.64 UR10, c[0x0][0x3a0] ;  /* 0x00007400ff0a77ac */ /* 0x000e240008000a00 */
[----:B------:R-:W3:Y:S08]  /*1ed0*/  LDC.64 R20, c[0x0][0x398] ;  /* 0x0000e600ff147b82 */ /* 0x000ef00000000a00 */
[----:B------:R-:W4:Y:S01]  /*1ee0*/  LDC.64 R2, c[0x0][0x398] ;  /* 0x0000e600ff027b82 */ /* 0x000f220000000a00 */
[----:B--2---:R-:W-:Y:S01]  /*1ef0*/  IMAD R8, R0, UR6, RZ ;  /* 0x0000000600087c24 */ /* 0x004fe2000f8e02ff */
[----:B------:R-:W-:-:S03]  /*1f00*/  USHF.L.U64.HI UR8, UR6, 0x2, UR7 ;  /* 0x0000000206087899 */ /* 0x000fc60008010207 */
[C---:B------:R-:W-:Y:S01]  /*1f10*/  IMAD R17, R5.reuse, UR7, R8 ;  /* 0x0000000705117c24 */ /* 0x040fe2000f8e0208 */
[----:B-1----:R-:W-:-:S04]  /*1f20*/  LEA R12, P0, R5, R12, 0x3 ;  /* 0x0000000c050c7211 */ /* 0x002fc800078018ff */
[C-C-:B------:R-:W-:Y:S01]  /*1f30*/  LEA.HI.X R27, R5.reuse, R13, R0.reuse, 0x3, P0 ;  /* 0x0000000d051b7211 */ /* 0x140fe200000f1c00 */
[----:B------:R-:W-:Y:S01]  /*1f40*/  IMAD.X R13, RZ, RZ, R0, P2 ;  /* 0x000000ffff0d7224 */ /* 0x000fe200010e0600 */
[C---:B------:R-:W-:Y:S02]  /*1f50*/  IADD3 R6, P0, PT, R5.reuse, 0x3, RZ ;  /* 0x0000000305067810 */ /* 0x040fe40007f1e0ff */
[----:B------:R-:W-:Y:S01]  /*1f60*/  IADD3 R12, P1, PT, R12, 0x10, RZ ;  /* 0x000000100c0c7810 */ /* 0x000fe20007f3e0ff */
[----:B---3--:R-:W-:-:S04]  /*1f70*/  IMAD.WIDE.U32 R20, R5, UR6, R20 ;  /* 0x0000000605147c25 */ /* 0x008fc8000f8e0014 */
[----:B------:R-:W-:Y:S02]  /*1f80*/  IMAD.X R11, RZ, RZ, R0, P0 ;  /* 0x000000ffff0b7224 */ /* 0x000fe400000e0600 */
[----:B------:R-:W-:Y:S02]  /*1f90*/  IMAD.X R27, RZ, RZ, R27, P1 ;  /* 0x000000ffff1b7224 */ /* 0x000fe400008e061b */
[----:B0---4-:R-:W-:-:S07]  /*1fa0*/  IMAD.IADD R8, R21, 0x1, R17 ;  /* 0x0000000115087824 */ /* 0x011fce00078e0211 */
.L_x_18:
[-C--:B------:R-:W-:Y:S01]  /*1fb0*/  IMAD R10, R9, R2.reuse, RZ ;  /* 0x00000002090a7224 */ /* 0x080fe200078e02ff */
[----:B0-----:R-:W0:Y:S01]  /*1fc0*/  LDC.64 R24, c[0x0][0x388] ;  /* 0x0000e200ff187b82 */ /* 0x001e220000000a00 */
[C---:B------:R-:W-:Y:S01]  /*1fd0*/  IMAD.WIDE.U32 R18, R4.reuse, R2, UR4 ;  /* 0x0000000404127e25 */ /* 0x040fe2000f8e0002 */
[----:B------:R-:W-:Y:S01]  /*1fe0*/  BSSY.RECONVERGENT B0, `(.L_x_14) ;  /* 0x0000016000007945 */ /* 0x000fe20003800200 */
[----:B------:R-:W-:Y:S02]  /*1ff0*/  ISETP.GE.AND P0, PT, R15, RZ, PT ;  /* 0x000000ff0f00720c */ /* 0x000fe40003f06270 */
[----:B------:R-:W-:Y:S01]  /*2000*/  IMAD R23, R4, R3, R10 ;  /* 0x0000000304177224 */ /* 0x000fe200078e020a */
[----:B------:R-:W-:Y:S01]  /*2010*/  MOV R52, 0x2140 ;  /* 0x0000214000347802 */ /* 0x000fe20000000f00 */
[----:B------:R-:W-:Y:S02]  /*2020*/  IMAD.MOV.U32 R22, RZ, RZ, R18 ;  /* 0x000000ffff167224 */ /* 0x000fe400078e0012 */
[----:B------:R-:W-:-:S02]  /*2030*/  IMAD.IADD R23, R19, 0x1, R23 ;  /* 0x0000000113177824 */ /* 0x000fc400078e0217 */
[----:B------:R-:W-:Y:S02]  /*2040*/  IMAD.MOV.U32 R28, RZ, RZ, R14 ;  /* 0x000000ffff1c7224 */ /* 0x000fe400078e000e */
[----:B------:R-:W1:Y:S01]  /*2050*/  I2F.F64.U64 R44, R22 ;  /* 0x00000016002c7312 */ /* 0x000e620000301800 */
[----:B------:R-:W-:Y:S01]  /*2060*/  IMAD.MOV.U32 R51, RZ, RZ, R15 ;  /* 0x000000ffff337224 */ /* 0x000fe200078e000f */
[----:B0-----:R-:W-:Y:S01]  /*2070*/  ISETP.NE.U32.AND P1, PT, R24, 0x1, PT ;  /* 0x000000011800780c */ /* 0x001fe20003f25070 */
[----:B------:R-:W-:Y:S01]  /*2080*/  IMAD.MOV.U32 R24, RZ, RZ, R12 ;  /* 0x000000ffff187224 */ /* 0x000fe200078e000c */
[----:B-1----:R-:W-:Y:S01]  /*2090*/  SHF.R.U32.HI R10, RZ, 0x14, R45 ;  /* 0x00000014ff0a7819 */ /* 0x002fe2000001162d */
[----:B------:R-:W-:Y:S01]  /*20a0*/  IMAD.MOV.U32 R50, RZ, RZ, R44 ;  /* 0x000000ffff327224 */ /* 0x000fe200078e002c */
[----:B------:R-:W-:Y:S01]  /*20b0*/  ISETP.NE.AND.EX P1, PT, R25, RZ, PT, P1 ;  /* 0x000000ff1900720c */ /* 0x000fe20003f25310 */
        /* <DEDUP_REMOVED lines=9> */
.L_x_14:
[----:B------:R-:W-:Y:S01]  /*2150*/  DADD R26, -RZ, -R28 ;  /* 0x00000000ff1a7229 */ /* 0x000fe2000000091c */
[----:B------:R-:W-:Y:S01]  /*2160*/  ISETP.NE.U32.AND P3, PT, R18, RZ, PT ;  /* 0x000000ff1200720c */ /* 0x000fe20003f65070 */
[----:B------:R-:W-:Y:S01]  /*2170*/  BSSY.RECONVERGENT B0, `(.L_x_15) ;  /* 0x000001b000007945 */ /* 0x000fe20003800200 */
[----:B------:R-:W-:Y:S01]  /*2180*/  IADD3 R16, P4, PT, R20, UR4, RZ ;  /* 0x0000000414107c10 */ /* 0x000fe2000ff9e0ff */
[----:B------:R-:W-:Y:S01]  /*2190*/  IMAD.MOV.U32 R51, RZ, RZ, R15 ;  /* 0x000000ffff337224 */ /* 0x000fe200078e000f */
[----:B------:R-:W-:Y:S02]  /*21a0*/  MOV R52, 0x2320 ;  /* 0x0000232000347802 */ /* 0x000fe40000000f00 */
[----:B------:R-:W-:-:S03]  /*21b0*/  IADD3.X R17, PT, PT, R8, UR5, RZ, P4, !PT ;  /* 0x0000000508117c10 */ /* 0x000fc6000a7fe4ff */
[-C--:B------:R-:W-:Y:S01]  /*21c0*/  FSEL R19, R26, R28.reuse, !P2 ;  /* 0x0000001c1a137208 */ /* 0x080fe20005000000 */
[----:B------:R-:W0:Y:S01]  /*21d0*/  I2F.F64.U64 R44, R16 ;  /* 0x00000010002c7312 */ /* 0x000e220000301800 */
[-C--:B------:R-:W-:Y:S02]  /*21e0*/  FSEL R10, R27, R29.reuse, !P2 ;  /* 0x0000001d1b0a7208 */ /* 0x080fe40005000000 */
[----:B------:R-:W-:Y:S02]  /*21f0*/  ISETP.NE.AND.EX P2, PT, R23, RZ, PT, P3 ;  /* 0x000000ff1700720c */ /* 0x000fe40003f45330 */
[----:B------:R-:W-:Y:S01]  /*2200*/  FSEL R18, R19, R28, !P0 ;  /* 0x0000001c13127208 */ /* 0x000fe20004000000 */
[----:B------:R-:W-:Y:S01]  /*2210*/  IMAD.MOV.U32 R28, RZ, RZ, R14 ;  /* 0x000000ffff1c7224 */ /* 0x000fe200078e000e */
[----:B------:R-:W-:Y:S02]  /*2220*/  FSEL R10, R10, R29, !P0 ;  /* 0x0000001d0a0a7208 */ /* 0x000fe40004000000 */
[----:B------:R-:W-:-:S02]  /*2230*/  FSEL R18, R18, RZ, P2 ;  /* 0x000000ff12127208 */ /* 0x000fc40001000000 */
[----:B------:R-:W-:Y:S02]  /*2240*/  FSEL R10, R10, 1.875, P2 ;  /* 0x3ff000000a0a7808 */ /* 0x000fe40001000000 */
[----:B------:R-:W-:Y:S02]  /*2250*/  FSEL R18, R18, RZ, P1 ;  /* 0x000000ff12127208 */ /* 0x000fe40000800000 */
[----:B------:R-:W-:Y:S01]  /*2260*/  FSEL R19, R10, 1.875, P1 ;  /* 0x3ff000000a137808 */ /* 0x000fe20000800000 */
[----:B0-----:R-:W-:Y:S01]  /*2270*/  IMAD.MOV.U32 R50, RZ, RZ, R44 ;  /* 0x000000ffff327224 */ /* 0x001fe200078e002c */
[----:B------:R-:W-:-:S04]  /*2280*/  SHF.R.U32.HI R10, RZ, 0x14, R45 ;  /* 0x00000014ff0a7819 */ /* 0x000fc8000001162d */
[----:B------:R-:W0:Y:S01]  /*2290*/  F2I.U64.F64.TRUNC R18, R18 ;  /* 0x0000001200127311 */ /* 0x000e22000030d800 */
[----:B------:R-:W-:-:S05]  /*22a0*/  LOP3.LUT R10, R10, 0x7ff, RZ, 0xc0, !PT ;  /* 0x000007ff0a0a7812 */ /* 0x000fca00078ec0ff */
[----:B------:R-:W-:-:S05]  /*22b0*/  VIADD R23, R10, 0xfffffc0c ;  /* 0xfffffc0c0a177836 */ /* 0x000fca0000000000 */
[CC--:B------:R-:W-:Y:S02]  /*22c0*/  SHF.L.U32 R10, R44.reuse, R23.reuse, RZ ;  /* 0x000000172c0a7219 */ /* 0x0c0fe400000006ff */
[----:B------:R-:W-:Y:S01]  /*22d0*/  SHF.L.U64.HI R23, R44, R23, R45 ;  /* 0x000000172c177219 */ /* 0x000fe2000001022d */
[----:B0-----:R0:W-:Y:S01]  /*22e0*/  STG.E.64 desc[UR14][R24.64+-0x10], R18 ;  /* 0xfffff01218007986 */ /* 0x0011e2000c101b0e */
[----:B------:R-:W-:-:S04]  /*22f0*/  ISETP.NE.U32.AND P2, PT, R10, RZ, PT ;  /* 0x000000ff0a00720c */ /* 0x000fc80003f45070 */
[----:B------:R-:W-:-:S13]  /*2300*/  ISETP.NE.AND.EX P2, PT, R23, -0x80000000, PT, P2 ;  /* 0x800000001700780c */ /* 0x000fda0003f45320 */
[----:B0-----:R-:W-:Y:S05]  /*2310*/  CALL.REL.NOINC `($logspace_u64$__internal_accurate_pow) ;  /* 0x0000000400687944 */ /* 0x001fea0003c00000 */
[----:B------:R-:W-:Y:S05]  /*2320*/  BSYNC.RECONVERGENT B0 ;  /* 0x0000000000007941 */ /* 0x000fea0003800200 */
.L_x_15:
[----:B------:R-:W-:Y:S01]  /*2330*/  DADD R22, -RZ, -R28 ;  /* 0x00000000ff167229 */ /* 0x000fe2000000091c */
[-C--:B------:R-:W-:Y:S01]  /*2340*/  IMAD R10, R13, R2.reuse, RZ ;  /* 0x000000020d0a7224 */ /* 0x080fe200078e02ff */
[----:B------:R-:W-:Y:S01]  /*2350*/  ISETP.NE.U32.AND P3, PT, R16, RZ, PT ;  /* 0x000000ff1000720c */ /* 0x000fe20003f65070 */
[C---:B------:R-:W-:Y:S01]  /*2360*/  IMAD.WIDE.U32 R18, R7.reuse, R2, UR4 ;  /* 0x0000000407127e25 */ /* 0x040fe2000f8e0002 */
[----:B------:R-:W-:Y:S01]  /*2370*/  BSSY.RECONVERGENT B0, `(.L_x_16) ;  /* 0x000001c000007945 */ /* 0x000fe20003800200 */
[----:B------:R-:W-:Y:S02]  /*2380*/  MOV R52, 0x2530 ;  /* 0x0000253000347802 */ /* 0x000fe40000000f00 */
[----:B------:R-:W-:Y:S02]  /*2390*/  IMAD R31, R7, R3, R10 ;  /* 0x00000003071f7224 */ /* 0x000fe400078e020a */
[----:B------:R-:W-:Y:S01]  /*23a0*/  IMAD.MOV.U32 R51, RZ, RZ, R15 ;  /* 0x000000ffff337224 */ /* 0x000fe200078e000f */
[----:B------:R-:W-:Y:S01]  /*23b0*/  FSEL R27, R22, R28, !P2 ;  /* 0x0000001c161b7208 */ /* 0x000fe20005000000 */
[----:B------:R-:W-:Y:S01]  /*23c0*/  IMAD.MOV.U32 R22, RZ, RZ, R18 ;  /* 0x000000ffff167224 */ /* 0x000fe200078e0012 */
[----:B------:R-:W-:Y:S01]  /*23d0*/  FSEL R10, R23, R29, !P2 ;  /* 0x0000001d170a7208 */ /* 0x000fe20005000000 */
[----:B------:R-:W-:Y:S01]  /*23e0*/  IMAD.IADD R23, R19, 0x1, R31 ;  /* 0x0000000113177824 */ /* 0x000fe200078e021f */
[----:B------:R-:W-:-:S02]  /*23f0*/  ISETP.NE.AND.EX P2, PT, R17, RZ, PT, P3 ;  /* 0x000000ff1100720c */ /* 0x000fc40003f45330 */
[----:B------:R-:W-:Y:S01]  /*2400*/  FSEL R16, R27, R28, !P0 ;  /* 0x0000001c1b107208 */ /* 0x000fe20004000000 */
[----:B------:R-:W0:Y:S01]  /*2410*/  I2F.F64.U64 R44, R22 ;  /* 0x00000016002c7312 */ /* 0x000e220000301800 */
[----:B------:R-:W-:Y:S01]  /*2420*/  FSEL R10, R10, R29, !P0 ;  /* 0x0000001d0a0a7208 */ /* 0x000fe20004000000 */
[----:B------:R-:W-:Y:S01]  /*2430*/  IMAD.MOV.U32 R28, RZ, RZ, R14 ;  /* 0x000000ffff1c7224 */ /* 0x000fe200078e000e */
[----:B------:R-:W-:Y:S02]  /*2440*/  FSEL R16, R16, RZ, P2 ;  /* 0x000000ff10107208 */ /* 0x000fe40001000000 */
[----:B------:R-:W-:Y:S02]  /*2450*/  FSEL R10, R10, 1.875, P2 ;  /* 0x3ff000000a0a7808 */ /* 0x000fe40001000000 */
[----:B------:R-:W-:Y:S02]  /*2460*/  FSEL R16, R16, RZ, P1 ;  /* 0x000000ff10107208 */ /* 0x000fe40000800000 */
[----:B------:R-:W-:-:S06]  /*2470*/  FSEL R17, R10, 1.875, P1 ;  /* 0x3ff000000a117808 */ /* 0x000fcc0000800000 */
[----:B------:R-:W1:Y:S01]  /*2480*/  F2I.U64.F64.TRUNC R16, R16 ;  /* 0x0000001000107311 */ /* 0x000e62000030d800 */
[----:B0-----:R-:W-:Y:S01]  /*2490*/  SHF.R.U32.HI R10, RZ, 0x14, R45 ;  /* 0x00000014ff0a7819 */ /* 0x001fe2000001162d */
[----:B------:R-:W-:-:S03]  /*24a0*/  IMAD.MOV.U32 R50, RZ, RZ, R44 ;  /* 0x000000ffff327224 */ /* 0x000fc600078e002c */
[----:B------:R-:W-:-:S05]  /*24b0*/  LOP3.LUT R10, R10, 0x7ff, RZ, 0xc0, !PT ;  /* 0x000007ff0a0a7812 */ /* 0x000fca00078ec0ff */
[----:B------:R-:W-:Y:S01]  /*24c0*/  VIADD R27, R10, 0xfffffc0c ;  /* 0xfffffc0c0a1b7836 */ /* 0x000fe20000000000 */
[----:B-1----:R0:W-:Y:S04]  /*24d0*/  STG.E.64 desc[UR14][R24.64+-0x8], R16 ;  /* 0xfffff81018007986 */ /* 0x0021e8000c101b0e */
[CC--:B------:R-:W-:Y:S02]  /*24e0*/  SHF.L.U32 R10, R44.reuse, R27.reuse, RZ ;  /* 0x0000001b2c0a7219 */ /* 0x0c0fe400000006ff */
[----:B------:R-:W-:Y:S02]  /*24f0*/  SHF.L.U64.HI R27, R44, R27, R45 ;  /* 0x0000001b2c1b7219 */ /* 0x000fe4000001022d */
[----:B------:R-:W-:-:S04]  /*2500*/  ISETP.NE.U32.AND P2, PT, R10, RZ, PT ;  /* 0x000000ff0a00720c */ /* 0x000fc80003f45070 */
[----:B------:R-:W-:-:S13]  /*2510*/  ISETP.NE.AND.EX P2, PT, R27, -0x80000000, PT, P2 ;  /* 0x800000001b00780c */ /* 0x000fda0003f45320 */
[----:B0-----:R-:W-:Y:S05]  /*2520*/  CALL.REL.NOINC `($logspace_u64$__internal_accurate_pow) ;  /* 0x0000000000e47944 */ /* 0x001fea0003c00000 */
[----:B------:R-:W-:Y:S05]  /*2530*/  BSYNC.RECONVERGENT B0 ;  /* 0x0000000000007941 */ /* 0x000fea0003800200 */
.L_x_16:
        /* <DEDUP_REMOVED lines=8> */
[-C--:B------:R-:W-:Y:S01]  /*25c0*/  FSEL R31, R26, R28.reuse, !P2 ;  /* 0x0000001c1a1f7208 */ /* 0x080fe20005000000 */
[----:B------:R-:W-:Y:S01]  /*25d0*/  IMAD.IADD R19, R17, 0x1, R19 ;  /* 0x0000000111137824 */ /* 0x000fe200078e0213 */
[-C--:B------:R-:W-:Y:S01]  /*25e0*/  FSEL R10, R27, R29.reuse, !P2 ;  /* 0x0000001d1b0a7208 */ /* 0x080fe20005000000 */
[----:B------:R-:W-:Y:S01]  /*25f0*/  IMAD.MOV.U32 R51, RZ, RZ, R15 ;  /* 0x000000ffff337224 */ /* 0x000fe200078e000f */
[----:B------:R-:W-:Y:S01]  /*2600*/  ISETP.NE.AND.EX P2, PT, R23, RZ, PT, P3 ;  /* 0x000000ff1700720c */ /* 0x000fe20003f45330 */
[----:B------:R-:W0:Y:S01]  /*2610*/  I2F.F64.U64 R44, R18 ;  /* 0x00000012002c7312 */ /* 0x000e220000301800 */
[----:B------:R-:W-:Y:S01]  /*2620*/  FSEL R22, R31, R28, !P0 ;  /* 0x0000001c1f167208 */ /* 0x000fe20004000000 */
[----:B------:R-:W-:Y:S01]  /*2630*/  IMAD.MOV.U32 R28, RZ, RZ, R14 ;  /* 0x000000ffff1c7224 */ /* 0x000fe200078e000e */
[----:B------:R-:W-:-:S02]  /*2640*/  FSEL R10, R10, R29, !P0 ;  /* 0x0000001d0a0a7208 */ /* 0x000fc40004000000 */
[----:B------:R-:W-:Y:S02]  /*2650*/  FSEL R22, R22, RZ, P2 ;  /* 0x000000ff16167208 */ /* 0x000fe40001000000 */
[----:B------:R-:W-:Y:S02]  /*2660*/  FSEL R10, R10, 1.875, P2 ;  /* 0x3ff000000a0a7808 */ /* 0x000fe40001000000 */
[----:B------:R-:W-:Y:S02]  /*2670*/  FSEL R22, R22, RZ, P1 ;  /* 0x000000ff16167208 */ /* 0x000fe40000800000 */
[----:B------:R-:W-:Y:S02]  /*2680*/  FSEL R23, R10, 1.875, P1 ;  /* 0x3ff000000a177808 */ /* 0x000fe40000800000 */
[----:B0-----:R-:W-:Y:S01]  /*2690*/  SHF.R.U32.HI R10, RZ, 0x14, R45 ;  /* 0x00000014ff0a7819 */ /* 0x001fe2000001162d */
[----:B------:R-:W-:-:S03]  /*26a0*/  IMAD.MOV.U32 R50, RZ, RZ, R44 ;  /* 0x000000ffff327224 */ /* 0x000fc600078e002c */
        /* <DEDUP_REMOVED lines=10> */
.L_x_17:
[----:B------:R-:W-:Y:S01]  /*2750*/  DADD R22, -RZ, -R28 ;  /* 0x00000000ff167229 */ /* 0x000fe2000000091c */
[----:B------:R-:W-:Y:S01]  /*2760*/  ISETP.NE.U32.AND P3, PT, R16, RZ, PT ;  /* 0x000000ff1000720c */ /* 0x000fe20003f65070 */
[----:B------:R-:W-:-:S04]  /*2770*/  ULEA UR4, UP0, UR6, UR4, 0x2 ;  /* 0x0000000406047291 */ /* 0x000fc8000f8010ff */
[----:B------:R-:W-:-:S04]  /*2780*/  UIADD3.X UR5, UPT, UPT, UR5, UR8, URZ, UP0, !UPT ;  /* 0x0000000805057290 */ /* 0x000fc800087fe4ff */
[-C--:B------:R-:W-:Y:S02]  /*2790*/  FSEL R17, R22, R28.reuse, !P2 ;  /* 0x0000001c16117208 */ /* 0x080fe40005000000 */
[-C--:B------:R-:W-:Y:S02]  /*27a0*/  FSEL R10, R23, R29.reuse, !P2 ;  /* 0x0000001d170a7208 */ /* 0x080fe40005000000 */
[----:B------:R-:W-:Y:S02]  /*27b0*/  ISETP.NE.AND.EX P2, PT, R19, RZ, PT, P3 ;  /* 0x000000ff1300720c */ /* 0x000fe40003f45330 */
[----:B------:R-:W-:Y:S02]  /*27c0*/  FSEL R16, R17, R28, !P0 ;  /* 0x0000001c11107208 */ /* 0x000fe40004000000 */
[----:B------:R-:W-:Y:S02]  /*27d0*/  FSEL R10, R10, R29, !P0 ;  /* 0x0000001d0a0a7208 */ /* 0x000fe40004000000 */
[----:B------:R-:W-:-:S02]  /*27e0*/  FSEL R16, R16, RZ, P2 ;  /* 0x000000ff10107208 */ /* 0x000fc40001000000 */
[----:B------:R-:W-:Y:S02]  /*27f0*/  FSEL R10, R10, 1.875, P2 ;  /* 0x3ff000000a0a7808 */ /* 0x000fe40001000000 */
[----:B------:R-:W-:Y:S02]  /*2800*/  FSEL R16, R16, RZ, P1 ;  /* 0x000000ff10107208 */ /* 0x000fe40000800000 */
[----:B------:R-:W-:Y:S02]  /*2810*/  FSEL R17, R10, 1.875, P1 ;  /* 0x3ff000000a117808 */ /* 0x000fe40000800000 */
[----:B------:R-:W-:Y:S02]  /*2820*/  IADD3 R5, P0, PT, R5, 0x4, RZ ;  /* 0x0000000405057810 */ /* 0x000fe40007f1e0ff */
[----:B------:R-:W-:Y:S02]  /*2830*/  IADD3 R12, P1, PT, R24, 0x20, RZ ;  /* 0x00000020180c7810 */ /* 0x000fe40007f3e0ff */
[----:B------:R-:W0:Y:S01]  /*2840*/  F2I.U64.F64.TRUNC R16, R16 ;  /* 0x0000001000107311 */ /* 0x000e22000030d800 */
[----:B------:R-:W-:Y:S01]  /*2850*/  IMAD.X R0, RZ, RZ, R0, P0 ;  /* 0x000000ffff007224 */ /* 0x000fe200000e0600 */
[----:B------:R-:W-:Y:S01]  /*2860*/  ISETP.GE.U32.AND P0, PT, R5, UR10, PT ;  /* 0x0000000a05007c0c */ /* 0x000fe2000bf06070 */
[----:B------:R-:W-:-:S03]  /*2870*/  IMAD.X R27, RZ, RZ, R25, P1 ;  /* 0x000000ffff1b7224 */ /* 0x000fc600008e0619 */
[----:B------:R-:W-:Y:S01]  /*2880*/  ISETP.GE.U32.AND.EX P0, PT, R0, UR11, PT, P0 ;  /* 0x0000000b00007c0c */ /* 0x000fe2000bf06100 */
[----:B0-----:R0:W-:-:S12]  /*2890*/  STG.E.64 desc[UR14][R24.64+0x8], R16 ;  /* 0x0000081018007986 */ /* 0x0011d8000c101b0e */
[----:B------:R-:W-:Y:S05]  /*28a0*/  @!P0 BRA `(.L_x_18) ;  /* 0xfffffff400c08947 */ /* 0x000fea000383ffff */
[----:B------:R-:W-:Y:S05]  /*28b0*/  EXIT ;  /* 0x000000000000794d */ /* 0x000fea0003800000 */
        .type           $logspace_u64$__internal_accurate_pow,@function
        .size           $logspace_u64$__internal_accurate_pow,(.L_x_372 - $logspace_u64$__internal_accurate_pow)
$logspace_u64$__internal_accurate_pow:
[----:B------:R-:W-:Y:S01]  /*28c0*/  ISETP.GT.U32.AND P5, PT, R51, 0xfffff, PT ;  /* 0x000fffff3300780c */ /* 0x000fe20003fa4070 */
[----:B------:R-:W-:Y:S01]  /*28d0*/  IMAD.MOV.U32 R29, RZ, RZ, R51 ;  /* 0x000000ffff1d7224 */ /* 0x000fe200078e0033 */
[----:B------:R-:W-:Y:S01]  /*28e0*/  UMOV UR18, 0x7d2cafe2 ;  /* 0x7d2cafe200127882 */ /* 0x000fe20000000000 */
[----:B------:R-:W-:Y:S01]  /*28f0*/  UMOV UR19, 0x3eb0f5ff ;  /* 0x3eb0f5ff00137882 */ /* 0x000fe20000000000 */
[----:B------:R-:W-:Y:S01]  /*2900*/  UMOV UR20, 0x3b39803f ;  /* 0x3b39803f00147882 */ /* 0x000fe20000000000 */
[----:B------:R-:W-:-:S08]  /*2910*/  UMOV UR21, 0x3c7abc9e ;  /* 0x3c7abc9e00157882 */ /* 0x000fd00000000000 */
[----:B------:R-:W-:-:S10]  /*2920*/  @!P5 DMUL R48, R28, 1.80143985094819840000e+16 ;  /* 0x435000001c30d828 */ /* 0x000fd40000000000 */
[----:B------:R-:W-:Y:S02]  /*2930*/  @!P5 IMAD.MOV.U32 R29, RZ, RZ, R49 ;  /* 0x000000ffff1dd224 */ /* 0x000fe400078e0031 */
[----:B------:R-:W-:-:S03]  /*2940*/  @!P5 IMAD.MOV.U32 R28, RZ, RZ, R48 ;  /* 0x000000ffff1cd224 */ /* 0x000fc600078e0030 */
[----:B------:R-:W-:Y:S01]  /*2950*/  LOP3.LUT R29, R29, 0x800fffff, RZ, 0xc0, !PT ;  /* 0x800fffff1d1d7812 */ /* 0x000fe200078ec0ff */
[----:B------:R-:W-:-:S03]  /*2960*/  IMAD.MOV.U32 R34, RZ, RZ, R28 ;  /* 0x000000ffff227224 */ /* 0x000fc600078e001c */
[----:B------:R-:W-:-:S04]  /*2970*/  LOP3.LUT R29, R29, 0x3ff00000, RZ, 0xfc, !PT ;  /* 0x3ff000001d1d7812 */ /* 0x000fc800078efcff */
[----:B------:R-:W-:Y:S01]  /*2980*/  ISETP.GE.U32.AND P3, PT, R29, 0x3ff6a09f, PT ;  /* 0x3ff6a09f1d00780c */ /* 0x000fe20003f66070 */
[----:B------:R-:W-:-:S12]  /*2990*/  IMAD.MOV.U32 R35, RZ, RZ, R29 ;  /* 0x000000ffff237224 */ /* 0x000fd800078e001d */
[----:B------:R-:W-:-:S04]  /*29a0*/  @P3 VIADD R28, R35, 0xfff00000 ;  /* 0xfff00000231c3836 */ /* 0x000fc80000000000 */
[----:B------:R-:W-:Y:S02]  /*29b0*/  @P3 IMAD.MOV.U32 R35, RZ, RZ, R28 ;  /* 0x000000ffff233224 */ /* 0x000fe400078e001c */
[----:B------:R-:W-:-:S04]  /*29c0*/  IMAD.MOV.U32 R28, RZ, RZ, RZ ;  /* 0x000000ffff1c7224 */ /* 0x000fc800078e00ff */
[C---:B------:R-:W-:Y:S02]  /*29d0*/  DADD R30, R34.reuse, 1 ;  /* 0x3ff00000221e7429 */ /* 0x040fe40000000000 */
[----:B------:R-:W-:-:S04]  /*29e0*/  DADD R34, R34, -1 ;  /* 0xbff0000022227429 */ /* 0x000fc80000000000 */
[----:B------:R-:W0:Y:S02]  /*29f0*/  MUFU.RCP64H R29, R31 ;  /* 0x0000001f001d7308 */ /* 0x000e240000001800 */
[----:B0-----:R-:W-:-:S08]  /*2a00*/  DFMA R32, -R30, R28, 1 ;  /* 0x3ff000001e20742b */ /* 0x001fd0000000011c */
[----:B------:R-:W-:-:S08]  /*2a10*/  DFMA R32, R32, R32, R32 ;  /* 0x000000202020722b */ /* 0x000fd00000000020 */
[----:B------:R-:W-:Y:S01]  /*2a20*/  DFMA R32, R28, R32, R28 ;  /* 0x000000201c20722b */ /* 0x000fe2000000001c */
[----:B------:R-:W-:Y:S02]  /*2a30*/  IMAD.MOV.U32 R28, RZ, RZ, 0x41ad3b5a ;  /* 0x41ad3b5aff1c7424 */ /* 0x000fe400078e00ff */
[----:B------:R-:W-:-:S05]  /*2a40*/  IMAD.MOV.U32 R29, RZ, RZ, 0x3ed0f5d2 ;  /* 0x3ed0f5d2ff1d7424 */ /* 0x000fca00078e00ff */
[----:B------:R-:W-:-:S08]  /*2a50*/  DMUL R46, R34, R32 ;  /* 0x00000020222e7228 */ /* 0x000fd00000000000 */
[----:B------:R-:W-:-:S08]  /*2a60*/  DFMA R46, R34, R32, R46 ;  /* 0x00000020222e722b */ /* 0x000fd0000000002e */
[----:B------:R-:W-:-:S08]  /*2a70*/  DMUL R36, R46, R46 ;  /* 0x0000002e2e247228 */ /* 0x000fd00000000000 */
[----:B------:R-:W-:Y:S01]  /*2a80*/  DFMA R28, R36, UR18, R28 ;  /* 0x00000012241c7c2b */ /* 0x000fe2000800001c */
[----:B------:R-:W-:Y:S01]  /*2a90*/  UMOV UR18, 0x75488a3f ;  /* 0x75488a3f00127882 */ /* 0x000fe20000000000 */
[----:B------:R-:W-:-:S06]  /*2aa0*/  UMOV UR19, 0x3ef3b20a ;  /* 0x3ef3b20a00137882 */ /* 0x000fcc0000000000 */
[----:B------:R-:W-:Y:S01]  /*2ab0*/  DFMA R30, R36, R28, UR18 ;  /* 0x00000012241e7e2b */ /* 0x000fe2000800001c */
[----:B------:R-:W-:Y:S01]  /*2ac0*/  UMOV UR18, 0xe4faecd5 ;  /* 0xe4faecd500127882 */ /* 0x000fe20000000000 */
[----:B------:R-:W-:Y:S01]  /*2ad0*/  UMOV UR19, 0x3f1745cd ;  /* 0x3f1745cd00137882 */ /* 0x000fe20000000000 */
[----:B------:R-:W-:-:S05]  /*2ae0*/  DADD R28, R34, -R46 ;  /* 0x00000000221c7229 */ /* 0x000fca000000082e */
[----:B------:R-:W-:Y:S01]  /*2af0*/  DFMA R30, R36, R30, UR18 ;  /* 0x00000012241e7e2b */ /* 0x000fe2000800001e */
[----:B------:R-:W-:Y:S01]  /*2b00*/  UMOV UR18, 0x258a578b ;  /* 0x258a578b00127882 */ /* 0x000fe20000000000 */
[----:B------:R-:W-:Y:S01]  /*2b10*/  UMOV UR19, 0x3f3c71c7 ;  /* 0x3f3c71c700137882 */ /* 0x000fe20000000000 */
[----:B------:R-:W-:-:S05]  /*2b20*/  DADD R28, R28, R28 ;  /* 0x000000001c1c7229 */ /* 0x000fca000000001c */
[----:B------:R-:W-:Y:S01]  /*2b30*/  DFMA R30, R36, R30, UR18 ;  /* 0x00000012241e7e2b */ /* 0x000fe2000800001e */
[----:B------:R-:W-:Y:S01]  /*2b40*/  UMOV UR18, 0x9242b910 ;  /* 0x9242b91000127882 */ /* 0x000fe20000000000 */
[----:B------:R-:W-:Y:S01]  /*2b50*/  UMOV UR19, 0x3f624924 ;  /* 0x3f62492400137882 */ /* 0x000fe20000000000 */
[-C--:B------:R-:W-:Y:S02]  /*2b60*/  DFMA R28, R34, -R46.reuse, R28 ;  /* 0x8000002e221c722b */ /* 0x080fe4000000001c */
[----:B------:R-:W-:-:S03]  /*2b70*/  DMUL R34, R46, R46 ;  /* 0x0000002e2e227228 */ /* 0x000fc60000000000 */
[----:B------:R-:W-:Y:S01]  /*2b80*/  DFMA R30, R36, R30, UR18 ;  /* 0x00000012241e7e2b */ /* 0x000fe2000800001e */
[----:B------:R-:W-:Y:S01]  /*2b90*/  UMOV UR18, 0x99999dfb ;  /* 0x99999dfb00127882 */ /* 0x000fe20000000000 */
[----:B------:R-:W-:Y:S01]  /*2ba0*/  UMOV UR19, 0x3f899999 ;  /* 0x3f89999900137882 */ /* 0x000fe20000000000 */
[----:B------:R-:W-:-:S05]  /*2bb0*/  DMUL R28, R32, R28 ;  /* 0x0000001c201c7228 */ /* 0x000fca0000000000 */
[----:B------:R-:W-:Y:S01]  /*2bc0*/  DFMA R30, R36, R30, UR18 ;  /* 0x00000012241e7e2b */ /* 0x000fe2000800001e */
[----:B------:R-:W-:Y:S01]  /*2bd0*/  UMOV UR18, 0x55555555 ;  /* 0x5555555500127882 */ /* 0x000fe20000000000 */
[----:B------:R-:W-:-:S03]  /*2be0*/  UMOV UR19, 0x3fb55555 ;  /* 0x3fb5555500137882 */ /* 0x000fc60000000000 */
[----:B------:R-:W-:Y:S02]  /*2bf0*/  VIADD R39, R29, 0x100000 ;  /* 0x001000001d277836 */ /* 0x000fe40000000000 */
[----:B------:R-:W-:Y:S01]  /*2c00*/  IMAD.MOV.U32 R38, RZ, RZ, R28 ;  /* 0x000000ffff267224 */ /* 0x000fe200078e001c */
[----:B------:R-:W-:-:S08]  /*2c10*/  DFMA R40, R36, R30, UR18 ;  /* 0x0000001224287e2b */ /* 0x000fd0000800001e */
[----:B------:R-:W-:Y:S01]  /*2c20*/  DADD R32, -R40, UR18 ;  /* 0x0000001228207e29 */ /* 0x000fe20008000100 */
[----:B------:R-:W-:Y:S01]  /*2c30*/  UMOV UR18, 0xb9e7b0 ;  /* 0x00b9e7b000127882 */ /* 0x000fe20000000000 */
[----:B------:R-:W-:-:S06]  /*2c40*/  UMOV UR19, 0x3c46a4cb ;  /* 0x3c46a4cb00137882 */ /* 0x000fcc0000000000 */
[----:B------:R-:W-:Y:S02]  /*2c50*/  DFMA R32, R36, R30, R32 ;  /* 0x0000001e2420722b */ /* 0x000fe40000000020 */
[C---:B------:R-:W-:Y:S02]  /*2c60*/  DFMA R36, R46.reuse, R46, -R34 ;  /* 0x0000002e2e24722b */ /* 0x040fe40000000822 */
[----:B------:R-:W-:-:S04]  /*2c70*/  DMUL R30, R46, R34 ;  /* 0x000000222e1e7228 */ /* 0x000fc80000000000 */
[----:B------:R-:W-:Y:S01]  /*2c80*/  DADD R32, R32, -UR18 ;  /* 0x8000001220207e29 */ /* 0x000fe20008000000 */
[----:B------:R-:W-:Y:S01]  /*2c90*/  UMOV UR18, 0x80000000 ;  /* 0x8000000000127882 */ /* 0x000fe20000000000 */
[C---:B------:R-:W-:Y:S01]  /*2ca0*/  DFMA R38, R46.reuse, R38, R36 ;  /* 0x000000262e26722b */ /* 0x040fe20000000024 */
[----:B------:R-:W-:Y:S01]  /*2cb0*/  UMOV UR19, 0x43300000 ;  /* 0x4330000000137882 */ /* 0x000fe20000000000 */
[----:B------:R-:W-:-:S08]  /*2cc0*/  DFMA R36, R46, R34, -R30 ;  /* 0x000000222e24722b */ /* 0x000fd0000000081e */
[----:B------:R-:W-:Y:S02]  /*2cd0*/  DFMA R36, R28, R34, R36 ;  /* 0x000000221c24722b */ /* 0x000fe40000000024 */
[----:B------:R-:W-:-:S06]  /*2ce0*/  DADD R34, R40, R32 ;  /* 0x0000000028227229 */ /* 0x000fcc0000000020 */
[----:B------:R-:W-:Y:S02]  /*2cf0*/  DFMA R36, R46, R38, R36 ;  /* 0x000000262e24722b */ /* 0x000fe40000000024 */
[----:B------:R-:W-:Y:S02]  /*2d00*/  DMUL R38, R34, R30 ;  /* 0x0000001e22267228 */ /* 0x000fe40000000000 */
[----:B------:R-:W-:-:S06]  /*2d10*/  DADD R40, R40, -R34 ;  /* 0x0000000028287229 */ /* 0x000fcc0000000822 */
[----:B------:R-:W-:Y:S02]  /*2d20*/  DFMA R42, R34, R30, -R38 ;  /* 0x0000001e222a722b */ /* 0x000fe40000000826 */
[----:B------:R-:W-:-:S06]  /*2d30*/  DADD R40, R32, R40 ;  /* 0x0000000020287229 */ /* 0x000fcc0000000028 */
[----:B------:R-:W-:Y:S01]  /*2d40*/  DFMA R36, R34, R36, R42 ;  /* 0x000000242224722b */ /* 0x000fe2000000002a */
[----:B------:R-:W-:-:S07]  /*2d50*/  IMAD.MOV.U32 R35, RZ, RZ, 0x43300000 ;  /* 0x43300000ff237424 */ /* 0x000fce00078e00ff */
[----:B------:R-:W-:-:S08]  /*2d60*/  DFMA R36, R40, R30, R36 ;  /* 0x0000001e2824722b */ /* 0x000fd00000000024 */
[----:B------:R-:W-:-:S08]  /*2d70*/  DADD R30, R38, R36 ;  /* 0x00000000261e7229 */ /* 0x000fd00000000024 */
[--C-:B------:R-:W-:Y:S02]  /*2d80*/  DADD R32, R46, R30.reuse ;  /* 0x000000002e207229 */ /* 0x100fe4000000001e */
[----:B------:R-:W-:-:S06]  /*2d90*/  DADD R38, R38, -R30 ;  /* 0x0000000026267229 */ /* 0x000fcc000000081e */
[----:B------:R-:W-:Y:S02]  /*2da0*/  DADD R46, R46, -R32 ;  /* 0x000000002e2e7229 */ /* 0x000fe40000000820 */
[----:B------:R-:W-:-:S06]  /*2db0*/  DADD R38, R36, R38 ;  /* 0x0000000024267229 */ /* 0x000fcc0000000026 */
[----:B------:R-:W-:Y:S01]  /*2dc0*/  DADD R46, R30, R46 ;  /* 0x000000001e2e7229 */ /* 0x000fe2000000002e */
[----:B------:R-:W-:Y:S01]  /*2dd0*/  SHF.R.U32.HI R30, RZ, 0x14, R51 ;  /* 0x00000014ff1e7819 */ /* 0x000fe20000011633 */
[----:B------:R-:W-:Y:S01]  /*2de0*/  IMAD.MOV.U32 R51, RZ, RZ, R45 ;  /* 0x000000ffff337224 */ /* 0x000fe200078e002d */
[----:B------:R-:W-:-:S05]  /*2df0*/  @!P5 LEA.HI R30, R49, 0xffffffca, RZ, 0xc ;  /* 0xffffffca311ed811 */ /* 0x000fca00078f60ff */
[----:B------:R-:W-:Y:S01]  /*2e00*/  DADD R38, R38, R46 ;  /* 0x0000000026267229 */ /* 0x000fe2000000002e */
[C---:B------:R-:W-:Y:S02]  /*2e10*/  VIADD R31, R30.reuse, 0xfffffc01 ;  /* 0xfffffc011e1f7836 */ /* 0x040fe40000000000 */
[----:B------:R-:W-:-:S05]  /*2e20*/  @P3 VIADD R31, R30, 0xfffffc02 ;  /* 0xfffffc021e1f3836 */ /* 0x000fca0000000000 */
[----:B------:R-:W-:Y:S01]  /*2e30*/  DADD R28, R28, R38 ;  /* 0x000000001c1c7229 */ /* 0x000fe20000000026 */
[----:B------:R-:W-:-:S06]  /*2e40*/  LOP3.LUT R34, R31, 0x80000000, RZ, 0x3c, !PT ;  /* 0x800000001f227812 */ /* 0x000fcc00078e3cff */
[----:B------:R-:W-:Y:S01]  /*2e50*/  DADD R34, R34, -UR18 ;  /* 0x8000001222227e29 */ /* 0x000fe20008000000 */
[----:B------:R-:W-:Y:S01]  /*2e60*/  UMOV UR18, 0xfefa39ef ;  /* 0xfefa39ef00127882 */ /* 0x000fe20000000000 */
[----:B------:R-:W-:Y:S01]  /*2e70*/  DADD R36, R32, R28 ;  /* 0x0000000020247229 */ /* 0x000fe2000000001c */
[----:B------:R-:W-:-:S07]  /*2e80*/  UMOV UR19, 0x3fe62e42 ;  /* 0x3fe62e4200137882 */ /* 0x000fce0000000000 */
[--C-:B------:R-:W-:Y:S02]  /*2e90*/  DFMA R30, R34, UR18, R36.reuse ;  /* 0x00000012221e7c2b */ /* 0x100fe40008000024 */
[----:B------:R-:W-:-:S06]  /*2ea0*/  DADD R38, R32, -R36 ;  /* 0x0000000020267229 */ /* 0x000fcc0000000824 */
[----:B------:R-:W-:Y:S02]  /*2eb0*/  DFMA R32, R34, -UR18, R30 ;  /* 0x8000001222207c2b */ /* 0x000fe4000800001e */
[----:B------:R-:W-:Y:S01]  /*2ec0*/  DADD R38, R28, R38 ;  /* 0x000000001c267229 */ /* 0x000fe20000000026 */
[C---:B------:R-:W-:Y:S01]  /*2ed0*/  IMAD.SHL.U32 R28, R51.reuse, 0x2, RZ ;  /* 0x00000002331c7824 */ /* 0x040fe200078e00ff */
[----:B------:R-:W-:-:S04]  /*2ee0*/  LOP3.LUT R29, R51, 0xff0fffff, RZ, 0xc0, !PT ;  /* 0xff0fffff331d7812 */ /* 0x000fc800078ec0ff */
[----:B------:R-:W-:Y:S01]  /*2ef0*/  DADD R32, -R36, R32 ;  /* 0x0000000024207229 */ /* 0x000fe20000000120 */
[----:B------:R-:W-:Y:S01]  /*2f00*/  ISETP.GT.U32.AND P3, PT, R28, -0x2000001, PT ;  /* 0xfdffffff1c00780c */ /* 0x000fe20003f64070 */
[----:B------:R-:W-:Y:S02]  /*2f10*/  IMAD.MOV.U32 R36, RZ, RZ, 0x652b82fe ;  /* 0x652b82feff247424 */ /* 0x000fe400078e00ff */
[----:B------:R-:W-:Y:S01]  /*2f20*/  IMAD.MOV.U32 R37, RZ, RZ, 0x3ff71547 ;  /* 0x3ff71547ff257424 */ /* 0x000fe200078e00ff */
[----:B------:R-:W-:-:S03]  /*2f30*/  SEL R51, R29, R51, P3 ;  /* 0x000000331d337207 */ /* 0x000fc60001800000 */
[----:B------:R-:W-:-:S08]  /*2f40*/  DADD R32, R38, -R32 ;  /* 0x0000000026207229 */ /* 0x000fd00000000820 */
[----:B------:R-:W-:-:S08]  /*2f50*/  DFMA R34, R34, UR20, R32 ;  /* 0x0000001422227c2b */ /* 0x000fd00008000020 */
[----:B------:R-:W-:-:S08]  /*2f60*/  DADD R32, R30, R34 ;  /* 0x000000001e207229 */ /* 0x000fd00000000022 */
[----:B------:R-:W-:Y:S02]  /*2f70*/  DADD R30, R30, -R32 ;  /* 0x000000001e1e7229 */ /* 0x000fe40000000820 */
[----:B------:R-:W-:-:S06]  /*2f80*/  DMUL R28, R32, R50 ;  /* 0x00000032201c7228 */ /* 0x000fcc0000000000 */
[----:B------:R-:W-:Y:S02]  /*2f90*/  DADD R30, R34, R30 ;  /* 0x00000000221e7229 */ /* 0x000fe4000000001e */
[----:B------:R-:W-:-:S08]  /*2fa0*/  DFMA R32, R32, R50, -R28 ;  /* 0x000000322020722b */ /* 0x000fd0000000081c */
[----:B------:R-:W-:-:S08]  /*2fb0*/  DFMA R32, R30, R50, R32 ;  /* 0x000000321e20722b */ /* 0x000fd00000000020 */
[----:B------:R-:W-:-:S08]  /*2fc0*/  DADD R38, R28, R32 ;  /* 0x000000001c267229 */ /* 0x000fd00000000020 */
[----:B------:R-:W-:Y:S02]  /*2fd0*/  DFMA R36, R38, R36, 6.75539944105574400000e+15 ;  /* 0x433800002624742b */ /* 0x000fe40000000024 */
[----:B------:R-:W-:Y:S01]  /*2fe0*/  FSETP.GEU.AND P3, PT, |R39|, 4.1917929649353027344, PT ;  /* 0x4086232b2700780b */ /* 0x000fe20003f6e200 */
[----:B------:R-:W-:-:S05]  /*2ff0*/  DADD R28, R28, -R38 ;  /* 0x000000001c1c7229 */ /* 0x000fca0000000826 */
[----:B------:R-:W-:-:S03]  /*3000*/  DADD R30, R36, -6.75539944105574400000e+15 ;  /* 0xc3380000241e7429 */ /* 0x000fc60000000000 */
[----:B------:R-:W-:-:S05]  /*3010*/  DADD R32, R32, R28 ;  /* 0x0000000020207229 */ /* 0x000fca000000001c */
[----:B------:R-:W-:Y:S01]  /*3020*/  DFMA R34, R30, -UR18, R38 ;  /* 0x800000121e227c2b */ /* 0x000fe20008000026 */
[----:B------:R-:W-:Y:S01]  /*3030*/  UMOV UR18, 0x3b39803f ;  /* 0x3b39803f00127882 */ /* 0x000fe20000000000 */
[----:B------:R-:W-:-:S06]  /*3040*/  UMOV UR19, 0x3c7abc9e ;  /* 0x3c7abc9e00137882 */ /* 0x000fcc0000000000 */
[----:B------:R-:W-:Y:S01]  /*3050*/  DFMA R34, R30, -UR18, R34 ;  /* 0x800000121e227c2b */ /* 0x000fe20008000022 */
[----:B------:R-:W-:Y:S01]  /*3060*/  UMOV UR18, 0x69ce2bdf ;  /* 0x69ce2bdf00127882 */ /* 0x000fe20000000000 */
[----:B------:R-:W-:Y:S01]  /*3070*/  IMAD.MOV.U32 R30, RZ, RZ, -0x35dec16 ;  /* 0xfca213eaff1e7424 */ /* 0x000fe200078e00ff */
[----:B------:R-:W-:Y:S01]  /*3080*/  UMOV UR19, 0x3e5ade15 ;  /* 0x3e5ade1500137882 */ /* 0x000fe20000000000 */
[----:B------:R-:W-:-:S06]  /*3090*/  IMAD.MOV.U32 R31, RZ, RZ, 0x3e928af3 ;  /* 0x3e928af3ff1f7424 */ /* 0x000fcc00078e00ff */
[----:B------:R-:W-:Y:S01]  /*30a0*/  DFMA R30, R34, UR18, R30 ;  /* 0x00000012221e7c2b */ /* 0x000fe2000800001e */
[----:B------:R-:W-:Y:S01]  /*30b0*/  UMOV UR18, 0x62401315 ;  /* 0x6240131500127882 */ /* 0x000fe20000000000 */
[----:B------:R-:W-:-:S06]  /*30c0*/  UMOV UR19, 0x3ec71dee ;  /* 0x3ec71dee00137882 */ /* 0x000fcc0000000000 */
[----:B------:R-:W-:Y:S01]  /*30d0*/  DFMA R30, R34, R30, UR18 ;  /* 0x00000012221e7e2b */ /* 0x000fe2000800001e */
        /* <DEDUP_REMOVED lines=20> */
[----:B------:R-:W-:-:S08]  /*3220*/  DFMA R30, R34, R30, UR18 ;  /* 0x00000012221e7e2b */ /* 0x000fd0000800001e */
[----:B------:R-:W-:-:S08]  /*3230*/  DFMA R30, R34, R30, 1 ;  /* 0x3ff00000221e742b */ /* 0x000fd0000000001e */
[----:B------:R-:W-:-:S10]  /*3240*/  DFMA R30, R34, R30, 1 ;  /* 0x3ff00000221e742b */ /* 0x000fd4000000001e */
[----:B------:R-:W-:Y:S02]  /*3250*/  IMAD R35, R36, 0x100000, R31 ;  /* 0x0010000024237824 */ /* 0x000fe400078e021f */
[----:B------:R-:W-:Y:S01]  /*3260*/  IMAD.MOV.U32 R34, RZ, RZ, R30 ;  /* 0x000000ffff227224 */ /* 0x000fe200078e001e */
[----:B------:R-:W-:Y:S06]  /*3270*/  @!P3 BRA `(.L_x_19) ;  /* 0x000000000030b947 */ /* 0x000fec0003800000 */
[----:B------:R-:W-:Y:S01]  /*3280*/  FSETP.GEU.AND P3, PT, |R39|, 4.2275390625, PT ;  /* 0x408748002700780b */ /* 0x000fe20003f6e200 */
[C---:B------:R-:W-:Y:S02]  /*3290*/  DADD R34, R38.reuse, +INF ;  /* 0x7ff0000026227429 */ /* 0x040fe40000000000 */
[----:B------:R-:W-:-:S08]  /*32a0*/  DSETP.GEU.AND P5, PT, R38, RZ, PT ;  /* 0x000000ff2600722a */ /* 0x000fd00003fae000 */
[----:B------:R-:W-:Y:S02]  /*32b0*/  FSEL R34, R34, RZ, P5 ;  /* 0x000000ff22227208 */ /* 0x000fe40002800000 */
[----:B------:R-:W-:Y:S02]  /*32c0*/  @!P3 LEA.HI R28, R36, R36, RZ, 0x1 ;  /* 0x00000024241cb211 */ /* 0x000fe400078f08ff */
[----:B------:R-:W-:Y:S02]  /*32d0*/  FSEL R35, R35, RZ, P5 ;  /* 0x000000ff23237208 */ /* 0x000fe40002800000 */
[----:B------:R-:W-:-:S05]  /*32e0*/  @!P3 SHF.R.S32.HI R28, RZ, 0x1, R28 ;  /* 0x00000001ff1cb819 */ /* 0x000fca000001141c */
[----:B------:R-:W-:Y:S02]  /*32f0*/  @!P3 IMAD.IADD R29, R36, 0x1, -R28 ;  /* 0x00000001241db824 */ /* 0x000fe400078e0a1c */
[----:B------:R-:W-:Y:S02]  /*3300*/  @!P3 IMAD R31, R28, 0x100000, R31 ;  /* 0x001000001c1fb824 */ /* 0x000fe400078e021f */
[----:B------:R-:W-:Y:S01]  /*3310*/  @!P3 IMAD.MOV.U32 R28, RZ, RZ, RZ ;  /* 0x000000ffff1cb224 */ /* 0x000fe200078e00ff */
[----:B------:R-:W-:-:S06]  /*3320*/  @!P3 LEA R29, R29, 0x3ff00000, 0x14 ;  /* 0x3ff000001d1db811 */ /* 0x000fcc00078ea0ff */
[----:B------:R-:W-:-:S11]  /*3330*/  @!P3 DMUL R34, R30, R28 ;  /* 0x0000001c1e22b228 */ /* 0x000fd60000000000 */
.L_x_19:
[----:B------:R-:W-:Y:S01]  /*3340*/  DFMA R32, R32, R34, R34 ;  /* 0x000000222020722b */ /* 0x000fe20000000022 */
[----:B------:R-:W-:Y:S01]  /*3350*/  IMAD.MOV.U32 R53, RZ, RZ, 0x0 ;  /* 0x00000000ff357424 */ /* 0x000fe200078e00ff */
[----:B------:R-:W-:-:S08]  /*3360*/  DSETP.NEU.AND P3, PT, |R34|, +INF , PT ;  /* 0x7ff000002200742a */ /* 0x000fd00003f6d200 */
[----:B------:R-:W-:Y:S02]  /*3370*/  FSEL R28, R34, R32, !P3 ;  /* 0x00000020221c7208 */ /* 0x000fe40005800000 */
[----:B------:R-:W-:Y:S01]  /*3380*/  FSEL R29, R35, R33, !P3 ;  /* 0x00000021231d7208 */ /* 0x000fe20005800000 */
[----:B------:R-:W-:Y:S06]  /*3390*/  RET.REL.NODEC R52 `(logspace_u64) ;  /* 0xffffffcc34187950 */ /* 0x000fec0003c3ffff */
.L_x_20:
[----:B------:R-:W-:-:S00]  /*33a0*/  BRA `(.L_x_20) ;  /* 0xfffffffc00fc7947 */ /* 0x000fc0000383ffff */
[----:B------:R-:W-:-:S00]  /*33b0*/  NOP ;  /* 0x0000000000007918 */ /* 0x000fc00000000000 */
        /* <DEDUP_REMOVED lines=12> */
.L_x_372:


//--------------------- .text.logspace_u32        --------------------------
	.section	.text.logspace_u32,"ax",@progbits
	.align	128
        .global         logspace_u32
        .type           logspace_u32,@function
        .size           logspace_u32,(.L_x_376 - logspace_u32)
        .other          logspace_u32,@"STO_CUDA_ENTRY STV_DEFAULT"
logspace_u32:
.text.logspace_u32:
[----:B------:R-:W-:Y:S01]  /*0000*/  LDC R1, c[0x0][0x37c] ;  /* 0x0000df00ff017b82 */ /* 0x000fe20000000800 */
[----:B------:R-:W0:Y:S07]  /*0010*/  S2R R33, SR_TID.X ;  /* 0x0000000000217919 */ /* 0x000e2e0000002100 */
[----:B------:R-:W0:Y:S01]  /*0020*/  S2UR UR6, SR_CTAID.X ;  /* 0x00000000000679c3 */ /* 0x000e220000002500 */
[----:B------:R-:W1:Y:S01]  /*0030*/  LDCU.64 UR4, c[0x0][0x398] ;  /* 0x00007300ff0477ac */ /* 0x000e620008000a00 */
[----:B------:R-:W-:Y:S01]  /*0040*/  BSSY.RECONVERGENT B0, `(.L_x_21) ;  /* 0x00000f6000007945 */ /* 0x000fe20003800200 */
[----:B------:R-:W2:Y:S05]  /*0050*/  LDCU.64 UR12, c[0x0][0x358] ;  /* 0x00006b00ff0c77ac */ /* 0x000eaa0008000a00 */
[----:B------:R-:W0:Y:S01]  /*0060*/  LDC R32, c[0x0][0x360] ;  /* 0x0000d800ff207b82 */ /* 0x000e220000000800 */
[----:B-1----:R-:W-:-:S02]  /*0070*/  USHF.R.U64 UR7, UR4, 0x2, UR5 ;  /* 0x0000000204077899 */ /* 0x002fc40008001205 */
[----:B------:R-:W-:Y:S01]  /*0080*/  USHF.R.U32.HI UR8, URZ, 0x2, UR5 ;  /* 0x00000002ff087899 */ /* 0x000fe20008011605 */
[----:B------:R-:W1:Y:S05]  /*0090*/  LDCU UR4, c[0x0][0x370] ;  /* 0x00006e00ff0477ac */ /* 0x000e6a0008000800 */
[----:B------:R-:W-:Y:S01]  /*00a0*/  MOV R0, UR8 ;  /* 0x0000000800007c02 */ /* 0x000fe20008000f00 */
[----:B0-----:R-:W-:-:S05]  /*00b0*/  IMAD R33, R32, UR6, R33 ;  /* 0x0000000620217c24 */ /* 0x001fca000f8e0221 */
[----:B------:R-:W-:-:S04]  /*00c0*/  ISETP.LT.U32.AND P0, PT, R33, UR7, PT ;  /* 0x0000000721007c0c */ /* 0x000fc8000bf01070 */
[----:B------:R-:W-:Y:S01]  /*00d0*/  ISETP.GT.U32.AND.EX P0, PT, R0, RZ, PT, P0 ;  /* 0x000000ff0000720c */ /* 0x000fe20003f04100 */
[----:B-1----:R-:W-:-:S12]  /*00e0*/  IMAD R32, R32, UR4, RZ ;  /* 0x0000000420207c24 */ /* 0x002fd8000f8e02ff */
[----:B--2---:R-:W-:Y:S05]  /*00f0*/  @!P0 BRA `(.L_x_22) ;  /* 0x0000000c00a88947 */ /* 0x004fea0003800000 */
[----:B------:R-:W0:Y:S01]  /*0100*/  LDC R8, c[0x0][0x388] ;  /* 0x0000e200ff087b82 */ /* 0x000e220000000800 */
[----:B------:R-:W-:Y:S01]  /*0110*/  IMAD.MOV.U32 R10, RZ, RZ, 0x3a2c32e4 ;  /* 0x3a2c32e4ff0a7424 */ /* 0x000fe200078e00ff */
[----:B------:R-:W1:Y:S01]  /*0120*/  LDCU UR6, c[0x0][0x390] ;  /* 0x00007200ff0677ac */ /* 0x000e620008000800 */
[----:B------:R-:W-:Y:S02]  /*0130*/  IMAD.MOV.U32 R17, RZ, RZ, RZ ;  /* 0x000000ffff117224 */ /* 0x000fe400078e00ff */
[----:B------:R-:W-:Y:S02]  /*0140*/  HFMA2 R15, -RZ, RZ, 0, 0 ;  /* 0x00000000ff0f7431 */ /* 0x000fe400000001ff */
[----:B------:R-:W-:Y:S01]  /*0150*/  IMAD.MOV.U32 R13, RZ, RZ, R33 ;  /* 0x000000ffff0d7224 */ /* 0x000fe200078e0021 */
[----:B------:R-:W2:Y:S01]  /*0160*/  LDCU.64 UR4, c[0x0][0x380] ;  /* 0x00007000ff0477ac */ /* 0x000ea20008000a00 */
[----:B------:R-:W-:Y:S01]  /*0170*/  MOV R12, RZ ;  /* 0x000000ff000c7202 */ /* 0x000fe20000000f00 */
[----:B------:R-:W3:Y:S01]  /*0180*/  LDCU UR9, c[0x0][0x38c] ;  /* 0x00007180ff0977ac */ /* 0x000ee20008000800 */
[----:B-1----:R-:W-:-:S02]  /*0190*/  IMAD.U32 R16, RZ, RZ, UR6 ;  /* 0x00000006ff107e24 */ /* 0x002fc4000f8e00ff */
[----:B------:R-:W-:Y:S01]  /*01a0*/  IMAD.WIDE.U32 R18, R33, UR6, RZ ;  /* 0x0000000621127c25 */ /* 0x000fe2000f8e00ff */
[----:B0-----:R-:W-:-:S03]  /*01b0*/  I2FP.F32.U32 R31, R8 ;  /* 0x00000008001f7245 */ /* 0x001fc60000201000 */
[----:B------:R-:W-:Y:S01]  /*01c0*/  IMAD.WIDE.U32 R20, R32, UR6, RZ ;  /* 0x0000000620147c25 */ /* 0x000fe2000f8e00ff */
[----:B--2---:R-:W-:Y:S01]  /*01d0*/  LEA R29, P1, R33, UR4, 0x4 ;  /* 0x00000004211d7c11 */ /* 0x004fe2000f8220ff */
[----:B------:R-:W-:Y:S02]  /*01e0*/  UMOV UR4, URZ ;  /* 0x000000ff00047c82 */ /* 0x000fe40008000000 */
[C---:B------:R-:W-:Y:S01]  /*01f0*/  FMUL R0, |R31|.reuse, 16777216 ;  /* 0x4b8000001f007820 */ /* 0x040fe20000400200 */
[----:B------:R-:W-:Y:S02]  /*0200*/  FSETP.GEU.AND P0, PT, |R31|, 1.175494350822287508e-38, PT ;  /* 0x008000001f00780b */ /* 0x000fe40003f0e200 */
[----:B------:R-:W-:Y:S02]  /*0210*/  IADD3 R11, PT, PT, R21, UR4, RZ ;  /* 0x00000004150b7c10 */ /* 0x000fe4000fffe0ff */
[----:B------:R-:W-:Y:S02]  /*0220*/  FSEL R0, R0, |R31|, !P0 ;  /* 0x4000001f00007208 */ /* 0x000fe40004000000 */
[----:B------:R-:W-:-:S02]  /*0230*/  ISETP.NE.AND P3, PT, R8, 0x1, PT ;  /* 0x000000010800780c */ /* 0x000fc40003f65270 */
[----:B------:R-:W-:Y:S01]  /*0240*/  LEA.HI.X R14, R33, UR5, RZ, 0x4, P1 ;  /* 0x00000005210e7c11 */ /* 0x000fe200088f24ff */
[----:B------:R-:W-:-:S05]  /*0250*/  VIADD R2, R0, 0xc0cafb0d ;  /* 0xc0cafb0d00027836 */ /* 0x000fca0000000000 */
[----:B------:R-:W-:-:S04]  /*0260*/  LOP3.LUT R3, R2, 0xff800000, RZ, 0xc0, !PT ;  /* 0xff80000002037812 */ /* 0x000fc800078ec0ff */
[-C--:B------:R-:W-:Y:S02]  /*0270*/  IADD3 R0, PT, PT, R0, -R3.reuse, RZ ;  /* 0x8000000300007210 */ /* 0x080fe40007ffe0ff */
[----:B------:R-:W-:-:S03]  /*0280*/  I2FP.F32.S32 R3, R3 ;  /* 0x0000000300037245 */ /* 0x000fc60000201400 */
[C---:B------:R-:W-:Y:S01]  /*0290*/  FADD R4, R0.reuse, 1 ;  /* 0x3f80000000047421 */ /* 0x040fe20000000000 */
[----:B------:R-:W-:Y:S01]  /*02a0*/  FADD R2, R0, -1 ;  /* 0xbf80000000027421 */ /* 0x000fe20000000000 */
[----:B------:R-:W-:Y:S02]  /*02b0*/  FSEL R0, RZ, -24, P0 ;  /* 0xc1c00000ff007808 */ /* 0x000fe40000000000 */
[----:B------:R-:W-:Y:S01]  /*02c0*/  FSETP.NEU.AND P0, PT, |R31|, +INF , PT ;  /* 0x7f8000001f00780b */ /* 0x000fe20003f0d200 */
[----:B------:R-:W-:Y:S01]  /*02d0*/  FADD R5, R2, R2 ;  /* 0x0000000202057221 */ /* 0x000fe20000000000 */
[----:B------:R-:W0:Y:S01]  /*02e0*/  MUFU.RCP R4, R4 ;  /* 0x0000000400047308 */ /* 0x000e220000001000 */
[----:B------:R-:W-:Y:S01]  /*02f0*/  FFMA R0, R3, 1.1920928955078125e-07, R0 ;  /* 0x3400000003007823 */ /* 0x000fe20000000000 */
[----:B------:R-:W-:Y:S01]  /*0300*/  ISETP.EQ.OR P0, PT, R8, RZ, !P0 ;  /* 0x000000ff0800720c */ /* 0x000fe20004702670 */
[----:B0-----:R-:W-:-:S04]  /*0310*/  FMUL R5, R4, R5 ;  /* 0x0000000504057220 */ /* 0x001fc80000400000 */
[----:B------:R-:W-:Y:S01]  /*0320*/  FADD R6, R2, -R5 ;  /* 0x8000000502067221 */ /* 0x000fe20000000000 */
[CC--:B------:R-:W-:Y:S01]  /*0330*/  FMUL R3, R5.reuse, R5.reuse ;  /* 0x0000000505037220 */ /* 0x0c0fe20000400000 */
[----:B------:R-:W-:Y:S02]  /*0340*/  FFMA R9, R5, 1.4426950216293334961, R0 ;  /* 0x3fb8aa3b05097823 */ /* 0x000fe40000000000 */
[----:B------:R-:W-:Y:S01]  /*0350*/  FADD R7, R6, R6 ;  /* 0x0000000606077221 */ /* 0x000fe20000000000 */
[C---:B------:R-:W-:Y:S01]  /*0360*/  FFMA R6, R3.reuse, R10, 0.0032181653659790754318 ;  /* 0x3b52e7db03067423 */ /* 0x040fe2000000000a */
[----:B------:R-:W-:Y:S02]  /*0370*/  FADD R0, R0, -R9 ;  /* 0x8000000900007221 */ /* 0x000fe40000000000 */
[----:B------:R-:W-:Y:S01]  /*0380*/  FFMA R7, R2, -R5, R7 ;  /* 0x8000000502077223 */ /* 0x000fe20000000007 */
[----:B------:R-:W-:Y:S01]  /*0390*/  FFMA R6, R3, R6, 0.018033718690276145935 ;  /* 0x3c93bb7303067423 */ /* 0x000fe20000000006 */
[----:B------:R-:W-:-:S02]  /*03a0*/  FFMA R0, R5, 1.4426950216293334961, R0 ;  /* 0x3fb8aa3b05007823 */ /* 0x000fc40000000000 */
[----:B------:R-:W-:Y:S01]  /*03b0*/  FMUL R7, R4, R7 ;  /* 0x0000000704077220 */ /* 0x000fe20000400000 */
[----:B------:R-:W-:-:S03]  /*03c0*/  FFMA R6, R3, R6, 0.12022458761930465698 ;  /* 0x3df6384f03067423 */ /* 0x000fc60000000006 */
[----:B------:R-:W-:Y:S01]  /*03d0*/  FFMA R0, R7, 1.4426950216293334961, R0 ;  /* 0x3fb8aa3b07007823 */ /* 0x000fe20000000000 */
[----:B------:R-:W-:Y:S01]  /*03e0*/  FMUL R6, R3, R6 ;  /* 0x0000000603067220 */ /* 0x000fe20000400000 */
[----:B------:R-:W-:Y:S02]  /*03f0*/  SHF.L.U32 R3, R33, 0x2, RZ ;  /* 0x0000000221037819 */ /* 0x000fe400000006ff */
[----:B------:R-:W-:Y:S01]  /*0400*/  FFMA R0, R5, 1.9251366722983220825e-08, R0 ;  /* 0x32a55e3405007823 */ /* 0x000fe20000000000 */
[----:B------:R-:W-:Y:S01]  /*0410*/  FMUL R2, R6, 3 ;  /* 0x4040000006027820 */ /* 0x000fe20000400000 */
[C---:B------:R-:W-:Y:S01]  /*0420*/  LOP3.LUT R24, R3.reuse, 0x3, RZ, 0xfc, !PT ;  /* 0x0000000303187812 */ /* 0x040fe200078efcff */
[C---:B------:R-:W-:Y:S01]  /*0430*/  IMAD.WIDE.U32 R16, R3.reuse, UR6, R16 ;  /* 0x0000000603107c25 */ /* 0x040fe2000f8e0010 */
[----:B------:R-:W-:-:S03]  /*0440*/  LOP3.LUT R22, R3, 0x2, RZ, 0xfc, !PT ;  /* 0x0000000203167812 */ /* 0x000fc600078efcff */
[----:B------:R-:W-:Y:S01]  /*0450*/  FFMA R0, R7, R2, R0 ;  /* 0x0000000207007223 */ /* 0x000fe20000000000 */
[----:B---3--:R-:W-:Y:S01]  /*0460*/  MOV R7, UR9 ;  /* 0x0000000900077c02 */ /* 0x008fe20008000f00 */
[----:B------:R-:W-:Y:S01]  /*0470*/  IMAD.WIDE.U32 R24, R24, UR6, RZ ;  /* 0x0000000618187c25 */ /* 0x000fe2000f8e00ff */
[----:B------:R-:W-:-:S03]  /*0480*/  SHF.L.U64.HI R2, R20, 0x2, R11 ;  /* 0x0000000214027819 */ /* 0x000fc6000001020b */
[----:B------:R-:W-:Y:S01]  /*0490*/  FFMA R0, R5, R6, R0 ;  /* 0x0000000605007223 */ /* 0x000fe20000000000 */
[----:B------:R-:W-:Y:S01]  /*04a0*/  FADD R6, R31, R31 ;  /* 0x0000001f1f067221 */ /* 0x000fe20000000000 */
[----:B------:R-:W-:Y:S02]  /*04b0*/  VIADD R3, R19, UR4 ;  /* 0x0000000413037c36 */ /* 0x000fe40008000000 */
[C---:B------:R-:W-:Y:S01]  /*04c0*/  FADD R30, R9.reuse, R0 ;  /* 0x00000000091e7221 */ /* 0x040fe20000000000 */
[----:B------:R-:W-:Y:S02]  /*04d0*/  IMAD.WIDE.U32 R22, R22, UR6, RZ ;  /* 0x0000000616167c25 */ /* 0x000fe4000f8e00ff */
[----:B------:R-:W-:Y:S02]  /*04e0*/  SHF.L.U64.HI R3, R18, 0x2, R3 ;  /* 0x0000000212037819 */ /* 0x000fe40000010203 */
[----:B------:R-:W-:-:S04]  /*04f0*/  FADD R9, -R9, R30 ;  /* 0x0000001e09097221 */ /* 0x000fc80000000100 */
[----:B------:R-:W-:Y:S01]  /*0500*/  FADD R28, R0, -R9 ;  /* 0x80000009001c7221 */ /* 0x000fe20000000000 */
[----:B------:R-:W-:-:S05]  /*0510*/  SHF.R.U32.HI R9, RZ, 0x1e, R33 ;  /* 0x0000001eff097819 */ /* 0x000fca0000011621 */
[C---:B------:R-:W-:Y:S02]  /*0520*/  IMAD R27, R9.reuse, UR6, RZ ;  /* 0x00000006091b7c24 */ /* 0x040fe4000f8e02ff */
[----:B------:R-:W-:Y:S02]  /*0530*/  IMAD R0, R9, UR6, R17 ;  /* 0x0000000609007c24 */ /* 0x000fe4000f8e0211 */
[----:B------:R-:W-:Y:S01]  /*0540*/  IMAD.IADD R5, R23, 0x1, R27 ;  /* 0x0000000117057824 */ /* 0x000fe200078e021b */
[----:B------:R-:W-:-:S07]  /*0550*/  IADD3 R4, PT, PT, R25, R27, RZ ;  /* 0x0000001b19047210 */ /* 0x000fce0007ffe0ff */
.L_x_31:
[----:B0-----:R-:W-:Y:S01]  /*0560*/  LEA R26, P2, R18, R7, 0x2 ;  /* 0x00000007121a7211 */ /* 0x001fe200078410ff */
[----:B------:R-:W-:Y:S01]  /*0570*/  BSSY.RECONVERGENT B1, `(.L_x_23) ;  /* 0x0000025000017945 */ /* 0x000fe20003800200 */
[----:B------:R-:W-:Y:S02]  /*0580*/  IADD3 R10, P4, PT, R7, R22, RZ ;  /* 0x00000016070a7210 */ /* 0x000fe40007f9e0ff */
[----:B------:R-:W-:Y:S01]  /*0590*/  ISETP.EQ.U32.AND P1, PT, R26, RZ, PT ;  /* 0x000000ff1a00720c */ /* 0x000fe20003f22070 */
[----:B------:R-:W-:Y:S01]  /*05a0*/  IMAD.X R27, R15, 0x1, R3, P2 ;  /* 0x000000010f1b7824 */ /* 0x000fe200010e0603 */
[----:B------:R-:W-:Y:S02]  /*05b0*/  IADD3 R8, P2, PT, R7, R16, RZ ;  /* 0x0000001007087210 */ /* 0x000fe40007f5e0ff */
[----:B------:R-:W-:Y:S02]  /*05c0*/  MOV R34, 0x3f800000 ;  /* 0x3f80000000227802 */ /* 0x000fe40000000f00 */
[----:B------:R-:W-:-:S13]  /*05d0*/  ISETP.EQ.OR.EX P1, PT, R27, RZ, !P3, P1 ;  /* 0x000000ff1b00720c */ /* 0x000fda0005f22710 */
[----:B------:R-:W-:Y:S05]  /*05e0*/  @P1 BRA `(.L_x_24) ;  /* 0x0000000000741947 */ /* 0x000fea0003800000 */
[----:B------:R-:W0:Y:S02]  /*05f0*/  I2F.U64 R36, R26 ;  /* 0x0000001a00247312 */ /* 0x000e240000301000 */
[----:B0-----:R-:W-:-:S04]  /*0600*/  FSETP.NAN.AND P1, PT, |R36|, |R36|, PT ;  /* 0x400000242400720b */ /* 0x001fc80003f28200 */
[----:B------:R-:W-:-:S13]  /*0610*/  FSETP.NUM.AND P1, PT, |R31|, |R31|, !P1 ;  /* 0x4000001f1f00720b */ /* 0x000fda0004f27200 */
[----:B------:R-:W-:Y:S01]  /*0620*/  @!P1 FADD R34, R31, R36 ;  /* 0x000000241f229221 */ /* 0x000fe20000000000 */
[----:B------:R-:W-:Y:S06]  /*0630*/  @!P1 BRA `(.L_x_24) ;  /* 0x0000000000609947 */ /* 0x000fec0003800000 */
[----:B------:R-:W-:-:S04]  /*0640*/  FMUL R27, R30, R36 ;  /* 0x000000241e1b7220 */ /* 0x000fc80000400000 */
[----:B------:R-:W0:Y:S01]  /*0650*/  FRND R26, R27 ;  /* 0x0000001b001a7307 */ /* 0x000e220000201000 */
[-C--:B------:R-:W-:Y:S01]  /*0660*/  FFMA R35, R30, R36.reuse, -R27 ;  /* 0x000000241e237223 */ /* 0x080fe2000000081b */
[C---:B------:R-:W-:Y:S02]  /*0670*/  FSETP.GT.AND P5, PT, |R27|.reuse, 152, PT ;  /* 0x431800001b00780b */ /* 0x040fe40003fa4200 */
[C---:B------:R-:W-:Y:S01]  /*0680*/  FSETP.GEU.AND P6, PT, R27.reuse, RZ, PT ;  /* 0x000000ff1b00720b */ /* 0x040fe20003fce000 */
[----:B------:R-:W-:Y:S01]  /*0690*/  FFMA R35, R28, R36, R35 ;  /* 0x000000241c237223 */ /* 0x000fe20000000023 */
[----:B0-----:R-:W-:Y:S01]  /*06a0*/  FADD R34, R27, -R26 ;  /* 0x8000001a1b227221 */ /* 0x001fe20000000000 */
[----:B------:R-:W-:Y:S02]  /*06b0*/  FSETP.GT.AND P1, PT, R26, RZ, PT ;  /* 0x000000ff1a00720b */ /* 0x000fe40003f24000 */
[----:B------:R-:W0:Y:S01]  /*06c0*/  F2I.NTZ R26, R27 ;  /* 0x0000001b001a7305 */ /* 0x000e220000203100 */
[----:B------:R-:W-:Y:S01]  /*06d0*/  FADD R34, R34, R35 ;  /* 0x0000002322227221 */ /* 0x000fe20000000000 */
[----:B------:R-:W-:-:S04]  /*06e0*/  IMAD.MOV.U32 R35, RZ, RZ, 0x391fcb8e ;  /* 0x391fcb8eff237424 */ /* 0x000fc800078e00ff */
[----:B------:R-:W-:-:S04]  /*06f0*/  FFMA R35, R34, R35, 0.0013391353422775864601 ;  /* 0x3aaf85ed22237423 */ /* 0x000fc80000000023 */
[----:B------:R-:W-:-:S04]  /*0700*/  FFMA R35, R34, R35, 0.0096188392490148544312 ;  /* 0x3c1d985622237423 */ /* 0x000fc80000000023 */
[----:B------:R-:W-:-:S04]  /*0710*/  FFMA R35, R34, R35, 0.055503588169813156128 ;  /* 0x3d6357bb22237423 */ /* 0x000fc80000000023 */
[----:B------:R-:W-:-:S04]  /*0720*/  FFMA R35, R34, R35, 0.24022644758224487305 ;  /* 0x3e75fdec22237423 */ /* 0x000fc80000000023 */
[----:B------:R-:W-:-:S04]  /*0730*/  FFMA R35, R34, R35, 0.69314718246459960938 ;  /* 0x3f31721822237423 */ /* 0x000fc80000000023 */
[----:B------:R-:W-:Y:S01]  /*0740*/  FFMA R37, R34, R35, 1 ;  /* 0x3f80000022257423 */ /* 0x000fe20000000023 */
[----:B------:R-:W-:-:S04]  /*0750*/  SEL R35, RZ, 0x83000000, P1 ;  /* 0x83000000ff237807 */ /* 0x000fc80000800000 */
[----:B------:R-:W-:Y:S01]  /*0760*/  IADD3 R34, PT, PT, R35, 0x7f000000, RZ ;  /* 0x7f00000023227810 */ /* 0x000fe20007ffe0ff */
[----:B0-----:R-:W-:Y:S01]  /*0770*/  IMAD R26, R26, 0x800000, -R35 ;  /* 0x008000001a1a7824 */ /* 0x001fe200078e0a23 */
[----:B------:R-:W-:-:S03]  /*0780*/  FSEL R35, RZ, +INF , !P6 ;  /* 0x7f800000ff237808 */ /* 0x000fc60007000000 */
[----:B------:R-:W-:-:S04]  /*0790*/  FMUL R37, R34, R37 ;  /* 0x0000002522257220 */ /* 0x000fc80000400000 */
[----:B------:R-:W-:-:S05]  /*07a0*/  @!P5 FMUL R35, R26, R37 ;  /* 0x000000251a23d220 */ /* 0x000fca0000400000 */
[----:B------:R-:W-:-:S07]  /*07b0*/  FSEL R34, R6, R35, P0 ;  /* 0x0000002306227208 */ /* 0x000fce0000000000 */
.L_x_24:
[----:B------:R-:W-:Y:S05]  /*07c0*/  BSYNC.RECONVERGENT B1 ;  /* 0x0000000000017941 */ /* 0x000fea0003800200 */
.L_x_23:
[----:B------:R-:W-:Y:S01]  /*07d0*/  ISETP.EQ.U32.AND P1, PT, R8, RZ, PT ;  /* 0x000000ff0800720c */ /* 0x000fe20003f22070 */
[C---:B------:R-:W-:Y:S01]  /*07e0*/  IMAD.X R11, R15.reuse, 0x1, R5, P4 ;  /* 0x000000010f0b7824 */ /* 0x040fe200020e0605 */
[----:B------:R-:W-:Y:S01]  /*07f0*/  IADD3.X R9, PT, PT, R15, R0, RZ, P2, !PT ;  /* 0x000000000f097210 */ /* 0x000fe200017fe4ff */
[----:B------:R-:W-:Y:S01]  /*0800*/  BSSY.RECONVERGENT B1, `(.L_x_25) ;  /* 0x0000023000017945 */ /* 0x000fe20003800200 */
[----:B------:R-:W-:Y:S01]  /*0810*/  ISETP.EQ.U32.AND P5, PT, R10, RZ, PT ;  /* 0x000000ff0a00720c */ /* 0x000fe20003fa2070 */
[----:B------:R-:W-:Y:S01]  /*0820*/  HFMA2 R26, -RZ, RZ, 1.875, 0 ;  /* 0x3f800000ff1a7431 */ /* 0x000fe200000001ff */
[----:B------:R-:W-:Y:S02]  /*0830*/  ISETP.EQ.OR.EX P2, PT, R9, RZ, !P3, P1 ;  /* 0x000000ff0900720c */ /* 0x000fe40005f42710 */
[----:B------:R-:W-:-:S11]  /*0840*/  ISETP.EQ.OR.EX P1, PT, R11, RZ, !P3, P5 ;  /* 0x000000ff0b00720c */ /* 0x000fd60005f22750 */
        /* <DEDUP_REMOVED lines=30> */
.L_x_26:
[----:B------:R-:W-:Y:S05]  /*0a30*/  BSYNC.RECONVERGENT B1 ;  /* 0x0000000000017941 */ /* 0x000fea0003800200 */
.L_x_25:
[----:B------:R-:W-:Y:S01]  /*0a40*/  BSSY.RECONVERGENT B1, `(.L_x_27) ;  /* 0x0000020000017945 */ /* 0x000fe20003800200 */
[----:B------:R-:W-:-:S03]  /*0a50*/  MOV R27, 0x3f800000 ;  /* 0x3f800000001b7802 */ /* 0x000fc60000000f00 */
        /* <DEDUP_REMOVED lines=13> */
[----:B------:R-:W-:-:S03]  /*0b30*/  FSETP.GT.AND P1, PT, R8, RZ, PT ;  /* 0x000000ff0800720b */ /* 0x000fc60003f24000 */
[----:B------:R-:W-:Y:S01]  /*0b40*/  FADD R10, R10, R11 ;  /* 0x0000000b0a0a7221 */ /* 0x000fe20000000000 */
[----:B------:R-:W-:Y:S01]  /*0b50*/  IMAD.MOV.U32 R11, RZ, RZ, 0x391fcb8e ;  /* 0x391fcb8eff0b7424 */ /* 0x000fe200078e00ff */
[----:B------:R-:W-:-:S03]  /*0b60*/  SEL R8, RZ, 0x83000000, P1 ;  /* 0x83000000ff087807 */ /* 0x000fc60000800000 */
[----:B------:R-:W-:-:S04]  /*0b70*/  FFMA R11, R10, R11, 0.0013391353422775864601 ;  /* 0x3aaf85ed0a0b7423 */ /* 0x000fc8000000000b */
[----:B------:R-:W-:-:S04]  /*0b80*/  FFMA R11, R10, R11, 0.0096188392490148544312 ;  /* 0x3c1d98560a0b7423 */ /* 0x000fc8000000000b */
[----:B------:R-:W-:-:S04]  /*0b90*/  FFMA R11, R10, R11, 0.055503588169813156128 ;  /* 0x3d6357bb0a0b7423 */ /* 0x000fc8000000000b */
[C---:B------:R-:W-:Y:S02]  /*0ba0*/  FFMA R27, R10.reuse, R11, 0.24022644758224487305 ;  /* 0x3e75fdec0a1b7423 */ /* 0x040fe4000000000b */
[----:B------:R-:W0:Y:S02]  /*0bb0*/  F2I.NTZ R11, R9 ;  /* 0x00000009000b7305 */ /* 0x000e240000203100 */
[----:B------:R-:W-:-:S04]  /*0bc0*/  FFMA R27, R10, R27, 0.69314718246459960938 ;  /* 0x3f3172180a1b7423 */ /* 0x000fc8000000001b */
[----:B------:R-:W-:Y:S01]  /*0bd0*/  FFMA R27, R10, R27, 1 ;  /* 0x3f8000000a1b7423 */ /* 0x000fe2000000001b */
[----:B------:R-:W-:-:S05]  /*0be0*/  IADD3 R10, PT, PT, R8, 0x7f000000, RZ ;  /* 0x7f000000080a7810 */ /* 0x000fca0007ffe0ff */
[----:B------:R-:W-:Y:S01]  /*0bf0*/  FMUL R10, R10, R27 ;  /* 0x0000001b0a0a7220 */ /* 0x000fe20000400000 */
[----:B------:R-:W-:Y:S01]  /*0c00*/  FSEL R27, RZ, +INF , !P4 ;  /* 0x7f800000ff1b7808 */ /* 0x000fe20006000000 */
[----:B0-----:R-:W-:-:S04]  /*0c10*/  IMAD R11, R11, 0x800000, -R8 ;  /* 0x008000000b0b7824 */ /* 0x001fc800078e0a08 */
[----:B------:R-:W-:-:S05]  /*0c20*/  @!P2 FMUL R27, R11, R10 ;  /* 0x0000000a0b1ba220 */ /* 0x000fca0000400000 */
[----:B------:R-:W-:-:S07]  /*0c30*/  FSEL R27, R6, R27, P0 ;  /* 0x0000001b061b7208 */ /* 0x000fce0000000000 */
.L_x_28:
[----:B------:R-:W-:Y:S05]  /*0c40*/  BSYNC.RECONVERGENT B1 ;  /* 0x0000000000017941 */ /* 0x000fea0003800200 */
.L_x_27:
[----:B------:R-:W-:Y:S01]  /*0c50*/  IADD3 R8, P2, PT, R7, R24, RZ ;  /* 0x0000001807087210 */ /* 0x000fe20007f5e0ff */
[----:B------:R-:W-:Y:S01]  /*0c60*/  BSSY.RECONVERGENT B1, `(.L_x_29) ;  /* 0x0000023000017945 */ /* 0x000fe20003800200 */
[----:B------:R-:W-:Y:S02]  /*0c70*/  IMAD.MOV.U32 R11, RZ, RZ, 0x3f800000 ;  /* 0x3f800000ff0b7424 */ /* 0x000fe400078e00ff */
[----:B------:R-:W-:Y:S02]  /*0c80*/  ISETP.EQ.U32.AND P1, PT, R8, RZ, PT ;  /* 0x000000ff0800720c */ /* 0x000fe40003f22070 */
[----:B------:R-:W-:-:S04]  /*0c90*/  IADD3.X R9, PT, PT, R15, R4, RZ, P2, !PT ;  /* 0x000000040f097210 */ /* 0x000fc800017fe4ff */
        /* <DEDUP_REMOVED lines=17> */
[----:B------:R-:W-:-:S05]  /*0db0*/  HFMA2 R11, -RZ, RZ, 0.64013671875, -15.109375 ;  /* 0x391fcb8eff0b7431 */ /* 0x000fca00000001ff */
[----:B------:R-:W-:-:S04]  /*0dc0*/  FFMA R11, R10, R11, 0.0013391353422775864601 ;  /* 0x3aaf85ed0a0b7423 */ /* 0x000fc8000000000b */
[----:B------:R-:W-:-:S04]  /*0dd0*/  FFMA R11, R10, R11, 0.0096188392490148544312 ;  /* 0x3c1d98560a0b7423 */ /* 0x000fc8000000000b */
[----:B------:R-:W-:-:S04]  /*0de0*/  FFMA R11, R10, R11, 0.055503588169813156128 ;  /* 0x3d6357bb0a0b7423 */ /* 0x000fc8000000000b */
[----:B------:R-:W-:-:S04]  /*0df0*/  FFMA R11, R10, R11, 0.24022644758224487305 ;  /* 0x3e75fdec0a0b7423 */ /* 0x000fc8000000000b */
[----:B------:R-:W-:-:S04]  /*0e00*/  FFMA R11, R10, R11, 0.69314718246459960938 ;  /* 0x3f3172180a0b7423 */ /* 0x000fc8000000000b */
[----:B------:R-:W-:Y:S01]  /*0e10*/  FFMA R35, R10, R11, 1 ;  /* 0x3f8000000a237423 */ /* 0x000fe2000000000b */
[----:B------:R-:W-:-:S04]  /*0e20*/  SEL R11, RZ, 0x83000000, P1 ;  /* 0x83000000ff0b7807 */ /* 0x000fc80000800000 */
[----:B0-----:R-:W-:Y:S01]  /*0e30*/  LEA R8, R8, -R11, 0x17 ;  /* 0x8000000b08087211 */ /* 0x001fe200078eb8ff */
[----:B------:R-:W-:Y:S01]  /*0e40*/  VIADD R10, R11, 0x7f000000 ;  /* 0x7f0000000b0a7836 */ /* 0x000fe20000000000 */
[----:B------:R-:W-:-:S03]  /*0e50*/  FSEL R11, RZ, +INF , !P4 ;  /* 0x7f800000ff0b7808 */ /* 0x000fc60006000000 */
[----:B------:R-:W-:-:S04]  /*0e60*/  FMUL R35, R10, R35 ;  /* 0x000000230a237220 */ /* 0x000fc80000400000 */
[----:B------:R-:W-:-:S05]  /*0e70*/  @!P2 FMUL R11, R8, R35 ;  /* 0x00000023080ba220 */ /* 0x000fca0000400000 */
[----:B------:R-:W-:-:S07]  /*0e80*/  FSEL R11, R6, R11, P0 ;  /* 0x0000000b060b7208 */ /* 0x000fce0000000000 */
.L_x_30:
[----:B------:R-:W-:Y:S05]  /*0e90*/  BSYNC.RECONVERGENT B1 ;  /* 0x0000000000017941 */ /* 0x000fea0003800200 */
.L_x_29:
[----:B------:R-:W-:Y:S01]  /*0ea0*/  F2I.U32.TRUNC.NTZ R11, R11 ;  /* 0x0000000b000b7305 */ /* 0x000fe2000020f000 */
[----:B------:R-:W-:Y:S02]  /*0eb0*/  IADD3 R13, P1, PT, R32, R13, RZ ;  /* 0x0000000d200d7210 */ /* 0x000fe40007f3e0ff */
[----:B------:R-:W-:-:S03]  /*0ec0*/  LEA R7, P4, R20, R7, 0x2 ;  /* 0x0000000714077211 */ /* 0x000fc600078810ff */
[----:B------:R-:W-:Y:S01]  /*0ed0*/  IMAD.X R12, RZ, RZ, R12, P1 ;  /* 0x000000ffff0c7224 */ /* 0x000fe200008e060c */
[----:B------:R-:W-:Y:S01]  /*0ee0*/  ISETP.GE.U32.AND P1, PT, R13, UR7, PT ;  /* 0x000000070d007c0c */ /* 0x000fe2000bf26070 */
[----:B------:R-:W-:Y:S01]  /*0ef0*/  F2I.U32.TRUNC.NTZ R8, R34 ;  /* 0x0000002200087305 */ /* 0x000fe2000020f000 */
[----:B------:R-:W-:Y:S02]  /*0f00*/  IADD3.X R15, PT, PT, R15, R2, RZ, P4, !PT ;  /* 0x000000020f0f7210 */ /* 0x000fe400027fe4ff */
[----:B------:R-:W-:-:S05]  /*0f10*/  ISETP.GE.U32.AND.EX P1, PT, R12, UR8, PT, P1 ;  /* 0x000000080c007c0c */ /* 0x000fca000bf26110 */
[----:B------:R0:W-:Y:S08]  /*0f20*/  F2I.U32.TRUNC.NTZ R9, R26 ;  /* 0x0000001a00097305 */ /* 0x0001f0000020f000 */
[----:B------:R1:W2:Y:S01]  /*0f30*/  F2I.U32.TRUNC.NTZ R10, R27 ;  /* 0x0000001b000a7305 */ /* 0x0002a2000020f000 */
[----:B0-----:R-:W-:Y:S01]  /*0f40*/  IMAD.MOV.U32 R26, RZ, RZ, R29 ;  /* 0x000000ffff1a7224 */ /* 0x001fe200078e001d */
[----:B------:R-:W-:-:S02]  /*0f50*/  LEA R29, P2, R32, R29, 0x4 ;  /* 0x0000001d201d7211 */ /* 0x000fc400078420ff */
[-C--:B-1----:R-:W-:Y:S02]  /*0f60*/  MOV R27, R14.reuse ;  /* 0x0000000e001b7202 */ /* 0x082fe40000000f00 */
[----:B------:R-:W-:-:S03]  /*0f70*/  LEA.HI.X R14, R32, R14, RZ, 0x4, P2 ;  /* 0x0000000e200e7211 */ /* 0x000fc600010f24ff */
[----:B--2---:R0:W-:Y:S01]  /*0f80*/  STG.E.128 desc[UR12][R26.64], R8 ;  /* 0x000000081a007986 */ /* 0x0041e2000c101d0c */
[----:B------:R-:W-:Y:S05]  /*0f90*/  @!P1 BRA `(.L_x_31) ;  /* 0xfffffff400709947 */ /* 0x000fea000383ffff */
.L_x_22:
[----:B------:R-:W-:Y:S05]  /*0fa0*/  BSYNC.RECONVERGENT B0 ;  /* 0x0000000000007941 */ /* 0x000fea0003800200 */
.L_x_21:
[----:B------:R-:W1:Y:S02]  /*0fb0*/  LDC.64 R6, c[0x0][0x398] ;  /* 0x0000e600ff067b82 */ /* 0x000e640000000a00 */
[----:B-1----:R-:W-:-:S04]  /*0fc0*/  LOP3.LUT R3, R6, 0xfffffffc, RZ, 0xc0, !PT ;  /* 0xfffffffc06037812 */ /* 0x002fc800078ec0ff */
[----:B------:R-:W-:-:S04]  /*0fd0*/  ISETP.NE.U32.AND P0, PT, R3, R6, PT ;  /* 0x000000060300720c */ /* 0x000fc80003f05070 */
[----:B------:R-:W-:-:S04]  /*0fe0*/  ISETP.NE.AND.EX P0, PT, R7, R7, PT, P0 ;  /* 0x000000070700720c */ /* 0x000fc80003f05300 */
[----:B------:R-:W-:-:S13]  /*0ff0*/  ISETP.NE.OR P0, PT, R33, RZ, !P0 ;  /* 0x000000ff2100720c */ /* 0x000fda0004705670 */
[----:B------:R-:W-:Y:S05]  /*1000*/  @P0 EXIT ;  /* 0x000000000000094d */ /* 0x000fea0003800000 */
[----:B------:R-:W1:Y:S01]  /*1010*/  LDCU UR4, c[0x0][0x388] ;  /* 0x00007100ff0477ac */ /* 0x000e620008000800 */
[----:B------:R-:W-:Y:S01]  /*1020*/  IMAD.MOV.U32 R13, RZ, RZ, 0x3a2c32e4 ;  /* 0x3a2c32e4ff0d7424 */ /* 0x000fe200078e00ff */
[----:B-1----:R-:W-:Y:S01]  /*1030*/  I2FP.F32.U32 R0, UR4 ;  /* 0x0000000400007c45 */ /* 0x002fe20008201000 */
[----:B------:R-:W-:-:S03]  /*1040*/  UISETP.NE.AND UP0, UPT, UR4, 0x1, UPT ;  /* 0x000000010400788c */ /* 0x000fc6000bf05270 */
[C---:B------:R-:W-:Y:S01]  /*1050*/  FSETP.GEU.AND P0, PT, |R0|.reuse, 1.175494350822287508e-38, PT ;  /* 0x008000000000780b */ /* 0x040fe20003f0e200 */
[----:B------:R-:W-:-:S05]  /*1060*/  FMUL R5, |R0|, 16777216 ;  /* 0x4b80000000057820 */ /* 0x000fca0000400200 */
[----:B------:R-:W-:-:S05]  /*1070*/  FSEL R5, R5, |R0|, !P0 ;  /* 0x4000000005057208 */ /* 0x000fca0004000000 */
[----:B------:R-:W-:-:S05]  /*1080*/  VIADD R2, R5, 0xc0cafb0d ;  /* 0xc0cafb0d05027836 */ /* 0x000fca0000000000 */
[----:B------:R-:W-:Y:S02]  /*1090*/  LOP3.LUT R4, R2, 0xff800000, RZ, 0xc0, !PT ;  /* 0xff80000002047812 */ /* 0x000fe400078ec0ff */
[----:B------:R-:W-:Y:S02]  /*10a0*/  FSEL R2, RZ, -24, P0 ;  /* 0xc1c00000ff027808 */ /* 0x000fe40000000000 */
[----:B------:R-:W-:Y:S02]  /*10b0*/  IADD3 R5, PT, PT, R5, -R4, RZ ;  /* 0x8000000405057210 */ /* 0x000fe40007ffe0ff */
[----:B------:R-:W-:-:S03]  /*10c0*/  FSETP.NEU.AND P0, PT, |R0|, +INF , PT ;  /* 0x7f8000000000780b */ /* 0x000fc60003f0d200 */
[C---:B0-----:R-:W-:Y:S01]  /*10d0*/  FADD R9, R5.reuse, 1 ;  /* 0x3f80000005097421 */ /* 0x041fe20000000000 */
[----:B------:R-:W-:Y:S01]  /*10e0*/  FADD R8, R5, -1 ;  /* 0xbf80000005087421 */ /* 0x000fe20000000000 */
[----:B------:R-:W-:Y:S02]  /*10f0*/  I2FP.F32.S32 R5, R4 ;  /* 0x0000000400057245 */ /* 0x000fe40000201400 */
[----:B------:R-:W-:Y:S01]  /*1100*/  ISETP.EQ.OR P0, PT, RZ, UR4, !P0 ;  /* 0x00000004ff007c0c */ /* 0x000fe2000c702670 */
[----:B------:R-:W-:Y:S01]  /*1110*/  FADD R10, R8, R8 ;  /* 0x00000008080a7221 */ /* 0x000fe20000000000 */
[----:B------:R-:W0:Y:S01]  /*1120*/  MUFU.RCP R9, R9 ;  /* 0x0000000900097308 */ /* 0x000e220000001000 */
[----:B------:R-:W-:Y:S02]  /*1130*/  FFMA R2, R5, 1.1920928955078125e-07, R2 ;  /* 0x3400000005027823 */ /* 0x000fe40000000002 */
[----:B0-----:R-:W-:-:S04]  /*1140*/  FMUL R11, R9, R10 ;  /* 0x0000000a090b7220 */ /* 0x001fc80000400000 */
[----:B------:R-:W-:Y:S01]  /*1150*/  FADD R5, R8, -R11 ;  /* 0x8000000b08057221 */ /* 0x000fe20000000000 */
[C---:B------:R-:W-:Y:S01]  /*1160*/  FMUL R4, R11.reuse, R11 ;  /* 0x0000000b0b047220 */ /* 0x040fe20000400000 */
[----:B------:R-:W-:Y:S02]  /*1170*/  FFMA R15, R11, 1.4426950216293334961, R2 ;  /* 0x3fb8aa3b0b0f7823 */ /* 0x000fe40000000002 */
[----:B------:R-:W-:Y:S01]  /*1180*/  FADD R5, R5, R5 ;  /* 0x0000000505057221 */ /* 0x000fe20000000000 */
[----:B------:R-:W-:Y:S01]  /*1190*/  FFMA R13, R4, R13, 0.0032181653659790754318 ;  /* 0x3b52e7db040d7423 */ /* 0x000fe2000000000d */
[----:B------:R-:W-:Y:S02]  /*11a0*/  FADD R2, R2, -R15 ;  /* 0x8000000f02027221 */ /* 0x000fe40000000000 */
[----:B------:R-:W-:Y:S01]  /*11b0*/  FFMA R8, R8, -R11, R5 ;  /* 0x8000000b08087223 */ /* 0x000fe20000000005 */
[----:B------:R-:W-:Y:S01]  /*11c0*/  FFMA R13, R4, R13, 0.018033718690276145935 ;  /* 0x3c93bb73040d7423 */ /* 0x000fe2000000000d */
[----:B------:R-:W-:-:S02]  /*11d0*/  FFMA R5, R11, 1.4426950216293334961, R2 ;  /* 0x3fb8aa3b0b057823 */ /* 0x000fc40000000002 */
[----:B------:R-:W-:Y:S01]  /*11e0*/  FMUL R8, R9, R8 ;  /* 0x0000000809087220 */ /* 0x000fe20000400000 */
[----:B------:R-:W-:-:S03]  /*11f0*/  FFMA R13, R4, R13, 0.12022458761930465698 ;  /* 0x3df6384f040d7423 */ /* 0x000fc6000000000d */
[----:B------:R-:W-:Y:S01]  /*1200*/  FFMA R2, R8, 1.4426950216293334961, R5 ;  /* 0x3fb8aa3b08027823 */ /* 0x000fe20000000005 */
[----:B------:R-:W-:-:S03]  /*1210*/  FMUL R4, R4, R13 ;  /* 0x0000000d04047220 */ /* 0x000fc60000400000 */
[----:B------:R-:W-:Y:S01]  /*1220*/  FFMA R5, R11, 1.9251366722983220825e-08, R2 ;  /* 0x32a55e340b057823 */ /* 0x000fe20000000002 */
[----:B------:R-:W-:Y:S01]  /*1230*/  FMUL R9, R4, 3 ;  /* 0x4040000004097820 */ /* 0x000fe20000400000 */
[----:B------:R-:W0:Y:S03]  /*1240*/  LDC R2, c[0x0][0x39c] ;  /* 0x0000e700ff027b82 */ /* 0x000e260000000800 */
[----:B------:R-:W-:-:S04]  /*1250*/  FFMA R8, R8, R9, R5 ;  /* 0x0000000908087223 */ /* 0x000fc80000000005 */
[----:B------:R-:W-:-:S04]  /*1260*/  FFMA R8, R11, R4, R8 ;  /* 0x000000040b087223 */ /* 0x000fc80000000008 */
[----:B------:R-:W-:-:S04]  /*1270*/  FADD R4, R15, R8 ;  /* 0x000000080f047221 */ /* 0x000fc80000000000 */
[----:B------:R-:W-:-:S04]  /*1280*/  FADD R5, -R15, R4 ;  /* 0x000000040f057221 */ /* 0x000fc80000000100 */
[----:B------:R-:W-:Y:S01]  /*1290*/  FADD R5, R8, -R5 ;  /* 0x8000000508057221 */ /* 0x000fe20000000000 */
[----:B------:R-:W-:Y:S06]  /*12a0*/  BRA.U UP0, `(.L_x_32) ;  /* 0x00000005004c7547 */ /* 0x000fec000b800000 */
[----:B------:R-:W-:-:S04]  /*12b0*/  IADD3 R5, P1, PT, R3, 0x1, RZ ;  /* 0x0000000103057810 */ /* 0x000fc80007f3e0ff */
[----:B------:R-:W-:Y:S02]  /*12c0*/  ISETP.GT.U32.AND P0, PT, R5, R6, PT ;  /* 0x000000060500720c */ /* 0x000fe40003f04070 */
[----:B0-----:R-:W-:-:S04]  /*12d0*/  IADD3.X R0, PT, PT, RZ, R2, RZ, P1, !PT ;  /* 0x00000002ff007210 */ /* 0x001fc80000ffe4ff */
[----:B------:R-:W-:-:S04]  /*12e0*/  ISETP.GT.U32.AND.EX P0, PT, R0, R7, PT, P0 ;  /* 0x000000070000720c */ /* 0x000fc80003f04100 */
[----:B------:R-:W-:Y:S02]  /*12f0*/  SEL R10, R5, R6, P0 ;  /* 0x00000006050a7207 */ /* 0x000fe40000000000 */
[----:B------:R-:W-:Y:S02]  /*1300*/  SEL R7, R0, R7, P0 ;  /* 0x0000000700077207 */ /* 0x000fe40000000000 */
[CC--:B------:R-:W-:Y:S02]  /*1310*/  IADD3 R4, P3, PT, -R10.reuse, R3.reuse, RZ ;  /* 0x000000030a047210 */ /* 0x0c0fe40007f7e1ff */
[----:B------:R-:W-:Y:S02]  /*1320*/  IADD3 R6, P2, PT, R10, -R3, RZ ;  /* 0x800000030a067210 */ /* 0x000fe40007f5e0ff */
[----:B------:R-:W-:Y:S01]  /*1330*/  ISETP.GT.U32.AND P1, PT, R4, -0x8, PT ;  /* 0xfffffff80400780c */ /* 0x000fe20003f24070 */
[----:B------:R-:W-:Y:S01]  /*1340*/  IMAD.X R0, R2, 0x1, ~R7, P3 ;  /* 0x0000000102007824 */ /* 0x000fe200018e0e07 */
[----:B------:R-:W-:-:S02]  /*1350*/  LOP3.LUT R11, R6, 0x7, RZ, 0xc0, !PT ;  /* 0x00000007060b7812 */ /* 0x000fc400078ec0ff */
[----:B------:R-:W-:Y:S02]  /*1360*/  IADD3.X R8, PT, PT, R7, ~R2, RZ, P2, !PT ;  /* 0x8000000207087210 */ /* 0x000fe400017fe4ff */
[----:B------:R-:W-:Y:S02]  /*1370*/  ISETP.GT.U32.AND.EX P1, PT, R0, -0x1, PT, P1 ;  /* 0xffffffff0000780c */ /* 0x000fe40003f24110 */
[----:B------:R-:W-:-:S04]  /*1380*/  ISETP.NE.U32.AND P0, PT, R11, RZ, PT ;  /* 0x000000ff0b00720c */ /* 0x000fc80003f05070 */
[----:B------:R-:W-:-:S07]  /*1390*/  ISETP.NE.AND.EX P0, PT, RZ, RZ, PT, P0 ;  /* 0x000000ffff00720c */ /* 0x000fce0003f05300 */
[----:B------:R-:W-:Y:S06]  /*13a0*/  @P1 BRA `(.L_x_33) ;  /* 0x0000000000701947 */ /* 0x000fec0003800000 */
[----:B------:R-:W0:Y:S01]  /*13b0*/  LDCU.64 UR4, c[0x0][0x380] ;  /* 0x00007000ff0477ac */ /* 0x000e220008000a00 */
[----:B------:R-:W-:Y:S01]  /*13c0*/  LOP3.LUT R6, R6, 0xfffffff8, RZ, 0xc0, !PT ;  /* 0xfffffff806067812 */ /* 0x000fe200078ec0ff */
[----:B------:R-:W-:Y:S01]  /*13d0*/  IMAD.MOV.U32 R9, RZ, RZ, 0x1 ;  /* 0x00000001ff097424 */ /* 0x000fe200078e00ff */
[----:B0-----:R-:W-:-:S04]  /*13e0*/  ULEA UR4, UP0, UR7, UR4, 0x4 ;  /* 0x0000000407047291 */ /* 0x001fc8000f8020ff */
[----:B------:R-:W-:Y:S02]  /*13f0*/  ULEA.HI.X UR5, UR7, UR5, UR8, 0x4, UP0 ;  /* 0x0000000507057291 */ /* 0x000fe400080f2408 */
[----:B------:R-:W-:-:S04]  /*1400*/  UIADD3 UR4, UP0, UPT, UR4, 0x10, URZ ;  /* 0x0000001004047890 */ /* 0x000fc8000ff1e0ff */
[----:B------:R-:W-:Y:S02]  /*1410*/  UIADD3.X UR5, UPT, UPT, URZ, UR5, URZ, UP0, !UPT ;  /* 0x00000005ff057290 */ /* 0x000fe400087fe4ff */
[----:B------:R-:W-:-:S04]  /*1420*/  MOV R0, UR4 ;  /* 0x0000000400007c02 */ /* 0x000fc80008000f00 */
[----:B------:R-:W-:-:S07]  /*1430*/  IMAD.U32 R7, RZ, RZ, UR5 ;  /* 0x00000005ff077e24 */ /* 0x000fce000f8e00ff */
.L_x_34:
[----:B0-----:R-:W-:Y:S01]  /*1440*/  MOV R4, R0 ;  /* 0x0000000000047202 */ /* 0x001fe20000000f00 */
[----:B------:R-:W-:Y:S01]  /*1450*/  IMAD.MOV.U32 R5, RZ, RZ, R7 ;  /* 0x000000ffff057224 */ /* 0x000fe200078e0007 */
[----:B------:R-:W-:Y:S02]  /*1460*/  IADD3 R6, P1, PT, R6, -0x8, RZ ;  /* 0xfffffff806067810 */ /* 0x000fe40007f3e0ff */
[----:B------:R-:W-:Y:S02]  /*1470*/  IADD3 R3, P2, PT, R3, 0x8, RZ ;  /* 0x0000000803037810 */ /* 0x000fe40007f5e0ff */
[----:B------:R0:W-:Y:S01]  /*1480*/  STG.E desc[UR12][R4.64+-0x10], R9 ;  /* 0xfffff00904007986 */ /* 0x0001e2000c10190c */
[----:B------:R-:W-:Y:S02]  /*1490*/  IADD3.X R8, PT, PT, R8, -0x1, RZ, P1, !PT ;  /* 0xffffffff08087810 */ /* 0x000fe40000ffe4ff */
[----:B------:R-:W-:Y:S01]  /*14a0*/  ISETP.NE.U32.AND P1, PT, R6, RZ, PT ;  /* 0x000000ff0600720c */ /* 0x000fe20003f25070 */
[----:B------:R0:W-:Y:S01]  /*14b0*/  STG.E desc[UR12][R4.64+-0xc], R9 ;  /* 0xfffff40904007986 */ /* 0x0001e2000c10190c */
[----:B------:R-:W-:Y:S01]  /*14c0*/  IADD3 R0, P3, PT, R4, 0x20, RZ ;  /* 0x0000002004007810 */ /* 0x000fe20007f7e0ff */
[----:B------:R-:W-:Y:S01]  /*14d0*/  IMAD.X R2, RZ, RZ, R2, P2 ;  /* 0x000000ffff027224 */ /* 0x000fe200010e0602 */
[----:B------:R-:W-:Y:S01]  /*14e0*/  ISETP.NE.AND.EX P1, PT, R8, RZ, PT, P1 ;  /* 0x000000ff0800720c */ /* 0x000fe20003f25310 */
[----:B------:R0:W-:Y:S01]  /*14f0*/  STG.E desc[UR12][R4.64+-0x8], R9 ;  /* 0xfffff80904007986 */ /* 0x0001e2000c10190c */
[----:B------:R-:W-:-:S03]  /*1500*/  IADD3.X R7, PT, PT, RZ, R5, RZ, P3, !PT ;  /* 0x00000005ff077210 */ /* 0x000fc60001ffe4ff */
[----:B------:R0:W-:Y:S04]  /*1510*/  STG.E desc[UR12][R4.64+-0x4], R9 ;  /* 0xfffffc0904007986 */ /* 0x0001e8000c10190c */
[----:B------:R0:W-:Y:S04]  /*1520*/  STG.E desc[UR12][R4.64], R9 ;  /* 0x0000000904007986 */ /* 0x0001e8000c10190c */
[----:B------:R0:W-:Y:S04]  /*1530*/  STG.E desc[UR12][R4.64+0x4], R9 ;  /* 0x0000040904007986 */ /* 0x0001e8000c10190c */
[----:B------:R0:W-:Y:S04]  /*1540*/  STG.E desc[UR12][R4.64+0x8], R9 ;  /* 0x0000080904007986 */ /* 0x0001e8000c10190c */
[----:B------:R0:W-:Y:S01]  /*1550*/  STG.E desc[UR12][R4.64+0xc], R9 ;  /* 0x00000c0904007986 */ /* 0x0001e2000c10190c */
[----:B------:R-:W-:Y:S05]  /*1560*/  @P1 BRA `(.L_x_34) ;  /* 0xfffffffc00b41947 */ /* 0x000fea000383ffff */
.L_x_33:
[----:B------:R-:W-:Y:S05]  /*1570*/  @!P0 EXIT ;  /* 0x000000000000894d */ /* 0x000fea0003800000 */
[----:B------:R-:W-:Y:S02]  /*1580*/  ISETP.GE.U32.AND P0, PT, R11, 0x4, PT ;  /* 0x000000040b00780c */ /* 0x000fe40003f06070 */
[----:B------:R-:W-:Y:S02]  /*1590*/  LOP3.LUT R6, R10, 0x3, RZ, 0xc0, !PT ;  /* 0x000000030a067812 */ /* 0x000fe400078ec0ff */
[----:B------:R-:W-:Y:S02]  /*15a0*/  ISETP.GE.U32.AND.EX P0, PT, RZ, RZ, PT, P0 ;  /* 0x000000ffff00720c */ /* 0x000fe40003f06100 */
[----:B------:R-:W-:-:S04]  /*15b0*/  ISETP.NE.U32.AND P1, PT, R6, RZ, PT ;  /* 0x000000ff0600720c */ /* 0x000fc80003f25070 */
[----:B------:R-:W-:-:S07]  /*15c0*/  ISETP.NE.AND.EX P1, PT, RZ, RZ, PT, P1 ;  /* 0x000000ffff00720c */ /* 0x000fce0003f25310 */
[----:B------:R-:W-:Y:S06]  /*15d0*/  @!P0 BRA `(.L_x_35) ;  /* 0x0000000000288947 */ /* 0x000fec0003800000 */
[----:B0-----:R-:W0:Y:S01]  /*15e0*/  LDC.64 R4, c[0x0][0x380] ;  /* 0x0000e000ff047b82 */ /* 0x001e220000000a00 */
[----:B------:R-:W-:Y:S01]  /*15f0*/  HFMA2 R7, -RZ, RZ, 0, 5.9604644775390625e-08 ;  /* 0x00000001ff077431 */ /* 0x000fe200000001ff */
[----:B0-----:R-:W-:-:S04]  /*1600*/  LEA R4, P0, R3, R4, 0x2 ;  /* 0x0000000403047211 */ /* 0x001fc800078010ff */
[C---:B------:R-:W-:Y:S02]  /*1610*/  LEA.HI.X R5, R3.reuse, R5, R2, 0x2, P0 ;  /* 0x0000000503057211 */ /* 0x040fe400000f1402 */
[----:B------:R-:W-:-:S03]  /*1620*/  IADD3 R3, P0, PT, R3, 0x4, RZ ;  /* 0x0000000403037810 */ /* 0x000fc60007f1e0ff */
[----:B------:R1:W-:Y:S02]  /*1630*/  STG.E desc[UR12][R4.64], R7 ;  /* 0x0000000704007986 */ /* 0x0003e4000c10190c */
[----:B------:R-:W-:Y:S02]  /*1640*/  IMAD.X R2, RZ, RZ, R2, P0 ;  /* 0x000000ffff027224 */ /* 0x000fe400000e0602 */
[----:B------:R1:W-:Y:S04]  /*1650*/  STG.E desc[UR12][R4.64+0x4], R7 ;  /* 0x0000040704007986 */ /* 0x0003e8000c10190c */
[----:B------:R1:W-:Y:S04]  /*1660*/  STG.E desc[UR12][R4.64+0x8], R7 ;  /* 0x0000080704007986 */ /* 0x0003e8000c10190c */
[----:B------:R1:W-:Y:S02]  /*1670*/  STG.E desc[UR12][R4.64+0xc], R7 ;  /* 0x00000c0704007986 */ /* 0x0003e4000c10190c */
.L_x_35:
[----:B------:R-:W-:Y:S05]  /*1680*/  @!P1 EXIT ;  /* 0x000000000000994d */ /* 0x000fea0003800000 */
[----:B------:R-:W-:Y:S02]  /*1690*/  ISETP.NE.U32.AND P0, PT, R6, 0x1, PT ;  /* 0x000000010600780c */ /* 0x000fe40003f05070 */
[----:B------:R-:W-:Y:S02]  /*16a0*/  LOP3.LUT R0, R10, 0x1, RZ, 0xc0, !PT ;  /* 0x000000010a007812 */ /* 0x000fe400078ec0ff */
[----:B------:R-:W-:Y:S02]  /*16b0*/  ISETP.NE.AND.EX P0, PT, RZ, RZ, PT, P0 ;  /* 0x000000ffff00720c */ /* 0x000fe40003f05300 */
[----:B------:R-:W-:-:S04]  /*16c0*/  ISETP.NE.U32.AND P1, PT, R0, 0x1, PT ;  /* 0x000000010000780c */ /* 0x000fc80003f25070 */
[----:B------:R-:W-:-:S07]  /*16d0*/  ISETP.NE.U32.AND.EX P1, PT, RZ, RZ, PT, P1 ;  /* 0x000000ffff00720c */ /* 0x000fce0003f25110 */
[----:B------:R-:W-:Y:S06]  /*16e0*/  @!P0 BRA `(.L_x_36) ;  /* 0x0000000000208947 */ /* 0x000fec0003800000 */
[----:B01----:R-:W0:Y:S01]  /*16f0*/  LDC.64 R4, c[0x0][0x380] ;  /* 0x0000e000ff047b82 */ /* 0x003e220000000a00 */
[----:B------:R-:W-:Y:S02]  /*1700*/  MOV R7, 0x1 ;  /* 0x0000000100077802 */ /* 0x000fe40000000f00 */
[----:B0-----:R-:W-:-:S04]  /*1710*/  LEA R4, P0, R3, R4, 0x2 ;  /* 0x0000000403047211 */ /* 0x001fc800078010ff */
[C---:B------:R-:W-:Y:S02]  /*1720*/  LEA.HI.X R5, R3.reuse, R5, R2, 0x2, P0 ;  /* 0x0000000503057211 */ /* 0x040fe400000f1402 */
[----:B------:R-:W-:-:S03]  /*1730*/  IADD3 R3, P0, PT, R3, 0x2, RZ ;  /* 0x0000000203037810 */ /* 0x000fc60007f1e0ff */
[----:B------:R2:W-:Y:S02]  /*1740*/  STG.E desc[UR12][R4.64], R7 ;  /* 0x0000000704007986 */ /* 0x0005e4000c10190c */
[----:B------:R-:W-:Y:S02]  /*1750*/  IMAD.X R2, RZ, RZ, R2, P0 ;  /* 0x000000ffff027224 */ /* 0x000fe400000e0602 */
[----:B------:R2:W-:Y:S06]  /*1760*/  STG.E desc[UR12][R4.64+0x4], R7 ;  /* 0x0000040704007986 */ /* 0x0005ec000c10190c */
.L_x_36:
[----:B------:R-:W-:Y:S05]  /*1770*/  @P1 EXIT ;  /* 0x000000000000194d */ /* 0x000fea0003800000 */
[----:B012---:R-:W0:Y:S02]  /*1780*/  LDC.64 R4, c[0x0][0x380] ;  /* 0x0000e000ff047b82 */ /* 0x007e240000000a00 */
[----:B0-----:R-:W-:-:S04]  /*1790*/  LEA R4, P0, R3, R4, 0x2 ;  /* 0x0000000403047211 */ /* 0x001fc800078010ff */
[----:B------:R-:W-:Y:S01]  /*17a0*/  LEA.HI.X R5, R3, R5, R2, 0x2, P0 ;  /* 0x0000000503057211 */ /* 0x000fe200000f1402 */
[----:B------:R-:W-:-:S05]  /*17b0*/  HFMA2 R3, -RZ, RZ, 0, 5.9604644775390625e-08 ;  /* 0x00000001ff037431 */ /* 0x000fca00000001ff */
[----:B------:R-:W-:Y:S01]  /*17c0*/  STG.E desc[UR12][R4.64], R3 ;  /* 0x0000000304007986 */ /* 0x000fe2000c10190c */
[----:B------:R-:W-:Y:S05]  /*17d0*/  EXIT ;  /* 0x000000000000794d */ /* 0x000fea0003800000 */
.L_x_32:
[----:B------:R-:W-:-:S04]  /*17e0*/  IADD3 R9, P2, PT, R3, 0x1, RZ ;  /* 0x0000000103097810 */ /* 0x000fc80007f5e0ff */
[----:B------:R-:W-:Y:S01]  /*17f0*/  ISETP.GT.U32.AND P1, PT, R9, R6, PT ;  /* 0x000000060900720c */ /* 0x000fe20003f24070 */
[----:B0-----:R-:W-:-:S05]  /*1800*/  IMAD.X R8, RZ, RZ, R2, P2 ;  /* 0x000000ffff087224 */ /* 0x001fca00010e0602 */
[----:B------:R-:W-:-:S04]  /*1810*/  ISETP.GT.U32.AND.EX P2, PT, R8, R7, PT, P1 ;  /* 0x000000070800720c */ /* 0x000fc80003f44110 */
[----:B------:R-:W-:Y:S02]  /*1820*/  SEL R10, R9, R6, P2 ;  /* 0x00000006090a7207 */ /* 0x000fe40001000000 */
[----:B------:R-:W-:Y:S01]  /*1830*/  SEL R9, R8, R7, P2 ;  /* 0x0000000708097207 */ /* 0x000fe20001000000 */
[----:B------:R-:W-:Y:S01]  /*1840*/  IMAD.MOV.U32 R7, RZ, RZ, R2 ;  /* 0x000000ffff077224 */ /* 0x000fe200078e0002 */
[----:B------:R-:W-:Y:S01]  /*1850*/  LOP3.LUT R12, R10, 0x3, RZ, 0xc0, !PT ;  /* 0x000000030a0c7812 */ /* 0x000fe200078ec0ff */
[----:B------:R-:W-:Y:S01]  /*1860*/  FADD R8, R0, R0 ;  /* 0x0000000000087221 */ /* 0x000fe20000000000 */
[----:B------:R-:W-:Y:S02]  /*1870*/  MOV R6, R3 ;  /* 0x0000000300067202 */ /* 0x000fe40000000f00 */
[----:B------:R-:W-:-:S04]  /*1880*/  ISETP.NE.U32.AND P1, PT, R12, RZ, PT ;  /* 0x000000ff0c00720c */ /* 0x000fc80003f25070 */
[----:B------:R-:W-:-:S13]  /*1890*/  ISETP.NE.AND.EX P1, PT, RZ, RZ, PT, P1 ;  /* 0x000000ffff00720c */ /* 0x000fda0003f25310 */
[----:B------:R-:W-:Y:S05]  /*18a0*/  @!P1 BRA `(.L_x_37) ;  /* 0x0000000000e49947 */ /* 0x000fea0003800000 */
[----:B------:R-:W0:Y:S01]  /*18b0*/  LDCU.64 UR10, c[0x0][0x380] ;  /* 0x00007000ff0a77ac */ /* 0x000e220008000a00 */
[----:B------:R-:W-:Y:S02]  /*18c0*/  IADD3 R17, P2, PT, RZ, -R12, RZ ;  /* 0x8000000cff117210 */ /* 0x000fe40007f5e0ff */
[----:B------:R-:W-:Y:S01]  /*18d0*/  IADD3 R6, P1, PT, R12, R3, RZ ;  /* 0x000000030c067210 */ /* 0x000fe20007f3e0ff */
[----:B------:R-:W1:Y:S02]  /*18e0*/  LDCU UR4, c[0x0][0x390] ;  /* 0x00007200ff0477ac */ /* 0x000e640008000800 */
[----:B------:R-:W-:Y:S01]  /*18f0*/  IMAD.X R18, RZ, RZ, -0x1, P2 ;  /* 0xffffffffff127424 */ /* 0x000fe200010e06ff */
[----:B------:R-:W-:Y:S01]  /*1900*/  IADD3.X R7, PT, PT, RZ, R2, RZ, P1, !PT ;  /* 0x00000002ff077210 */ /* 0x000fe20000ffe4ff */
[----:B------:R-:W2:Y:S01]  /*1910*/  LDCU UR9, c[0x0][0x38c] ;  /* 0x00007180ff0977ac */ /* 0x000ea20008000800 */
[----:B0-----:R-:W-:Y:S01]  /*1920*/  ULEA UR5, UP0, UR7, UR10, 0x4 ;  /* 0x0000000a07057291 */ /* 0x001fe2000f8020ff */
[----:B------:R-:W0:Y:S01]  /*1930*/  LDCU UR10, c[0x0][0x390] ;  /* 0x00007200ff0a77ac */ /* 0x000e220008000800 */
[----:B-1----:R-:W-:-:S02]  /*1940*/  UIMAD UR4, UR7, UR4, URZ ;  /* 0x00000004070472a4 */ /* 0x002fc4000f8e02ff */
[----:B------:R-:W-:Y:S02]  /*1950*/  ULEA.HI.X UR6, UR7, UR11, UR8, 0x4, UP0 ;  /* 0x0000000b07067291 */ /* 0x000fe400080f2408 */
[----:B--2---:R-:W-:-:S12]  /*1960*/  ULEA UR4, UR4, UR9, 0x2 ;  /* 0x0000000904047291 */ /* 0x004fd8000f8e10ff */
.L_x_40:
[----:B------:R-:W-:Y:S01]  /*1970*/  UISETP.NE.AND UP0, UPT, UR4, URZ, UPT ;  /* 0x000000ff0400728c */ /* 0x000fe2000bf05270 */
[----:B------:R-:W-:Y:S01]  /*1980*/  IADD3 R17, P1, PT, R17, 0x1, RZ ;  /* 0x0000000111117810 */ /* 0x000fe20007f3e0ff */
[----:B-1----:R-:W-:-:S03]  /*1990*/  IMAD.MOV.U32 R11, RZ, RZ, 0x3f800000 ;  /* 0x3f800000ff0b7424 */ /* 0x002fc600078e00ff */
[----:B------:R-:W-:Y:S02]  /*19a0*/  IADD3.X R18, PT, PT, RZ, R18, RZ, P1, !PT ;  /* 0x00000012ff127210 */ /* 0x000fe40000ffe4ff */
[----:B------:R-:W-:-:S04]  /*19b0*/  ISETP.NE.U32.AND P1, PT, R17, RZ, PT ;  /* 0x000000ff1100720c */ /* 0x000fc80003f25070 */
[----:B------:R-:W-:Y:S01]  /*19c0*/  ISETP.NE.AND.EX P2, PT, R18, RZ, PT, P1 ;  /* 0x000000ff1200720c */ /* 0x000fe20003f45310 */
[----:B------:R-:W-:-:S12]  /*19d0*/  BRA.U !UP0, `(.L_x_38) ;  /* 0x0000000108787547 */ /* 0x000fd8000b800000 */
[----:B------:R-:W-:-:S04]  /*19e0*/  I2FP.F32.U32 R13, UR4 ;  /* 0x00000004000d7c45 */ /* 0x000fc80008201000 */
[----:B------:R-:W-:-:S04]  /*19f0*/  FSETP.NAN.AND P1, PT, |R13|, |R13|, PT ;  /* 0x4000000d0d00720b */ /* 0x000fc80003f28200 */
[----:B------:R-:W-:-:S13]  /*1a00*/  FSETP.NAN.OR P1, PT, |R0|, |R0|, P1 ;  /* 0x400000000000720b */ /* 0x000fda0000f28600 */
[----:B------:R-:W-:Y:S05]  /*1a10*/  @P1 BRA `(.L_x_39) ;  /* 0x0000000000641947 */ /* 0x000fea0003800000 */
[----:B------:R-:W-:Y:S01]  /*1a20*/  FMUL R11, R4, R13 ;  /* 0x0000000d040b7220 */ /* 0x000fe20000400000 */
[----:B------:R-:W-:-:S03]  /*1a30*/  HFMA2 R16, -RZ, RZ, 0.64013671875, -15.109375 ;  /* 0x391fcb8eff107431 */ /* 0x000fc600000001ff */
[----:B------:R-:W1:Y:S01]  /*1a40*/  FRND R12, R11 ;  /* 0x0000000b000c7307 */ /* 0x000e620000201000 */
[----:B------:R-:W-:Y:S01]  /*1a50*/  FFMA R14, R4, R13, -R11 ;  /* 0x0000000d040e7223 */ /* 0x000fe2000000080b */
[----:B------:R-:W-:-:S03]  /*1a60*/  FSETP.GT.AND P3, PT, |R11|, 152, PT ;  /* 0x431800000b00780b */ /* 0x000fc60003f64200 */
[----:B------:R-:W-:-:S03]  /*1a70*/  FFMA R14, R5, R13, R14 ;  /* 0x0000000d050e7223 */ /* 0x000fc6000000000e */
[----:B------:R-:W2:Y:S01]  /*1a80*/  F2I.NTZ R15, R11 ;  /* 0x0000000b000f7305 */ /* 0x000ea20000203100 */
[----:B-1----:R-:W-:Y:S01]  /*1a90*/  FADD R13, R11, -R12 ;  /* 0x8000000c0b0d7221 */ /* 0x002fe20000000000 */
[----:B------:R-:W-:-:S03]  /*1aa0*/  FSETP.GT.AND P1, PT, R12, RZ, PT ;  /* 0x000000ff0c00720b */ /* 0x000fc60003f24000 */
[----:B------:R-:W-:Y:S01]  /*1ab0*/  FADD R13, R13, R14 ;  /* 0x0000000e0d0d7221 */ /* 0x000fe20000000000 */
[----:B------:R-:W-:Y:S02]  /*1ac0*/  SEL R12, RZ, 0x83000000, P1 ;  /* 0x83000000ff0c7807 */ /* 0x000fe40000800000 */
[----:B------:R-:W-:Y:S01]  /*1ad0*/  FSETP.GEU.AND P1, PT, R11, RZ, PT ;  /* 0x000000ff0b00720b */ /* 0x000fe20003f2e000 */
[----:B------:R-:W-:Y:S01]  /*1ae0*/  FFMA R14, R13, R16, 0.0013391353422775864601 ;  /* 0x3aaf85ed0d0e7423 */ /* 0x000fe20000000010 */
[----:B--2---:R-:W-:Y:S02]  /*1af0*/  LEA R15, R15, -R12, 0x17 ;  /* 0x8000000c0f0f7211 */ /* 0x004fe400078eb8ff */
[----:B------:R-:W-:Y:S01]  /*1b00*/  FSEL R11, RZ, +INF , !P1 ;  /* 0x7f800000ff0b7808 */ /* 0x000fe20004800000 */
[----:B------:R-:W-:-:S04]  /*1b10*/  FFMA R14, R13, R14, 0.0096188392490148544312 ;  /* 0x3c1d98560d0e7423 */ /* 0x000fc8000000000e */
[----:B------:R-:W-:-:S04]  /*1b20*/  FFMA R14, R13, R14, 0.055503588169813156128 ;  /* 0x3d6357bb0d0e7423 */ /* 0x000fc8000000000e */
[----:B------:R-:W-:-:S04]  /*1b30*/  FFMA R14, R13, R14, 0.24022644758224487305 ;  /* 0x3e75fdec0d0e7423 */ /* 0x000fc8000000000e */
[----:B------:R-:W-:Y:S01]  /*1b40*/  FFMA R16, R13, R14, 0.69314718246459960938 ;  /* 0x3f3172180d107423 */ /* 0x000fe2000000000e */
[----:B------:R-:W-:-:S03]  /*1b50*/  VIADD R14, R12, 0x7f000000 ;  /* 0x7f0000000c0e7836 */ /* 0x000fc60000000000 */
[----:B------:R-:W-:-:S04]  /*1b60*/  FFMA R13, R13, R16, 1 ;  /* 0x3f8000000d0d7423 */ /* 0x000fc80000000010 */
[----:B------:R-:W-:-:S04]  /*1b70*/  FMUL R14, R14, R13 ;  /* 0x0000000d0e0e7220 */ /* 0x000fc80000400000 */
[----:B------:R-:W-:-:S05]  /*1b80*/  @!P3 FMUL R11, R15, R14 ;  /* 0x0000000e0f0bb220 */ /* 0x000fca0000400000 */
[----:B------:R-:W-:Y:S01]  /*1b90*/  FSEL R11, R8, R11, P0 ;  /* 0x0000000b080b7208 */ /* 0x000fe20000000000 */
[----:B------:R-:W-:Y:S06]  /*1ba0*/  BRA `(.L_x_38) ;  /* 0x0000000000047947 */ /* 0x000fec0003800000 */
.L_x_39:
[----:B------:R-:W-:-:S07]  /*1bb0*/  FADD R11, R0, R13 ;  /* 0x0000000d000b7221 */ /* 0x000fce0000000000 */
.L_x_38:
[----:B------:R-:W1:Y:S01]  /*1bc0*/  F2I.U32.TRUNC.NTZ R11, R11 ;  /* 0x0000000b000b7305 */ /* 0x000e62000020f000 */
[----:B------:R-:W-:Y:S01]  /*1bd0*/  IMAD.U32 R12, RZ, RZ, UR5 ;  /* 0x00000005ff0c7e24 */ /* 0x000fe2000f8e00ff */
[----:B------:R-:W-:Y:S01]  /*1be0*/  MOV R13, UR6 ;  /* 0x00000006000d7c02 */ /* 0x000fe20008000f00 */
[----:B------:R-:W-:Y:S02]  /*1bf0*/  UIADD3 UR5, UP0, UPT, UR5, 0x4, URZ ;  /* 0x0000000405057890 */ /* 0x000fe4000ff1e0ff */
[----:B0-----:R-:W-:Y:S02]  /*1c00*/  UIADD3 UR4, UPT, UPT, UR4, UR10, URZ ;  /* 0x0000000a04047290 */ /* 0x001fe4000fffe0ff */
[----:B------:R-:W-:Y:S01]  /*1c10*/  UIADD3.X UR6, UPT, UPT, URZ, UR6, URZ, UP0, !UPT ;  /* 0x00000006ff067290 */ /* 0x000fe200087fe4ff */
[----:B-1----:R1:W-:Y:S01]  /*1c20*/  STG.E desc[UR12][R12.64], R11 ;  /* 0x0000000b0c007986 */ /* 0x0023e2000c10190c */
[----:B------:R-:W-:Y:S10]  /*1c30*/  @P2 BRA `(.L_x_40) ;  /* 0xfffffffc004c2947 */ /* 0x000ff4000383ffff */
.L_x_37:
[----:B------:R-:W-:-:S05]  /*1c40*/  IADD3 R10, P1, PT, -R10, R3, RZ ;  /* 0x000000030a0a7210 */ /* 0x000fca0007f3e1ff */
[----:B------:R-:W-:Y:S01]  /*1c50*/  IMAD.X R9, R2, 0x1, ~R9, P1 ;  /* 0x0000000102097824 */ /* 0x000fe200008e0e09 */
[----:B------:R-:W-:-:S04]  /*1c60*/  ISETP.GT.U32.AND P1, PT, R10, -0x4, PT ;  /* 0xfffffffc0a00780c */ /* 0x000fc80003f24070 */
[----:B------:R-:W-:-:S13]  /*1c70*/  ISETP.GT.U32.AND.EX P1, PT, R9, -0x1, PT, P1 ;  /* 0xffffffff0900780c */ /* 0x000fda0003f24110 */
[----:B------:R-:W-:Y:S05]  /*1c80*/  @P1 EXIT ;  /* 0x000000000000194d */ /* 0x000fea0003800000 */
[----:B-1----:R-:W0:Y:S01]  /*1c90*/  LDC.64 R10, c[0x0][0x380] ;  /* 0x0000e000ff0a7b82 */ /* 0x002e220000000a00 */
[----:B------:R-:W1:Y:S01]  /*1ca0*/  LDCU UR4, c[0x0][0x38c] ;  /* 0x00007180ff0477ac */ /* 0x000e620008000800 */
[C---:B------:R-:W-:Y:S01]  /*1cb0*/  IADD3 R3, PT, PT, R6.reuse, 0x2, RZ ;  /* 0x0000000206037810 */ /* 0x040fe20007ffe0ff */
[C---:B------:R-:W-:Y:S01]  /*1cc0*/  VIADD R9, R6.reuse, 0x3 ;  /* 0x0000000306097836 */ /* 0x040fe20000000000 */
[----:B------:R-:W2:Y:S04]  /*1cd0*/  LDCU.64 UR6, c[0x0][0x398] ;  /* 0x00007300ff0677ac */ /* 0x000ea80008000a00 */
[----:B------:R-:W3:Y:S08]  /*1ce0*/  LDC R12, c[0x0][0x390] ;  /* 0x0000e400ff0c7b82 */ /* 0x000ef00000000800 */
[----:B------:R-:W4:Y:S01]  /*1cf0*/  LDC R2, c[0x0][0x390] ;  /* 0x0000e400ff027b82 */ /* 0x000f220000000800 */
[----:B0-----:R-:W-:-:S04]  /*1d00*/  LEA R10, P1, R6, R10, 0x2 ;  /* 0x0000000a060a7211 */ /* 0x001fc800078210ff */
[----:B------:R-:W-:Y:S02]  /*1d10*/  IADD3 R10, P2, PT, R10, 0x8, RZ ;  /* 0x000000080a0a7810 */ /* 0x000fe40007f5e0ff */
[C---:B------:R-:W-:Y:S01]  /*1d20*/  LEA.HI.X R21, R6.reuse, R11, R7, 0x2, P1 ;  /* 0x0000000b06157211 */ /* 0x040fe200008f1407 */
[CC--:B---3--:R-:W-:Y:S02]  /*1d30*/  IMAD R13, R6.reuse, R12.reuse, R12 ;  /* 0x0000000c060d7224 */ /* 0x0c8fe400078e020c */
[-C--:B-1----:R-:W-:Y:S02]  /*1d40*/  IMAD R3, R3, R12.reuse, UR4 ;  /* 0x0000000403037e24 */ /* 0x082fe4000f8e020c */
[-C--:B------:R-:W-:Y:S01]  /*1d50*/  IMAD R9, R9, R12.reuse, UR4 ;  /* 0x0000000409097e24 */ /* 0x080fe2000f8e020c */
[----:B------:R-:W-:Y:S01]  /*1d60*/  IADD3 R13, PT, PT, R13, UR4, RZ ;  /* 0x000000040d0d7c10 */ /* 0x000fe2000fffe0ff */
[----:B------:R-:W-:Y:S02]  /*1d70*/  IMAD R11, R6, R12, UR4 ;  /* 0x00000004060b7e24 */ /* 0x000fe4000f8e020c */
[----:B--2-4-:R-:W-:-:S07]  /*1d80*/  IMAD.X R21, RZ, RZ, R21, P2 ;  /* 0x000000ffff157224 */ /* 0x014fce00010e0615 */
.L_x_48:
[----:B------:R-:W-:Y:S02]  /*1d90*/  ISETP.NE.AND P1, PT, R11, RZ, PT ;  /* 0x000000ff0b00720c */ /* 0x000fe40003f25270 */
[----:B------:R-:W-:-:S11]  /*1da0*/  MOV R12, 0x3f800000 ;  /* 0x3f800000000c7802 */ /* 0x000fd60000000f00 */
[----:B0-----:R-:W-:Y:S05]  /*1db0*/  @!P1 BRA `(.L_x_41) ;  /* 0x0000000000749947 */ /* 0x001fea0003800000 */
[----:B------:R-:W-:-:S04]  /*1dc0*/  I2FP.F32.U32 R17, R11 ;  /* 0x0000000b00117245 */ /* 0x000fc80000201000 */
[----:B------:R-:W-:-:S04]  /*1dd0*/  FSETP.NAN.AND P1, PT, |R17|, |R17|, PT ;  /* 0x400000111100720b */ /* 0x000fc80003f28200 */
[----:B------:R-:W-:-:S13]  /*1de0*/  FSETP.NUM.AND P1, PT, |R0|, |R0|, !P1 ;  /* 0x400000000000720b */ /* 0x000fda0004f27200 */
[----:B------:R-:W-:Y:S01]  /*1df0*/  @!P1 FADD R12, R0, R17 ;  /* 0x00000011000c9221 */ /* 0x000fe20000000000 */
[----:B------:R-:W-:Y:S06]  /*1e00*/  @!P1 BRA `(.L_x_41) ;  /* 0x0000000000609947 */ /* 0x000fec0003800000 */
[----:B------:R-:W-:Y:S01]  /*1e10*/  FMUL R15, R4, R17 ;  /* 0x00000011040f7220 */ /* 0x000fe20000400000 */
[----:B------:R-:W-:-:S03]  /*1e20*/  IMAD.MOV.U32 R19, RZ, RZ, 0x391fcb8e ;  /* 0x391fcb8eff137424 */ /* 0x000fc600078e00ff */
[----:B------:R-:W0:Y:S01]  /*1e30*/  FRND R12, R15 ;  /* 0x0000000f000c7307 */ /* 0x000e220000201000 */
[----:B------:R-:W-:Y:S01]  /*1e40*/  FFMA R14, R4, R17, -R15 ;  /* 0x00000011040e7223 */ /* 0x000fe2000000080f */
[----:B------:R-:W-:-:S03]  /*1e50*/  FSETP.GT.AND P2, PT, |R15|, 152, PT ;  /* 0x431800000f00780b */ /* 0x000fc60003f44200 */
[----:B------:R-:W-:Y:S01]  /*1e60*/  FFMA R17, R5, R17, R14 ;  /* 0x0000001105117223 */ /* 0x000fe2000000000e */
[----:B0-----:R-:W-:Y:S01]  /*1e70*/  FADD R14, R15, -R12 ;  /* 0x8000000c0f0e7221 */ /* 0x001fe20000000000 */
[----:B------:R-:W-:-:S03]  /*1e80*/  FSETP.GT.AND P1, PT, R12, RZ, PT ;  /* 0x000000ff0c00720b */ /* 0x000fc60003f24000 */
[----:B------:R-:W-:Y:S01]  /*1e90*/  FADD R14, R14, R17 ;  /* 0x000000110e0e7221 */ /* 0x000fe20000000000 */
[----:B------:R-:W-:Y:S02]  /*1ea0*/  SEL R12, RZ, 0x83000000, P1 ;  /* 0x83000000ff0c7807 */ /* 0x000fe40000800000 */
[----:B------:R-:W-:Y:S01]  /*1eb0*/  FSETP.GEU.AND P1, PT, R15, RZ, PT ;  /* 0x000000ff0f00720b */ /* 0x000fe20003f2e000 */
[----:B------:R-:W-:Y:S01]  /*1ec0*/  FFMA R17, R14, R19, 0.0013391353422775864601 ;  /* 0x3aaf85ed0e117423 */ /* 0x000fe20000000013 */
[----:B------:R-:W-:-:S03]  /*1ed0*/  IADD3 R16, PT, PT, R12, 0x7f000000, RZ ;  /* 0x7f0000000c107810 */ /* 0x000fc60007ffe0ff */
[C---:B------:R-:W-:Y:S02]  /*1ee0*/  FFMA R19, R14.reuse, R17, 0.0096188392490148544312 ;  /* 0x3c1d98560e137423 */ /* 0x040fe40000000011 */
[----:B------:R0:W1:Y:S02]  /*1ef0*/  F2I.NTZ R17, R15 ;  /* 0x0000000f00117305 */ /* 0x0000640000203100 */
[----:B------:R-:W-:-:S04]  /*1f00*/  FFMA R19, R14, R19, 0.055503588169813156128 ;  /* 0x3d6357bb0e137423 */ /* 0x000fc80000000013 */
[----:B------:R-:W-:Y:S01]  /*1f10*/  FFMA R19, R14, R19, 0.24022644758224487305 ;  /* 0x3e75fdec0e137423 */ /* 0x000fe20000000013 */
[----:B0-----:R-:W-:-:S03]  /*1f20*/  FSEL R15, RZ, +INF , !P1 ;  /* 0x7f800000ff0f7808 */ /* 0x001fc60004800000 */
[----:B------:R-:W-:-:S04]  /*1f30*/  FFMA R19, R14, R19, 0.69314718246459960938 ;  /* 0x3f3172180e137423 */ /* 0x000fc80000000013 */
[----:B------:R-:W-:Y:S01]  /*1f40*/  FFMA R19, R14, R19, 1 ;  /* 0x3f8000000e137423 */ /* 0x000fe20000000013 */
[----:B-1----:R-:W-:-:S03]  /*1f50*/  IMAD R17, R17, 0x800000, -R12 ;  /* 0x0080000011117824 */ /* 0x002fc600078e0a0c */
[----:B------:R-:W-:-:S04]  /*1f60*/  FMUL R16, R16, R19 ;  /* 0x0000001310107220 */ /* 0x000fc80000400000 */
[----:B------:R-:W-:-:S05]  /*1f70*/  @!P2 FMUL R15, R17, R16 ;  /* 0x00000010110fa220 */ /* 0x000fca0000400000 */
[----:B------:R-:W-:-:S07]  /*1f80*/  FSEL R12, R8, R15, P0 ;  /* 0x0000000f080c7208 */ /* 0x000fce0000000000 */
.L_x_41:
[----:B------:R-:W0:Y:S01]  /*1f90*/  F2I.U32.TRUNC.NTZ R17, R12 ;  /* 0x0000000c00117305 */ /* 0x000e22000020f000 */
[----:B------:R-:W-:Y:S01]  /*1fa0*/  MOV R14, R10 ;  /* 0x0000000a000e7202 */ /* 0x000fe20000000f00 */
[----:B------:R-:W-:Y:S01]  /*1fb0*/  IMAD.MOV.U32 R15, RZ, RZ, R21 ;  /* 0x000000ffff0f7224 */ /* 0x000fe200078e0015 */
[----:B------:R-:W-:Y:S01]  /*1fc0*/  ISETP.NE.AND P1, PT, R13, RZ, PT ;  /* 0x000000ff0d00720c */ /* 0x000fe20003f25270 */
[----:B------:R-:W-:-:S03]  /*1fd0*/  HFMA2 R10, -RZ, RZ, 1.875, 0 ;  /* 0x3f800000ff0a7431 */ /* 0x000fc600000001ff */
[----:B0-----:R0:W-:Y:S09]  /*1fe0*/  STG.E desc[UR12][R14.64+-0x8], R17 ;  /* 0xfffff8110e007986 */ /* 0x0011f2000c10190c */
[----:B------:R-:W-:Y:S05]  /*1ff0*/  @!P1 BRA `(.L_x_42) ;  /* 0x0000000000789947 */ /* 0x000fea0003800000 */
[----:B------:R-:W-:-:S04]  /*2000*/  I2FP.F32.U32 R19, R13 ;  /* 0x0000000d00137245 */ /* 0x000fc80000201000 */
[----:B------:R-:W-:-:S04]  /*2010*/  FSETP.NAN.AND P1, PT, |R19|, |R19|, PT ;  /* 0x400000131300720b */ /* 0x000fc80003f28200 */
[----:B------:R-:W-:-:S13]  /*2020*/  FSETP.NAN.OR P1, PT, |R0|, |R0|, P1 ;  /* 0x400000000000720b */ /* 0x000fda0000f28600 */
[----:B------:R-:W-:Y:S05]  /*2030*/  @P1 BRA `(.L_x_43) ;  /* 0x0000000000641947 */ /* 0x000fea0003800000 */
[----:B0-----:R-:W-:Y:S01]  /*2040*/  FMUL R17, R4, R19 ;  /* 0x0000001304117220 */ /* 0x001fe20000400000 */
        /* <DEDUP_REMOVED lines=22> */
[----:B------:R-:W-:Y:S01]  /*21b0*/  FSEL R10, R8, R17, P0 ;  /* 0x00000011080a7208 */ /* 0x000fe20000000000 */
[----:B------:R-:W-:Y:S06]  /*21c0*/  BRA `(.L_x_42) ;  /* 0x0000000000047947 */ /* 0x000fec0003800000 */
.L_x_43:
[----:B------:R-:W-:-:S07]  /*21d0*/  FADD R10, R0, R19 ;  /* 0x00000013000a7221 */ /* 0x000fce0000000000 */
.L_x_42:
[----:B0-----:R-:W0:Y:S01]  /*21e0*/  F2I.U32.TRUNC.NTZ R17, R10 ;  /* 0x0000000a00117305 */ /* 0x001e22000020f000 */
[----:B------:R-:W-:Y:S02]  /*21f0*/  ISETP.NE.AND P1, PT, R3, RZ, PT ;  /* 0x000000ff0300720c */ /* 0x000fe40003f25270 */
[----:B------:R-:W-:Y:S01]  /*2200*/  MOV R12, 0x3f800000 ;  /* 0x3f800000000c7802 */ /* 0x000fe20000000f00 */
[----:B0-----:R0:W-:Y:S10]  /*2210*/  STG.E desc[UR12][R14.64+-0x4], R17 ;  /* 0xfffffc110e007986 */ /* 0x0011f4000c10190c */
        /* <DEDUP_REMOVED lines=30> */
.L_x_45:
[----:B------:R-:W-:-:S07]  /*2400*/  FADD R12, R0, R19 ;  /* 0x00000013000c7221 */ /* 0x000fce0000000000 */
.L_x_44:
        /* <DEDUP_REMOVED lines=29> */
[----:B-1----:R-:W-:-:S03]  /*25e0*/  LEA R19, R19, -R10, 0x17 ;  /* 0x8000000a13137211 */ /* 0x002fc600078eb8ff */
[----:B------:R-:W-:-:S04]  /*25f0*/  FMUL R16, R16, R21 ;  /* 0x0000001510107220 */ /* 0x000fc80000400000 */
[----:B------:R-:W-:-:S05]  /*2600*/  @!P2 FMUL R17, R19, R16 ;  /* 0x000000101311a220 */ /* 0x000fca0000400000 */
[----:B------:R-:W-:Y:S01]  /*2610*/  FSEL R16, R8, R17, P0 ;  /* 0x0000001108107208 */ /* 0x000fe20000000000 */
[----:B------:R-:W-:Y:S06]  /*2620*/  BRA `(.L_x_46) ;  /* 0x0000000000047947 */ /* 0x000fec0003800000 */
.L_x_47:
[----:B------:R-:W-:-:S07]  /*2630*/  FADD R16, R0, R19 ;  /* 0x0000001300107221 */ /* 0x000fce0000000000 */
.L_x_46:
[----:B0-----:R-:W0:Y:S01]  /*2640*/  F2I.U32.TRUNC.NTZ R17, R16 ;  /* 0x0000001000117305 */ /* 0x001e22000020f000 */
[----:B------:R-:W-:Y:S01]  /*2650*/  IADD3 R6, P1, PT, R6, 0x4, RZ ;  /* 0x0000000406067810 */ /* 0x000fe20007f3e0ff */
[----:B------:R-:W-:Y:S01]  /*2660*/  IMAD R3, R2, 0x4, R3 ;  /* 0x0000000402037824 */ /* 0x000fe200078e0203 */
[----:B------:R-:W-:Y:S02]  /*2670*/  IADD3 R10, P2, PT, R14, 0x10, RZ ;  /* 0x000000100e0a7810 */ /* 0x000fe40007f5e0ff */
[----:B------:R-:W-:Y:S01]  /*2680*/  LEA R13, R2, R13, 0x2 ;  /* 0x0000000d020d7211 */ /* 0x000fe200078e10ff */
[----:B------:R-:W-:Y:S01]  /*2690*/  IMAD.X R7, RZ, RZ, R7, P1 ;  /* 0x000000ffff077224 */ /* 0x000fe200008e0607 */
[----:B------:R-:W-:Y:S02]  /*26a0*/  ISETP.GE.U32.AND P1, PT, R6, UR6, PT ;  /* 0x0000000606007c0c */ /* 0x000fe4000bf26070 */
[----:B------:R-:W-:Y:S02]  /*26b0*/  IADD3.X R21, PT, PT, RZ, R15, RZ, P2, !PT ;  /* 0x0000000fff157210 */ /* 0x000fe400017fe4ff */
[----:B------:R-:W-:-:S02]  /*26c0*/  ISETP.GE.U32.AND.EX P1, PT, R7, UR7, PT, P1 ;  /* 0x0000000707007c0c */ /* 0x000fc4000bf26110 */
[C---:B------:R-:W-:Y:S01]  /*26d0*/  LEA R9, R2.reuse, R9, 0x2 ;  /* 0x0000000902097211 */ /* 0x040fe200078e10ff */
[----:B0-----:R0:W-:Y:S01]  /*26e0*/  STG.E desc[UR12][R14.64+0x4], R17 ;  /* 0x000004110e007986 */ /* 0x0011e2000c10190c */
[----:B------:R-:W-:-:S09]  /*26f0*/  LEA R11, R2, R11, 0x2 ;  /* 0x0000000b020b7211 */ /* 0x000fd200078e10ff */
[----:B------:R-:W-:Y:S05]  /*2700*/  @!P1 BRA `(.L_x_48) ;  /* 0xfffffff400a09947 */ /* 0x000fea000383ffff */
[----:B------:R-:W-:Y:S05]  /*2710*/  EXIT ;  /* 0x000000000000794d */ /* 0x000fea0003800000 */
.L_x_49:
        /* <DEDUP_REMOVED lines=14> */
.L_x_376:


//--------------------- .text.logspace_u16        --------------------------
	.section	.text.logspace_u16,"ax",@progbits
	.align	128
        .global         logspace_u16
        .type           logspace_u16,@function
        .size           logspace_u16,(.L_x_377 - logspace_u16)
        .other          logspace_u16,@"STO_CUDA_ENTRY STV_DEFAULT"
logspace_u16:
.text.logspace_u16:
[----:B------:R-:W-:Y:S01]  /*0000*/  LDC R1, c[0x0][0x37c] ;  /* 0x0000df00ff017b82 */ /* 0x000fe20000000800 */
[----:B------:R-:W0:Y:S07]  /*0010*/  S2R R32, SR_TID.X ;  /* 0x0000000000207919 */ /* 0x000e2e0000002100 */
[----:B------:R-:W0:Y:S01]  /*0020*/  S2UR UR4, SR_CTAID.X ;  /* 0x00000000000479c3 */ /* 0x000e220000002500 */
[----:B------:R-:W1:Y:S01]  /*0030*/  LDCU.64 UR6, c[0x0][0x390] ;  /* 0x00007200ff0677ac */ /* 0x000e620008000a00 */
[----:B------:R-:W-:Y:S01]  /*0040*/  BSSY.RECONVERGENT B0, `(.L_x_50) ;  /* 0x00000fa000007945 */ /* 0x000fe20003800200 */
[----:B------:R-:W2:Y:S05]  /*0050*/  LDCU.U16 UR12, c[0x0][0x38a] ;  /* 0x00007140ff0c77ac */ /* 0x000eaa0008000400 */
[----:B------:R-:W0:Y:S01]  /*0060*/  LDC R31, c[0x0][0x360] ;  /* 0x0000d800ff1f7b82 */ /* 0x000e220000000800 */
[----:B------:R-:W3:Y:S01]  /*0070*/  LDCU UR5, c[0x0][0x370] ;  /* 0x00006e00ff0577ac */ /* 0x000ee20008000800 */
[----:B------:R-:W4:Y:S01]  /*0080*/  LDCU.64 UR10, c[0x0][0x358] ;  /* 0x00006b00ff0a77ac */ /* 0x000f220008000a00 */
[----:B-1----:R-:W-:-:S02]  /*0090*/  USHF.R.U64 UR6, UR6, 0x2, UR7 ;  /* 0x0000000206067899 */ /* 0x002fc40008001207 */
[----:B------:R-:W-:Y:S01]  /*00a0*/  USHF.R.U32.HI UR7, URZ, 0x2, UR7 ;  /* 0x00000002ff077899 */ /* 0x000fe20008011607 */
[----:B--2---:R-:W-:-:S05]  /*00b0*/  IMAD.U32 R30, RZ, RZ, UR12 ;  /* 0x0000000cff1e7e24 */ /* 0x004fca000f8e00ff */
[----:B------:R-:W-:Y:S02]  /*00c0*/  IMAD.U32 R0, RZ, RZ, UR7 ;  /* 0x00000007ff007e24 */ /* 0x000fe4000f8e00ff */
[C---:B0-----:R-:W-:Y:S02]  /*00d0*/  IMAD R32, R31.reuse, UR4, R32 ;  /* 0x000000041f207c24 */ /* 0x041fe4000f8e0220 */
[----:B---3--:R-:W-:-:S03]  /*00e0*/  IMAD R31, R31, UR5, RZ ;  /* 0x000000051f1f7c24 */ /* 0x008fc6000f8e02ff */
[----:B------:R-:W-:-:S04]  /*00f0*/  ISETP.LT.U32.AND P0, PT, R32, UR6, PT ;  /* 0x0000000620007c0c */ /* 0x000fc8000bf01070 */
[----:B------:R-:W-:-:S13]  /*0100*/  ISETP.GT.U32.AND.EX P0, PT, R0, RZ, PT, P0 ;  /* 0x000000ff0000720c */ /* 0x000fda0003f04100 */
[----:B----4-:R-:W-:Y:S05]  /*0110*/  @!P0 BRA `(.L_x_51) ;  /* 0x0000000c00b08947 */ /* 0x010fea0003800000 */
[----:B------:R-:W0:Y:S01]  /*0120*/  LDC.U16 R9, c[0x0][0x388] ;  /* 0x0000e200ff097b82 */ /* 0x000e220000000400 */
[----:B------:R-:W-:Y:S01]  /*0130*/  IMAD.MOV.U32 R10, RZ, RZ, 0x3a2c32e4 ;  /* 0x3a2c32e4ff0a7424 */ /* 0x000fe200078e00ff */
[----:B------:R-:W1:Y:S01]  /*0140*/  LDCU.U16 UR5, c[0x0][0x38c] ;  /* 0x00007180ff0577ac */ /* 0x000e620008000400 */
[----:B------:R-:W-:Y:S01]  /*0150*/  HFMA2 R13, -RZ, RZ, 0, 0 ;  /* 0x00000000ff0d7431 */ /* 0x000fe200000001ff */
[----:B------:R-:W-:Y:S01]  /*0160*/  SHF.R.U32.HI R23, RZ, 0x1e, R32 ;  /* 0x0000001eff177819 */ /* 0x000fe20000011620 */
[----:B------:R-:W2:Y:S01]  /*0170*/  LDCU.64 UR8, c[0x0][0x380] ;  /* 0x00007000ff0877ac */ /* 0x000ea20008000a00 */
[----:B------:R-:W-:Y:S01]  /*0180*/  UMOV UR4, URZ ;  /* 0x000000ff00047c82 */ /* 0x000fe20008000000 */
[----:B-1----:R-:W-:Y:S01]  /*0190*/  MOV R12, UR5 ;  /* 0x00000005000c7c02 */ /* 0x002fe20008000f00 */
[----:B------:R-:W-:Y:S01]  /*01a0*/  IMAD.WIDE.U32 R14, R32, UR5, RZ ;  /* 0x00000005200e7c25 */ /* 0x000fe2000f8e00ff */
[----:B0-----:R-:W-:-:S03]  /*01b0*/  I2FP.F32.U32 R29, R9 ;  /* 0x00000009001d7245 */ /* 0x001fc60000201000 */
[----:B------:R-:W-:Y:S01]  /*01c0*/  IMAD.WIDE.U32 R16, R31, UR5, RZ ;  /* 0x000000051f107c25 */ /* 0x000fe2000f8e00ff */
[C---:B--2---:R-:W-:Y:S02]  /*01d0*/  LEA R28, P1, R32.reuse, UR8, 0x3 ;  /* 0x00000008201c7c11 */ /* 0x044fe4000f8218ff */
[C---:B------:R-:W-:Y:S01]  /*01e0*/  FSETP.GEU.AND P0, PT, |R29|.reuse, 1.175494350822287508e-38, PT ;  /* 0x008000001d00780b */ /* 0x040fe20003f0e200 */
[----:B------:R-:W-:Y:S01]  /*01f0*/  FMUL R0, |R29|, 16777216 ;  /* 0x4b8000001d007820 */ /* 0x000fe20000400200 */
[----:B------:R-:W-:Y:S01]  /*0200*/  IMAD R33, R23, UR5, RZ ;  /* 0x0000000517217c24 */ /* 0x000fe2000f8e02ff */
[----:B------:R-:W-:Y:S02]  /*0210*/  IADD3 R25, PT, PT, R17, UR4, RZ ;  /* 0x0000000411197c10 */ /* 0x000fe4000fffe0ff */
[----:B------:R-:W-:Y:S02]  /*0220*/  LEA.HI.X R11, R32, UR9, RZ, 0x3, P1 ;  /* 0x00000009200b7c11 */ /* 0x000fe400088f1cff */
[----:B------:R-:W-:-:S04]  /*0230*/  FSEL R0, R0, |R29|, !P0 ;  /* 0x4000001d00007208 */ /* 0x000fc80004000000 */
[----:B------:R-:W-:-:S04]  /*0240*/  IADD3 R2, PT, PT, R0, -0x3f3504f3, RZ ;  /* 0xc0cafb0d00027810 */ /* 0x000fc80007ffe0ff */
[----:B------:R-:W-:-:S05]  /*0250*/  LOP3.LUT R3, R2, 0xff800000, RZ, 0xc0, !PT ;  /* 0xff80000002037812 */ /* 0x000fca00078ec0ff */
[----:B------:R-:W-:Y:S01]  /*0260*/  IMAD.IADD R0, R0, 0x1, -R3 ;  /* 0x0000000100007824 */ /* 0x000fe200078e0a03 */
[----:B------:R-:W-:-:S03]  /*0270*/  I2FP.F32.S32 R3, R3 ;  /* 0x0000000300037245 */ /* 0x000fc60000201400 */
[C---:B------:R-:W-:Y:S01]  /*0280*/  FADD R4, R0.reuse, 1 ;  /* 0x3f80000000047421 */ /* 0x040fe20000000000 */
[----:B------:R-:W-:Y:S01]  /*0290*/  FADD R2, R0, -1 ;  /* 0xbf80000000027421 */ /* 0x000fe20000000000 */
[----:B------:R-:W-:Y:S02]  /*02a0*/  FSEL R0, RZ, -24, P0 ;  /* 0xc1c00000ff007808 */ /* 0x000fe40000000000 */
[----:B------:R-:W-:Y:S01]  /*02b0*/  FSETP.NEU.AND P0, PT, |R29|, +INF , PT ;  /* 0x7f8000001d00780b */ /* 0x000fe20003f0d200 */
[----:B------:R-:W-:Y:S01]  /*02c0*/  FADD R5, R2, R2 ;  /* 0x0000000202057221 */ /* 0x000fe20000000000 */
[----:B------:R-:W0:Y:S01]  /*02d0*/  MUFU.RCP R4, R4 ;  /* 0x0000000400047308 */ /* 0x000e220000001000 */
[----:B------:R-:W-:Y:S02]  /*02e0*/  FFMA R0, R3, 1.1920928955078125e-07, R0 ;  /* 0x3400000003007823 */ /* 0x000fe40000000000 */
[----:B0-----:R-:W-:-:S04]  /*02f0*/  FMUL R5, R4, R5 ;  /* 0x0000000504057220 */ /* 0x001fc80000400000 */
[----:B------:R-:W-:Y:S01]  /*0300*/  FADD R6, R2, -R5 ;  /* 0x8000000502067221 */ /* 0x000fe20000000000 */
[CC--:B------:R-:W-:Y:S01]  /*0310*/  FMUL R3, R5.reuse, R5.reuse ;  /* 0x0000000505037220 */ /* 0x0c0fe20000400000 */
[----:B------:R-:W-:Y:S02]  /*0320*/  FFMA R8, R5, 1.4426950216293334961, R0 ;  /* 0x3fb8aa3b05087823 */ /* 0x000fe40000000000 */
[----:B------:R-:W-:Y:S01]  /*0330*/  FADD R7, R6, R6 ;  /* 0x0000000606077221 */ /* 0x000fe20000000000 */
[C---:B------:R-:W-:Y:S01]  /*0340*/  FFMA R6, R3.reuse, R10, 0.0032181653659790754318 ;  /* 0x3b52e7db03067423 */ /* 0x040fe2000000000a */
[----:B------:R-:W-:Y:S01]  /*0350*/  FADD R0, R0, -R8 ;  /* 0x8000000800007221 */ /* 0x000fe20000000000 */
[----:B------:R-:W-:Y:S02]  /*0360*/  IMAD.U32 R10, RZ, RZ, UR12 ;  /* 0x0000000cff0a7e24 */ /* 0x000fe4000f8e00ff */
        /* <DEDUP_REMOVED lines=14> */
[----:B------:R-:W-:Y:S01]  /*0450*/  SHF.L.U64.HI R2, R16, 0x2, R25 ;  /* 0x0000000210027819 */ /* 0x000fe20000010219 */
[----:B------:R-:W-:-:S04]  /*0460*/  IMAD.WIDE.U32 R20, R20, UR5, RZ ;  /* 0x0000000514147c25 */ /* 0x000fc8000f8e00ff */
[----:B------:R-:W-:Y:S01]  /*0470*/  FFMA R5, R5, R6, R0 ;  /* 0x0000000605057223 */ /* 0x000fe20000000000 */
[----:B------:R-:W-:Y:S01]  /*0480*/  PRMT R0, R9, 0x9910, RZ ;  /* 0x0000991009007816 */ /* 0x000fe200000000ff */
[----:B------:R-:W-:Y:S02]  /*0490*/  VIADD R3, R15, UR4 ;  /* 0x000000040f037c36 */ /* 0x000fe40008000000 */
[----:B------:R-:W-:Y:S01]  /*04a0*/  FADD R6, R29, R29 ;  /* 0x0000001d1d067221 */ /* 0x000fe20000000000 */
[----:B------:R-:W-:Y:S01]  /*04b0*/  FADD R27, R8, R5 ;  /* 0x00000005081b7221 */ /* 0x000fe20000000000 */
[----:B------:R-:W-:Y:S01]  /*04c0*/  IMAD.WIDE.U32 R18, R18, UR5, RZ ;  /* 0x0000000512127c25 */ /* 0x000fe2000f8e00ff */
[----:B------:R-:W-:-:S03]  /*04d0*/  ISETP.EQ.OR P0, PT, R0, RZ, !P0 ;  /* 0x000000ff0000720c */ /* 0x000fc60004702670 */
[----:B------:R-:W-:Y:S01]  /*04e0*/  FADD R26, -R8, R27 ;  /* 0x0000001b081a7221 */ /* 0x000fe20000000100 */
[----:B------:R-:W-:Y:S01]  /*04f0*/  ISETP.NE.AND P3, PT, R0, 0x1, PT ;  /* 0x000000010000780c */ /* 0x000fe20003f65270 */
[----:B------:R-:W-:Y:S01]  /*0500*/  IMAD.MOV.U32 R9, RZ, RZ, RZ ;  /* 0x000000ffff097224 */ /* 0x000fe200078e00ff */
[----:B------:R-:W-:Y:S01]  /*0510*/  MOV R8, R32 ;  /* 0x0000002000087202 */ /* 0x000fe20000000f00 */
[----:B------:R-:W-:Y:S01]  /*0520*/  FADD R26, R5, -R26 ;  /* 0x8000001a051a7221 */ /* 0x000fe20000000000 */
[----:B------:R-:W-:Y:S01]  /*0530*/  IMAD.MOV.U32 R7, RZ, RZ, RZ ;  /* 0x000000ffff077224 */ /* 0x000fe200078e00ff */
[----:B------:R-:W-:Y:S01]  /*0540*/  IADD3 R4, PT, PT, R21, R33, RZ ;  /* 0x0000002115047210 */ /* 0x000fe20007ffe0ff */
[----:B------:R-:W-:Y:S01]  /*0550*/  IMAD.IADD R5, R19, 0x1, R33 ;  /* 0x0000000113057824 */ /* 0x000fe200078e0221 */
[----:B------:R-:W-:Y:S01]  /*0560*/  SHF.L.U64.HI R3, R14, 0x2, R3 ;  /* 0x000000020e037819 */ /* 0x000fe20000010203 */
[----:B------:R-:W-:-:S07]  /*0570*/  IMAD R0, R23, UR5, R13 ;  /* 0x0000000517007c24 */ /* 0x000fce000f8e020d */
.L_x_60:
[----:B0-----:R-:W-:Y:S01]  /*0580*/  LEA R22, P4, R14, R10, 0x2 ;  /* 0x0000000a0e167211 */ /* 0x001fe200078810ff */
[----:B------:R-:W-:Y:S01]  /*0590*/  BSSY.RECONVERGENT B1, `(.L_x_52) ;  /* 0x0000027000017945 */ /* 0x000fe20003800200 */
[----:B------:R-:W-:Y:S01]  /*05a0*/  IADD3 R24, P5, PT, R10, R12, RZ ;  /* 0x0000000c0a187210 */ /* 0x000fe20007fbe0ff */
[----:B------:R-:W-:Y:S01]  /*05b0*/  IMAD.MOV.U32 R33, RZ, RZ, 0x3f800000 ;  /* 0x3f800000ff217424 */ /* 0x000fe200078e00ff */
[----:B------:R-:W-:Y:S01]  /*05c0*/  ISETP.EQ.U32.AND P2, PT, R22, RZ, PT ;  /* 0x000000ff1600720c */ /* 0x000fe20003f42070 */
[C---:B------:R-:W-:Y:S01]  /*05d0*/  IMAD.X R23, R9.reuse, 0x1, R3, P4 ;  /* 0x0000000109177824 */ /* 0x040fe200020e0603 */
[----:B------:R-:W-:Y:S02]  /*05e0*/  ISETP.EQ.U32.AND P1, PT, R24, RZ, PT ;  /* 0x000000ff1800720c */ /* 0x000fe40003f22070 */
[----:B------:R-:W-:Y:S02]  /*05f0*/  IADD3.X R25, PT, PT, R9, R0, RZ, P5, !PT ;  /* 0x0000000009197210 */ /* 0x000fe40002ffe4ff */
[----:B------:R-:W-:-:S02]  /*0600*/  ISETP.EQ.OR.EX P2, PT, R23, RZ, !P3, P2 ;  /* 0x000000ff1700720c */ /* 0x000fc40005f42720 */
        /* <DEDUP_REMOVED lines=11> */
[----:B------:R-:W-:Y:S01]  /*06c0*/  FSETP.GEU.AND P5, PT, R22, RZ, PT ;  /* 0x000000ff1600720b */ /* 0x000fe20003fae000 */
[----:B------:R-:W-:Y:S01]  /*06d0*/  FFMA R34, R26, R34, R33 ;  /* 0x000000221a227223 */ /* 0x000fe20000000021 */
[----:B0-----:R-:W-:Y:S01]  /*06e0*/  FADD R33, R22, -R23 ;  /* 0x8000001716217221 */ /* 0x001fe20000000000 */
[----:B------:R-:W-:Y:S02]  /*06f0*/  FSETP.GT.AND P2, PT, R23, RZ, PT ;  /* 0x000000ff1700720b */ /* 0x000fe40003f44000 */
[----:B------:R-:W0:Y:S01]  /*0700*/  F2I.NTZ R23, R22 ;  /* 0x0000001600177305 */ /* 0x000e220000203100 */
[----:B------:R-:W-:Y:S01]  /*0710*/  FADD R33, R33, R34 ;  /* 0x0000002221217221 */ /* 0x000fe20000000000 */
[----:B------:R-:W-:-:S05]  /*0720*/  MOV R34, 0x391fcb8e ;  /* 0x391fcb8e00227802 */ /* 0x000fca0000000f00 */
        /* <DEDUP_REMOVED lines=8> */
[----:B------:R-:W-:-:S04]  /*07b0*/  VIADD R33, R34, 0x7f000000 ;  /* 0x7f00000022217836 */ /* 0x000fc80000000000 */
[----:B------:R-:W-:Y:S01]  /*07c0*/  FMUL R36, R33, R36 ;  /* 0x0000002421247220 */ /* 0x000fe20000400000 */
[----:B------:R-:W-:-:S03]  /*07d0*/  FSEL R33, RZ, +INF , !P5 ;  /* 0x7f800000ff217808 */ /* 0x000fc60006800000 */
[----:B------:R-:W-:-:S05]  /*07e0*/  @!P4 FMUL R33, R23, R36 ;  /* 0x000000241721c220 */ /* 0x000fca0000400000 */
[----:B------:R-:W-:-:S07]  /*07f0*/  FSEL R33, R6, R33, P0 ;  /* 0x0000002106217208 */ /* 0x000fce0000000000 */
.L_x_53:
[----:B------:R-:W-:Y:S05]  /*0800*/  BSYNC.RECONVERGENT B1 ;  /* 0x0000000000017941 */ /* 0x000fea0003800200 */
.L_x_52:
[----:B------:R-:W-:Y:S01]  /*0810*/  BSSY.RECONVERGENT B1, `(.L_x_54) ;  /* 0x0000020000017945 */ /* 0x000fe20003800200 */
[----:B------:R-:W-:-:S03]  /*0820*/  IMAD.MOV.U32 R34, RZ, RZ, 0x3f800000 ;  /* 0x3f800000ff227424 */ /* 0x000fc600078e00ff */
        /* <DEDUP_REMOVED lines=11> */
[----:B------:R-:W-:-:S03]  /*08e0*/  FFMA R25, R26, R24, R25 ;  /* 0x000000181a197223 */ /* 0x000fc60000000019 */
[----:B------:R-:W1:Y:S01]  /*08f0*/  F2I.NTZ R34, R22 ;  /* 0x0000001600227305 */ /* 0x000e620000203100 */
[----:B0-----:R-:W-:Y:S01]  /*0900*/  FADD R24, R22, -R23 ;  /* 0x8000001716187221 */ /* 0x001fe20000000000 */
[----:B------:R-:W-:-:S03]  /*0910*/  FSETP.GT.AND P1, PT, R23, RZ, PT ;  /* 0x000000ff1700720b */ /* 0x000fc60003f24000 */
[----:B------:R-:W-:Y:S01]  /*0920*/  FADD R24, R24, R25 ;  /* 0x0000001918187221 */ /* 0x000fe20000000000 */
[----:B------:R-:W-:Y:S01]  /*0930*/  HFMA2 R25, -RZ, RZ, 0.64013671875, -15.109375 ;  /* 0x391fcb8eff197431 */ /* 0x000fe200000001ff */
[----:B------:R-:W-:-:S04]  /*0940*/  SEL R23, RZ, 0x83000000, P1 ;  /* 0x83000000ff177807 */ /* 0x000fc80000800000 */
[----:B-1----:R-:W-:Y:S01]  /*0950*/  LEA R34, R34, -R23, 0x17 ;  /* 0x8000001722227211 */ /* 0x002fe200078eb8ff */
[----:B------:R-:W-:-:S04]  /*0960*/  FFMA R25, R24, R25, 0.0013391353422775864601 ;  /* 0x3aaf85ed18197423 */ /* 0x000fc80000000019 */
[----:B------:R-:W-:-:S04]  /*0970*/  FFMA R25, R24, R25, 0.0096188392490148544312 ;  /* 0x3c1d985618197423 */ /* 0x000fc80000000019 */
[----:B------:R-:W-:-:S04]  /*0980*/  FFMA R25, R24, R25, 0.055503588169813156128 ;  /* 0x3d6357bb18197423 */ /* 0x000fc80000000019 */
[----:B------:R-:W-:-:S04]  /*0990*/  FFMA R25, R24, R25, 0.24022644758224487305 ;  /* 0x3e75fdec18197423 */ /* 0x000fc80000000019 */
[----:B------:R-:W-:-:S04]  /*09a0*/  FFMA R25, R24, R25, 0.69314718246459960938 ;  /* 0x3f31721818197423 */ /* 0x000fc80000000019 */
[----:B------:R-:W-:Y:S01]  /*09b0*/  FFMA R25, R24, R25, 1 ;  /* 0x3f80000018197423 */ /* 0x000fe20000000019 */
[----:B------:R-:W-:Y:S01]  /*09c0*/  VIADD R24, R23, 0x7f000000 ;  /* 0x7f00000017187836 */ /* 0x000fe20000000000 */
[----:B------:R-:W-:-:S03]  /*09d0*/  FSEL R23, RZ, +INF , !P4 ;  /* 0x7f800000ff177808 */ /* 0x000fc60006000000 */
[----:B------:R-:W-:-:S04]  /*09e0*/  FMUL R25, R24, R25 ;  /* 0x0000001918197220 */ /* 0x000fc80000400000 */
[----:B------:R-:W-:-:S05]  /*09f0*/  @!P2 FMUL R23, R34, R25 ;  /* 0x000000192217a220 */ /* 0x000fca0000400000 */
[----:B------:R-:W-:-:S07]  /*0a00*/  FSEL R34, R6, R23, P0 ;  /* 0x0000001706227208 */ /* 0x000fce0000000000 */
.L_x_55:
[----:B------:R-:W-:Y:S05]  /*0a10*/  BSYNC.RECONVERGENT B1 ;  /* 0x0000000000017941 */ /* 0x000fea0003800200 */
.L_x_54:
[----:B------:R-:W-:Y:S01]  /*0a20*/  IADD3 R22, P2, PT, R10, R18, RZ ;  /* 0x000000120a167210 */ /* 0x000fe20007f5e0ff */
[----:B------:R-:W0:Y:S01]  /*0a30*/  F2I.U32.TRUNC.NTZ R33, R33 ;  /* 0x0000002100217305 */ /* 0x000e22000020f000 */
[----:B------:R-:W-:Y:S01]  /*0a40*/  BSSY.RECONVERGENT B1, `(.L_x_56) ;  /* 0x0000023000017945 */ /* 0x000fe20003800200 */
[----:B------:R-:W-:Y:S02]  /*0a50*/  MOV R24, 0x3f800000 ;  /* 0x3f80000000187802 */ /* 0x000fe40000000f00 */
[----:B------:R-:W-:Y:S01]  /*0a60*/  IMAD.X R23, R9, 0x1, R5, P2 ;  /* 0x0000000109177824 */ /* 0x000fe200010e0605 */
[----:B------:R-:W-:-:S04]  /*0a70*/  ISETP.EQ.U32.AND P1, PT, R22, RZ, PT ;  /* 0x000000ff1600720c */ /* 0x000fc80003f22070 */
[----:B------:R-:W-:-:S13]  /*0a80*/  ISETP.EQ.OR.EX P1, PT, R23, RZ, !P3, P1 ;  /* 0x000000ff1700720c */ /* 0x000fda0005f22710 */
[----:B0-----:R-:W-:Y:S05]  /*0a90*/  @P1 BRA `(.L_x_57) ;  /* 0x0000000000741947 */ /* 0x001fea0003800000 */
        /* <DEDUP_REMOVED lines=24> */
[----:B0-----:R-:W-:-:S04]  /*0c20*/  IMAD R23, R23, 0x800000, -R24 ;  /* 0x0080000017177824 */ /* 0x001fc800078e0a18 */
[----:B------:R-:W-:Y:S01]  /*0c30*/  FMUL R36, R25, R36 ;  /* 0x0000002419247220 */ /* 0x000fe20000400000 */
[----:B------:R-:W-:-:S03]  /*0c40*/  FSEL R25, RZ, +INF , !P4 ;  /* 0x7f800000ff197808 */ /* 0x000fc60006000000 */
[----:B------:R-:W-:-:S05]  /*0c50*/  @!P2 FMUL R25, R23, R36 ;  /* 0x000000241719a220 */ /* 0x000fca0000400000 */
[----:B------:R-:W-:-:S07]  /*0c60*/  FSEL R24, R6, R25, P0 ;  /* 0x0000001906187208 */ /* 0x000fce0000000000 */
.L_x_57:
[----:B------:R-:W-:Y:S05]  /*0c70*/  BSYNC.RECONVERGENT B1 ;  /* 0x0000000000017941 */ /* 0x000fea0003800200 */
.L_x_56:
[----:B------:R-:W-:Y:S01]  /*0c80*/  IADD3 R22, P2, PT, R10, R20, RZ ;  /* 0x000000140a167210 */ /* 0x000fe20007f5e0ff */
[----:B------:R-:W0:Y:S01]  /*0c90*/  F2I.U32.TRUNC.NTZ R34, R34 ;  /* 0x0000002200227305 */ /* 0x000e22000020f000 */
[----:B------:R-:W-:Y:S01]  /*0ca0*/  BSSY.RECONVERGENT B1, `(.L_x_58) ;  /* 0x0000024000017945 */ /* 0x000fe20003800200 */
[----:B------:R-:W-:Y:S01]  /*0cb0*/  IMAD.MOV.U32 R25, RZ, RZ, 0x3f800000 ;  /* 0x3f800000ff197424 */ /* 0x000fe200078e00ff */
[----:B------:R-:W-:Y:S02]  /*0cc0*/  ISETP.EQ.U32.AND P1, PT, R22, RZ, PT ;  /* 0x000000ff1600720c */ /* 0x000fe40003f22070 */
[----:B------:R-:W-:-:S03]  /*0cd0*/  IADD3.X R23, PT, PT, R9, R4, RZ, P2, !PT ;  /* 0x0000000409177210 */ /* 0x000fc600017fe4ff */
[----:B------:R-:W1:Y:S01]  /*0ce0*/  F2I.U32.TRUNC.NTZ R24, R24 ;  /* 0x0000001800187305 */ /* 0x000e62000020f000 */
        /* <DEDUP_REMOVED lines=8> */
[-C--:B------:R-:W-:Y:S01]  /*0d70*/  FFMA R23, R27, R36.reuse, -R22 ;  /* 0x000000241b177223 */ /* 0x080fe20000000816 */
[C---:B------:R-:W-:Y:S02]  /*0d80*/  FSETP.GT.AND P2, PT, |R22|.reuse, 152, PT ;  /* 0x431800001600780b */ /* 0x040fe40003f44200 */
[----:B------:R-:W-:Y:S01]  /*0d90*/  FSETP.GEU.AND P4, PT, R22, RZ, PT ;  /* 0x000000ff1600720b */ /* 0x000fe20003f8e000 */
[----:B------:R-:W-:Y:S02]  /*0da0*/  FFMA R36, R26, R36, R23 ;  /* 0x000000241a247223 */ /* 0x000fe40000000017 */
[----:B------:R-:W0:Y:S02]  /*0db0*/  FRND R23, R22 ;  /* 0x0000001600177307 */ /* 0x000e240000201000 */
[----:B0-----:R-:W-:Y:S01]  /*0dc0*/  FADD R25, R22, -R23 ;  /* 0x8000001716197221 */ /* 0x001fe20000000000 */
[----:B------:R-:W-:-:S03]  /*0dd0*/  FSETP.GT.AND P1, PT, R23, RZ, PT ;  /* 0x000000ff1700720b */ /* 0x000fc60003f24000 */
[----:B------:R-:W-:Y:S01]  /*0de0*/  FADD R23, R25, R36 ;  /* 0x0000002419177221 */ /* 0x000fe20000000000 */
[----:B------:R-:W-:Y:S01]  /*0df0*/  HFMA2 R36, -RZ, RZ, 0.64013671875, -15.109375 ;  /* 0x391fcb8eff247431 */ /* 0x000fe200000001ff */
[----:B------:R-:W0:Y:S04]  /*0e00*/  F2I.NTZ R25, R22 ;  /* 0x0000001600197305 */ /* 0x000e280000203100 */
[----:B------:R-:W-:-:S04]  /*0e10*/  FFMA R36, R23, R36, 0.0013391353422775864601 ;  /* 0x3aaf85ed17247423 */ /* 0x000fc80000000024 */
[----:B------:R-:W-:-:S04]  /*0e20*/  FFMA R36, R23, R36, 0.0096188392490148544312 ;  /* 0x3c1d985617247423 */ /* 0x000fc80000000024 */
[----:B------:R-:W-:-:S04]  /*0e30*/  FFMA R36, R23, R36, 0.055503588169813156128 ;  /* 0x3d6357bb17247423 */ /* 0x000fc80000000024 */
[----:B------:R-:W-:-:S04]  /*0e40*/  FFMA R36, R23, R36, 0.24022644758224487305 ;  /* 0x3e75fdec17247423 */ /* 0x000fc80000000024 */
[----:B------:R-:W-:-:S04]  /*0e50*/  FFMA R36, R23, R36, 0.69314718246459960938 ;  /* 0x3f31721817247423 */ /* 0x000fc80000000024 */
[----:B------:R-:W-:Y:S01]  /*0e60*/  FFMA R23, R23, R36, 1 ;  /* 0x3f80000017177423 */ /* 0x000fe20000000024 */
[----:B------:R-:W-:-:S05]  /*0e70*/  SEL R36, RZ, 0x83000000, P1 ;  /* 0x83000000ff247807 */ /* 0x000fca0000800000 */
[----:B0-----:R-:W-:Y:S01]  /*0e80*/  IMAD R25, R25, 0x800000, -R36 ;  /* 0x0080000019197824 */ /* 0x001fe200078e0a24 */
[----:B------:R-:W-:-:S05]  /*0e90*/  IADD3 R36, PT, PT, R36, 0x7f000000, RZ ;  /* 0x7f00000024247810 */ /* 0x000fca0007ffe0ff */
[----:B------:R-:W-:Y:S01]  /*0ea0*/  FMUL R36, R36, R23 ;  /* 0x0000001724247220 */ /* 0x000fe20000400000 */
[----:B------:R-:W-:-:S03]  /*0eb0*/  FSEL R23, RZ, +INF , !P4 ;  /* 0x7f800000ff177808 */ /* 0x000fc60006000000 */
[----:B------:R-:W-:-:S05]  /*0ec0*/  @!P2 FMUL R23, R25, R36 ;  /* 0x000000241917a220 */ /* 0x000fca0000400000 */
[----:B------:R-:W-:-:S07]  /*0ed0*/  FSEL R25, R6, R23, P0 ;  /* 0x0000001706197208 */ /* 0x000fce0000000000 */
.L_x_59:
[----:B------:R-:W-:Y:S05]  /*0ee0*/  BSYNC.RECONVERGENT B1 ;  /* 0x0000000000017941 */ /* 0x000fea0003800200 */
.L_x_58:
[----:B------:R0:W1:Y:S01]  /*0ef0*/  F2I.U32.TRUNC.NTZ R23, R25 ;  /* 0x0000001900177305 */ /* 0x000062000020f000 */
[----:B------:R-:W-:Y:S02]  /*0f00*/  PRMT R22, R33, 0x5410, R34 ;  /* 0x0000541021167816 */ /* 0x000fe40000000022 */
[----:B------:R-:W-:Y:S02]  /*0f10*/  IADD3 R8, P1, PT, R31, R8, RZ ;  /* 0x000000081f087210 */ /* 0x000fe40007f3e0ff */
[----:B------:R-:W-:-:S03]  /*0f20*/  LEA R10, P4, R16, R10, 0x2 ;  /* 0x0000000a100a7211 */ /* 0x000fc600078810ff */
[----:B------:R-:W-:Y:S01]  /*0f30*/  IMAD.X R7, RZ, RZ, R7, P1 ;  /* 0x000000ffff077224 */ /* 0x000fe200008e0607 */
[----:B0-----:R-:W-:Y:S02]  /*0f40*/  MOV R25, R11 ;  /* 0x0000000b00197202 */ /* 0x001fe40000000f00 */
[----:B------:R-:W-:Y:S02]  /*0f50*/  ISETP.GE.U32.AND P1, PT, R8, UR6, PT ;  /* 0x0000000608007c0c */ /* 0x000fe4000bf26070 */
[----:B------:R-:W-:Y:S02]  /*0f60*/  IADD3.X R9, PT, PT, R9, R2, RZ, P4, !PT ;  /* 0x0000000209097210 */ /* 0x000fe400027fe4ff */
[----:B-1----:R-:W-:Y:S01]  /*0f70*/  PRMT R23, R24, 0x5410, R23 ;  /* 0x0000541018177816 */ /* 0x002fe20000000017 */
[----:B------:R-:W-:Y:S01]  /*0f80*/  IMAD.MOV.U32 R24, RZ, RZ, R28 ;  /* 0x000000ffff187224 */ /* 0x000fe200078e001c */
[----:B------:R-:W-:Y:S02]  /*0f90*/  ISETP.GE.U32.AND.EX P1, PT, R7, UR7, PT, P1 ;  /* 0x0000000707007c0c */ /* 0x000fe4000bf26110 */
[----:B------:R-:W-:-:S02]  /*0fa0*/  LEA R28, P2, R31, R28, 0x3 ;  /* 0x0000001c1f1c7211 */ /* 0x000fc400078418ff */
[----:B------:R0:W-:Y:S02]  /*0fb0*/  STG.E.64 desc[UR10][R24.64], R22 ;  /* 0x0000001618007986 */ /* 0x0001e4000c101b0a */
[----:B------:R-:W-:-:S07]  /*0fc0*/  LEA.HI.X R11, R31, R11, RZ, 0x3, P2 ;  /* 0x0000000b1f0b7211 */ /* 0x000fce00010f1cff */
[----:B------:R-:W-:Y:S05]  /*0fd0*/  @!P1 BRA `(.L_x_60) ;  /* 0xfffffff400689947 */ /* 0x000fea000383ffff */
.L_x_51:
[----:B------:R-:W-:Y:S05]  /*0fe0*/  BSYNC.RECONVERGENT B0 ;  /* 0x0000000000007941 */ /* 0x000fea0003800200 */
.L_x_50:
[----:B------:R-:W1:Y:S02]  /*0ff0*/  LDC.64 R10, c[0x0][0x390] ;  /* 0x0000e400ff0a7b82 */ /* 0x000e640000000a00 */
[----:B-1----:R-:W-:-:S04]  /*1000*/  LOP3.LUT R3, R10, 0xfffffffc, RZ, 0xc0, !PT ;  /* 0xfffffffc0a037812 */ /* 0x002fc800078ec0ff */
[----:B------:R-:W-:-:S04]  /*1010*/  ISETP.NE.U32.AND P0, PT, R3, R10, PT ;  /* 0x0000000a0300720c */ /* 0x000fc80003f05070 */
[----:B------:R-:W-:-:S04]  /*1020*/  ISETP.NE.AND.EX P0, PT, R11, R11, PT, P0 ;  /* 0x0000000b0b00720c */ /* 0x000fc80003f05300 */
[----:B------:R-:W-:-:S13]  /*1030*/  ISETP.NE.OR P0, PT, R32, RZ, !P0 ;  /* 0x000000ff2000720c */ /* 0x000fda0004705670 */
[----:B------:R-:W-:Y:S05]  /*1040*/  @P0 EXIT ;  /* 0x000000000000094d */ /* 0x000fea0003800000 */
[----:B------:R-:W1:Y:S01]  /*1050*/  LDCU.U16 UR4, c[0x0][0x388] ;  /* 0x00007100ff0477ac */ /* 0x000e620008000400 */
[----:B------:R-:W-:Y:S01]  /*1060*/  IMAD.MOV.U32 R13, RZ, RZ, 0x3a2c32e4 ;  /* 0x3a2c32e4ff0d7424 */ /* 0x000fe200078e00ff */
[----:B-1----:R-:W-:Y:S01]  /*1070*/  I2FP.F32.U32 R0, UR4 ;  /* 0x0000000400007c45 */ /* 0x002fe20008201000 */
[----:B------:R-:W-:-:S03]  /*1080*/  UPRMT UR4, UR4, 0x9910, URZ ;  /* 0x0000991004047896 */ /* 0x000fc600080000ff */
[C---:B------:R-:W-:Y:S01]  /*1090*/  FSETP.GEU.AND P0, PT, |R0|.reuse, 1.175494350822287508e-38, PT ;  /* 0x008000000000780b */ /* 0x040fe20003f0e200 */
[----:B------:R-:W-:Y:S01]  /*10a0*/  FMUL R5, |R0|, 16777216 ;  /* 0x4b80000000057820 */ /* 0x000fe20000400200 */
[----:B------:R-:W-:-:S04]  /*10b0*/  UISETP.NE.AND UP0, UPT, UR4, 0x1, UPT ;  /* 0x000000010400788c */ /* 0x000fc8000bf05270 */
[----:B------:R-:W-:-:S05]  /*10c0*/  FSEL R5, R5, |R0|, !P0 ;  /* 0x4000000005057208 */ /* 0x000fca0004000000 */
[----:B------:R-:W-:-:S05]  /*10d0*/  VIADD R2, R5, 0xc0cafb0d ;  /* 0xc0cafb0d05027836 */ /* 0x000fca0000000000 */
[----:B------:R-:W-:Y:S02]  /*10e0*/  LOP3.LUT R4, R2, 0xff800000, RZ, 0xc0, !PT ;  /* 0xff80000002047812 */ /* 0x000fe400078ec0ff */
[----:B------:R-:W-:Y:S02]  /*10f0*/  FSEL R2, RZ, -24, P0 ;  /* 0xc1c00000ff027808 */ /* 0x000fe40000000000 */
[----:B------:R-:W-:Y:S02]  /*1100*/  IADD3 R5, PT, PT, R5, -R4, RZ ;  /* 0x8000000405057210 */ /* 0x000fe40007ffe0ff */
[----:B------:R-:W-:-:S03]  /*1110*/  FSETP.NEU.AND P0, PT, |R0|, +INF , PT ;  /* 0x7f8000000000780b */ /* 0x000fc60003f0d200 */
[C---:B------:R-:W-:Y:S01]  /*1120*/  FADD R7, R5.reuse, 1 ;  /* 0x3f80000005077421 */ /* 0x040fe20000000000 */
[----:B------:R-:W-:Y:S01]  /*1130*/  FADD R6, R5, -1 ;  /* 0xbf80000005067421 */ /* 0x000fe20000000000 */
[----:B------:R-:W-:Y:S02]  /*1140*/  I2FP.F32.S32 R5, R4 ;  /* 0x0000000400057245 */ /* 0x000fe40000201400 */
[----:B------:R-:W-:Y:S01]  /*1150*/  ISETP.EQ.OR P0, PT, RZ, UR4, !P0 ;  /* 0x00000004ff007c0c */ /* 0x000fe2000c702670 */
[----:B------:R-:W-:Y:S01]  /*1160*/  FADD R8, R6, R6 ;  /* 0x0000000606087221 */ /* 0x000fe20000000000 */
[----:B------:R-:W1:Y:S01]  /*1170*/  MUFU.RCP R7, R7 ;  /* 0x0000000700077308 */ /* 0x000e620000001000 */
[----:B------:R-:W-:Y:S02]  /*1180*/  FFMA R2, R5, 1.1920928955078125e-07, R2 ;  /* 0x3400000005027823 */ /* 0x000fe40000000002 */
[----:B-1----:R-:W-:-:S04]  /*1190*/  FMUL R9, R7, R8 ;  /* 0x0000000807097220 */ /* 0x002fc80000400000 */
        /* <DEDUP_REMOVED lines=15> */
[----:B------:R-:W1:Y:S03]  /*1290*/  LDC R2, c[0x0][0x394] ;  /* 0x0000e500ff027b82 */ /* 0x000e660000000800 */
        /* <DEDUP_REMOVED lines=8> */
[----:B-1----:R-:W-:-:S04]  /*1320*/  IADD3.X R0, PT, PT, RZ, R2, RZ, P1, !PT ;  /* 0x00000002ff007210 */ /* 0x002fc80000ffe4ff */
        /* <DEDUP_REMOVED lines=13> */
[----:B------:R-:W1:Y:S01]  /*1400*/  LDCU.64 UR4, c[0x0][0x380] ;  /* 0x00007000ff0477ac */ /* 0x000e620008000a00 */
[----:B------:R-:W-:Y:S01]  /*1410*/  IMAD.MOV.U32 R9, RZ, RZ, 0x1 ;  /* 0x00000001ff097424 */ /* 0x000fe200078e00ff */
[----:B------:R-:W-:Y:S01]  /*1420*/  LOP3.LUT R6, R6, 0xfffffff8, RZ, 0xc0, !PT ;  /* 0xfffffff806067812 */ /* 0x000fe200078ec0ff */
[----:B-1----:R-:W-:-:S04]  /*1430*/  ULEA UR4, UP0, UR6, UR4, 0x3 ;  /* 0x0000000406047291 */ /* 0x002fc8000f8018ff */
[----:B------:R-:W-:Y:S02]  /*1440*/  ULEA.HI.X UR5, UR6, UR5, UR7, 0x3, UP0 ;  /* 0x0000000506057291 */ /* 0x000fe400080f1c07 */
[----:B------:R-:W-:-:S04]  /*1450*/  UIADD3 UR4, UP0, UPT, UR4, 0x8, URZ ;  /* 0x0000000804047890 */ /* 0x000fc8000ff1e0ff */
[----:B------:R-:W-:Y:S02]  /*1460*/  UIADD3.X UR5, UPT, UPT, URZ, UR5, URZ, UP0, !UPT ;  /* 0x00000005ff057290 */ /* 0x000fe400087fe4ff */
[----:B------:R-:W-:-:S04]  /*1470*/  MOV R0, UR4 ;  /* 0x0000000400007c02 */ /* 0x000fc80008000f00 */
[----:B------:R-:W-:-:S07]  /*1480*/  IMAD.U32 R7, RZ, RZ, UR5 ;  /* 0x00000005ff077e24 */ /* 0x000fce000f8e00ff */
.L_x_63:
[----:B-1----:R-:W-:Y:S01]  /*1490*/  MOV R4, R0 ;  /* 0x0000000000047202 */ /* 0x002fe20000000f00 */
[----:B------:R-:W-:Y:S01]  /*14a0*/  IMAD.MOV.U32 R5, RZ, RZ, R7 ;  /* 0x000000ffff057224 */ /* 0x000fe200078e0007 */
[----:B------:R-:W-:Y:S02]  /*14b0*/  IADD3 R6, P1, PT, R6, -0x8, RZ ;  /* 0xfffffff806067810 */ /* 0x000fe40007f3e0ff */
[----:B------:R-:W-:Y:S02]  /*14c0*/  IADD3 R3, P2, PT, R3, 0x8, RZ ;  /* 0x0000000803037810 */ /* 0x000fe40007f5e0ff */
[----:B------:R1:W-:Y:S01]  /*14d0*/  STG.E.U16 desc[UR10][R4.64+-0x8], R9 ;  /* 0xfffff80904007986 */ /* 0x0003e2000c10150a */
[----:B------:R-:W-:Y:S02]  /*14e0*/  IADD3.X R8, PT, PT, R8, -0x1, RZ, P1, !PT ;  /* 0xffffffff08087810 */ /* 0x000fe40000ffe4ff */
[----:B------:R-:W-:Y:S01]  /*14f0*/  ISETP.NE.U32.AND P1, PT, R6, RZ, PT ;  /* 0x000000ff0600720c */ /* 0x000fe20003f25070 */
[----:B------:R1:W-:Y:S01]  /*1500*/  STG.E.U16 desc[UR10][R4.64+-0x6], R9 ;  /* 0xfffffa0904007986 */ /* 0x0003e2000c10150a */
[----:B------:R-:W-:Y:S01]  /*1510*/  IADD3 R0, P3, PT, R4, 0x10, RZ ;  /* 0x0000001004007810 */ /* 0x000fe20007f7e0ff */
[----:B------:R-:W-:Y:S01]  /*1520*/  IMAD.X R2, RZ, RZ, R2, P2 ;  /* 0x000000ffff027224 */ /* 0x000fe200010e0602 */
[----:B------:R-:W-:Y:S01]  /*1530*/  ISETP.NE.AND.EX P1, PT, R8, RZ, PT, P1 ;  /* 0x000000ff0800720c */ /* 0x000fe20003f25310 */
[----:B------:R1:W-:Y:S01]  /*1540*/  STG.E.U16 desc[UR10][R4.64+-0x4], R9 ;  /* 0xfffffc0904007986 */ /* 0x0003e2000c10150a */
[----:B------:R-:W-:-:S03]  /*1550*/  IADD3.X R7, PT, PT, RZ, R5, RZ, P3, !PT ;  /* 0x00000005ff077210 */ /* 0x000fc60001ffe4ff */
[----:B------:R1:W-:Y:S04]  /*1560*/  STG.E.U16 desc[UR10][R4.64+-0x2], R9 ;  /* 0xfffffe0904007986 */ /* 0x0003e8000c10150a */
[----:B------:R1:W-:Y:S04]  /*1570*/  STG.E.U16 desc[UR10][R4.64], R9 ;  /* 0x0000000904007986 */ /* 0x0003e8000c10150a */
[----:B------:R1:W-:Y:S04]  /*1580*/  STG.E.U16 desc[UR10][R4.64+0x2], R9 ;  /* 0x0000020904007986 */ /* 0x0003e8000c10150a */
[----:B------:R1:W-:Y:S04]  /*1590*/  STG.E.U16 desc[UR10][R4.64+0x4], R9 ;  /* 0x0000040904007986 */ /* 0x0003e8000c10150a */
[----:B------:R1:W-:Y:S01]  /*15a0*/  STG.E.U16 desc[UR10][R4.64+0x6], R9 ;  /* 0x0000060904007986 */ /* 0x0003e2000c10150a */
[----:B------:R-:W-:Y:S05]  /*15b0*/  @P1 BRA `(.L_x_63) ;  /* 0xfffffffc00b41947 */ /* 0x000fea000383ffff */
.L_x_62:
[----:B------:R-:W-:Y:S05]  /*15c0*/  @!P0 EXIT ;  /* 0x000000000000894d */ /* 0x000fea0003800000 */
[----:B------:R-:W-:Y:S02]  /*15d0*/  ISETP.GE.U32.AND P0, PT, R12, 0x4, PT ;  /* 0x000000040c00780c */ /* 0x000fe40003f06070 */
[----:B------:R-:W-:Y:S02]  /*15e0*/  LOP3.LUT R6, R10, 0x3, RZ, 0xc0, !PT ;  /* 0x000000030a067812 */ /* 0x000fe400078ec0ff */
[----:B------:R-:W-:Y:S02]  /*15f0*/  ISETP.GE.U32.AND.EX P0, PT, RZ, RZ, PT, P0 ;  /* 0x000000ffff00720c */ /* 0x000fe40003f06100 */
[----:B------:R-:W-:-:S04]  /*1600*/  ISETP.NE.U32.AND P1, PT, R6, RZ, PT ;  /* 0x000000ff0600720c */ /* 0x000fc80003f25070 */
[----:B------:R-:W-:-:S07]  /*1610*/  ISETP.NE.AND.EX P1, PT, RZ, RZ, PT, P1 ;  /* 0x000000ffff00720c */ /* 0x000fce0003f25310 */
[----:B------:R-:W-:Y:S06]  /*1620*/  @!P0 BRA `(.L_x_64) ;  /* 0x0000000000288947 */ /* 0x000fec0003800000 */
[----:B-1----:R-:W1:Y:S01]  /*1630*/  LDC.64 R4, c[0x0][0x380] ;  /* 0x0000e000ff047b82 */ /* 0x002e620000000a00 */
[----:B------:R-:W-:Y:S01]  /*1640*/  HFMA2 R0, -RZ, RZ, 0, 5.9604644775390625e-08 ;  /* 0x00000001ff007431 */ /* 0x000fe200000001ff */
[----:B-1----:R-:W-:-:S04]  /*1650*/  LEA R4, P0, R3, R4, 0x1 ;  /* 0x0000000403047211 */ /* 0x002fc800078008ff */
[C---:B------:R-:W-:Y:S02]  /*1660*/  LEA.HI.X R5, R3.reuse, R5, R2, 0x1, P0 ;  /* 0x0000000503057211 */ /* 0x040fe400000f0c02 */
[----:B------:R-:W-:-:S03]  /*1670*/  IADD3 R3, P0, PT, R3, 0x4, RZ ;  /* 0x0000000403037810 */ /* 0x000fc60007f1e0ff */
[----:B------:R2:W-:Y:S02]  /*1680*/  STG.E.U16 desc[UR10][R4.64], R0 ;  /* 0x0000000004007986 */ /* 0x0005e4000c10150a */
[----:B------:R-:W-:Y:S02]  /*1690*/  IMAD.X R2, RZ, RZ, R2, P0 ;  /* 0x000000ffff027224 */ /* 0x000fe400000e0602 */
[----:B------:R2:W-:Y:S04]  /*16a0*/  STG.E.U16 desc[UR10][R4.64+0x2], R0 ;  /* 0x0000020004007986 */ /* 0x0005e8000c10150a */
[----:B------:R2:W-:Y:S04]  /*16b0*/  STG.E.U16 desc[UR10][R4.64+0x4], R0 ;  /* 0x0000040004007986 */ /* 0x0005e8000c10150a */
[----:B------:R2:W-:Y:S02]  /*16c0*/  STG.E.U16 desc[UR10][R4.64+0x6], R0 ;  /* 0x0000060004007986 */ /* 0x0005e4000c10150a */
.L_x_64:
[----:B------:R-:W-:Y:S05]  /*16d0*/  @!P1 EXIT ;  /* 0x000000000000994d */ /* 0x000fea0003800000 */
[----:B------:R-:W-:Y:S02]  /*16e0*/  ISETP.NE.U32.AND P0, PT, R6, 0x1, PT ;  /* 0x000000010600780c */ /* 0x000fe40003f05070 */
[----:B--2---:R-:W-:Y:S02]  /*16f0*/  LOP3.LUT R0, R10, 0x1, RZ, 0xc0, !PT ;  /* 0x000000010a007812 */ /* 0x004fe400078ec0ff */
[----:B------:R-:W-:Y:S02]  /*1700*/  ISETP.NE.AND.EX P0, PT, RZ, RZ, PT, P0 ;  /* 0x000000ffff00720c */ /* 0x000fe40003f05300 */
[----:B------:R-:W-:-:S04]  /*1710*/  ISETP.NE.U32.AND P1, PT, R0, 0x1, PT ;  /* 0x000000010000780c */ /* 0x000fc80003f25070 */
[----:B------:R-:W-:-:S07]  /*1720*/  ISETP.NE.U32.AND.EX P1, PT, RZ, RZ, PT, P1 ;  /* 0x000000ffff00720c */ /* 0x000fce0003f25110 */
[----:B------:R-:W-:Y:S06]  /*1730*/  @!P0 BRA `(.L_x_65) ;  /* 0x0000000000208947 */ /* 0x000fec0003800000 */
[----:B-1----:R-:W1:Y:S01]  /*1740*/  LDC.64 R4, c[0x0][0x380] ;  /* 0x0000e000ff047b82 */ /* 0x002e620000000a00 */
[----:B------:R-:W-:Y:S02]  /*1750*/  MOV R0, 0x1 ;  /* 0x0000000100007802 */ /* 0x000fe40000000f00 */
[----:B-1----:R-:W-:-:S04]  /*1760*/  LEA R4, P0, R3, R4, 0x1 ;  /* 0x0000000403047211 */ /* 0x002fc800078008ff */
[C---:B------:R-:W-:Y:S02]  /*1770*/  LEA.HI.X R5, R3.reuse, R5, R2, 0x1, P0 ;  /* 0x0000000503057211 */ /* 0x040fe400000f0c02 */
[----:B------:R-:W-:-:S03]  /*1780*/  IADD3 R3, P0, PT, R3, 0x2, RZ ;  /* 0x0000000203037810 */ /* 0x000fc60007f1e0ff */
[----:B------:R2:W-:Y:S02]  /*1790*/  STG.E.U16 desc[UR10][R4.64], R0 ;  /* 0x0000000004007986 */ /* 0x0005e4000c10150a */
[----:B------:R-:W-:Y:S02]  /*17a0*/  IMAD.X R2, RZ, RZ, R2, P0 ;  /* 0x000000ffff027224 */ /* 0x000fe400000e0602 */
[----:B------:R2:W-:Y:S06]  /*17b0*/  STG.E.U16 desc[UR10][R4.64+0x2], R0 ;  /* 0x0000020004007986 */ /* 0x0005ec000c10150a */
.L_x_65:
[----:B------:R-:W-:Y:S05]  /*17c0*/  @P1 EXIT ;  /* 0x000000000000194d */ /* 0x000fea0003800000 */
[----:B-12---:R-:W1:Y:S01]  /*17d0*/  LDC.64 R4, c[0x0][0x380] ;  /* 0x0000e000ff047b82 */ /* 0x006e620000000a00 */
[----:B------:R-:W-:Y:S01]  /*17e0*/  HFMA2 R0, -RZ, RZ, 0, 5.9604644775390625e-08 ;  /* 0x00000001ff007431 */ /* 0x000fe200000001ff */
[----:B-1----:R-:W-:-:S04]  /*17f0*/  LEA R4, P0, R3, R4, 0x1 ;  /* 0x0000000403047211 */ /* 0x002fc800078008ff */
[--C-:B------:R-:W-:Y:S02]  /*1800*/  LEA.HI.X R5, R3, R5, R2.reuse, 0x1, P0 ;  /* 0x0000000503057211 */ /* 0x100fe400000f0c02 */
[----:B------:R-:W-:-:S05]  /*1810*/  PRMT R2, R0, 0x7610, R2 ;  /* 0x0000761000027816 */ /* 0x000fca0000000002 */
[----:B------:R-:W-:Y:S01]  /*1820*/  STG.E.U16 desc[UR10][R4.64], R2 ;  /* 0x0000000204007986 */ /* 0x000fe2000c10150a */
[----:B------:R-:W-:Y:S05]  /*1830*/  EXIT ;  /* 0x000000000000794d */ /* 0x000fea0003800000 */
.L_x_61:
[----:B------:R-:W-:Y:S01]  /*1840*/  IADD3 R7, P2, PT, R3, 0x1, RZ ;  /* 0x0000000103077810 */ /* 0x000fe20007f5e0ff */
[----:B-1----:R-:W-:Y:S02]  /*1850*/  IMAD.MOV.U32 R9, RZ, RZ, R2 ;  /* 0x000000ffff097224 */ /* 0x002fe400078e0002 */
[----:B------:R-:W-:Y:S01]  /*1860*/  FADD R8, R0, R0 ;  /* 0x0000000000087221 */ /* 0x000fe20000000000 */
[----:B------:R-:W-:Y:S01]  /*1870*/  ISETP.GT.U32.AND P1, PT, R7, R10, PT ;  /* 0x0000000a0700720c */ /* 0x000fe20003f24070 */
[----:B------:R-:W-:-:S05]  /*1880*/  IMAD.X R6, RZ, RZ, R2, P2 ;  /* 0x000000ffff067224 */ /* 0x000fca00010e0602 */
[----:B------:R-:W-:-:S04]  /*1890*/  ISETP.GT.U32.AND.EX P2, PT, R6, R11, PT, P1 ;  /* 0x0000000b0600720c */ /* 0x000fc80003f44110 */
[----:B------:R-:W-:Y:S02]  /*18a0*/  SEL R10, R7, R10, P2 ;  /* 0x0000000a070a7207 */ /* 0x000fe40001000000 */
[----:B------:R-:W1:Y:S01]  /*18b0*/  LDC.U16 R7, c[0x0][0x38c] ;  /* 0x0000e300ff077b82 */ /* 0x000e620000000400 */
[----:B------:R-:W-:Y:S02]  /*18c0*/  SEL R13, R6, R11, P2 ;  /* 0x0000000b060d7207 */ /* 0x000fe40001000000 */
[----:B------:R-:W-:Y:S02]  /*18d0*/  LOP3.LUT R12, R10, 0x3, RZ, 0xc0, !PT ;  /* 0x000000030a0c7812 */ /* 0x000fe400078ec0ff */
[----:B------:R-:W-:Y:S02]  /*18e0*/  MOV R6, R3 ;  /* 0x0000000300067202 */ /* 0x000fe40000000f00 */
[----:B------:R-:W-:-:S04]  /*18f0*/  ISETP.NE.U32.AND P1, PT, R12, RZ, PT ;  /* 0x000000ff0c00720c */ /* 0x000fc80003f25070 */
[----:B------:R-:W-:-:S13]  /*1900*/  ISETP.NE.AND.EX P1, PT, RZ, RZ, PT, P1 ;  /* 0x000000ffff00720c */ /* 0x000fda0003f25310 */
[----:B------:R-:W-:Y:S05]  /*1910*/  @!P1 BRA `(.L_x_66) ;  /* 0x0000000000e89947 */ /* 0x000fea0003800000 */
[----:B------:R-:W2:Y:S01]  /*1920*/  LDC.U16 R6, c[0x0][0x38c] ;  /* 0x0000e300ff067b82 */ /* 0x000ea20000000400 */
[----:B------:R-:W3:Y:S01]  /*1930*/  LDCU.64 UR8, c[0x0][0x380] ;  /* 0x00007000ff0877ac */ /* 0x000ee20008000a00 */
[----:B------:R-:W-:Y:S01]  /*1940*/  IADD3 R11, P2, PT, RZ, -R12, RZ ;  /* 0x8000000cff0b7210 */ /* 0x000fe20007f5e0ff */
[----:B------:R-:W-:-:S03]  /*1950*/  UPRMT UR4, UR6, 0x9910, URZ ;  /* 0x0000991006047896 */ /* 0x000fc600080000ff */
[----:B------:R-:W-:Y:S01]  /*1960*/  IADD3.X R20, PT, PT, RZ, -0x1, RZ, P2, !PT ;  /* 0xffffffffff147810 */ /* 0x000fe200017fe4ff */
[----:B---3--:R-:W-:Y:S01]  /*1970*/  ULEA UR5, UP0, UR6, UR8, 0x3 ;  /* 0x0000000806057291 */ /* 0x008fe2000f8018ff */
[----:B--2---:R-:W-:Y:S02]  /*1980*/  PRMT R9, R6, 0x9910, RZ ;  /* 0x0000991006097816 */ /* 0x004fe400000000ff */
[----:B------:R-:W-:-:S03]  /*1990*/  IADD3 R6, P1, PT, R12, R3, RZ ;  /* 0x000000030c067210 */ /* 0x000fc60007f3e0ff */
[----:B------:R-:W-:Y:S01]  /*19a0*/  IMAD R9, R9, UR4, RZ ;  /* 0x0000000409097c24 */ /* 0x000fe2000f8e02ff */
[----:B------:R-:W-:-:S04]  /*19b0*/  ULEA.HI.X UR4, UR6, UR9, UR7, 0x3, UP0 ;  /* 0x0000000906047291 */ /* 0x000fc800080f1c07 */
[----:B------:R-:W-:Y:S01]  /*19c0*/  LEA R12, R9, R30, 0x2 ;  /* 0x0000001e090c7211 */ /* 0x000fe200078e10ff */
[----:B------:R-:W-:-:S07]  /*19d0*/  IMAD.X R9, RZ, RZ, R2, P1 ;  /* 0x000000ffff097224 */ /* 0x000fce00008e0602 */
.L_x_69:
[----:B--2---:R-:W-:Y:S01]  /*19e0*/  PRMT R14, R12, 0x9910, RZ ;  /* 0x000099100c0e7816 */ /* 0x004fe200000000ff */
[----:B------:R-:W-:Y:S01]  /*19f0*/  HFMA2 R16, -RZ, RZ, 1.875, 0 ;  /* 0x3f800000ff107431 */ /* 0x000fe200000001ff */
[----:B------:R-:W-:Y:S02]  /*1a00*/  IADD3 R11, P1, PT, R11, 0x1, RZ ;  /* 0x000000010b0b7810 */ /* 0x000fe40007f3e0ff */
[----:B------:R-:W-:-:S03]  /*1a10*/  ISETP.NE.AND P2, PT, R14, RZ, PT ;  /* 0x000000ff0e00720c */ /* 0x000fc60003f45270 */
[----:B------:R-:W-:Y:S01]  /*1a20*/  IMAD.X R20, RZ, RZ, R20, P1 ;  /* 0x000000ffff147224 */ /* 0x000fe200008e0614 */
[----:B------:R-:W-:-:S04]  /*1a30*/  ISETP.NE.U32.AND P1, PT, R11, RZ, PT ;  /* 0x000000ff0b00720c */ /* 0x000fc80003f25070 */
[----:B------:R-:W-:-:S05]  /*1a40*/  ISETP.NE.AND.EX P1, PT, R20, RZ, PT, P1 ;  /* 0x000000ff1400720c */ /* 0x000fca0003f25310 */
[----:B------:R-:W-:Y:S08]  /*1a50*/  @!P2 BRA `(.L_x_67) ;  /* 0x000000000078a947 */ /* 0x000ff00003800000 */
[----:B------:R-:W2:Y:S02]  /*1a60*/  I2F.U16 R17, R12 ;  /* 0x0000000c00117306 */ /* 0x000ea40000101000 */
[----:B--2---:R-:W-:-:S04]  /*1a70*/  FSETP.NAN.AND P2, PT, |R17|, |R17|, PT ;  /* 0x400000111100720b */ /* 0x004fc80003f48200 */
[----:B------:R-:W-:-:S13]  /*1a80*/  FSETP.NAN.OR P2, PT, |R0|, |R0|, P2 ;  /* 0x400000000000720b */ /* 0x000fda0001748600 */
[----:B------:R-:W-:Y:S05]  /*1a90*/  @P2 BRA `(.L_x_68) ;  /* 0x0000000000642947 */ /* 0x000fea0003800000 */
[----:B------:R-:W-:Y:S01]  /*1aa0*/  FMUL R15, R4, R17 ;  /* 0x00000011040f7220 */ /* 0x000fe20000400000 */
[----:B------:R-:W-:-:S03]  /*1ab0*/  IMAD.MOV.U32 R19, RZ, RZ, 0x391fcb8e ;  /* 0x391fcb8eff137424 */ /* 0x000fc600078e00ff */
[----:B------:R-:W2:Y:S01]  /*1ac0*/  FRND R14, R15 ;  /* 0x0000000f000e7307 */ /* 0x000ea20000201000 */
[----:B------:R-:W-:Y:S01]  /*1ad0*/  FFMA R16, R4, R17, -R15 ;  /* 0x0000001104107223 */ /* 0x000fe2000000080f */
[----:B------:R-:W-:-:S03]  /*1ae0*/  FSETP.GT.AND P3, PT, |R15|, 152, PT ;  /* 0x431800000f00780b */ /* 0x000fc60003f64200 */
[----:B------:R-:W-:Y:S01]  /*1af0*/  FFMA R17, R5, R17, R16 ;  /* 0x0000001105117223 */ /* 0x000fe20000000010 */
[----:B--2---:R-:W-:Y:S01]  /*1b00*/  FADD R16, R15, -R14 ;  /* 0x8000000e0f107221 */ /* 0x004fe20000000000 */
[----:B------:R-:W-:-:S03]  /*1b10*/  FSETP.GT.AND P2, PT, R14, RZ, PT ;  /* 0x000000ff0e00720b */ /* 0x000fc60003f44000 */
[----:B------:R-:W-:Y:S01]  /*1b20*/  FADD R16, R16, R17 ;  /* 0x0000001110107221 */ /* 0x000fe20000000000 */
[----:B------:R-:W-:Y:S02]  /*1b30*/  SEL R14, RZ, 0x83000000, P2 ;  /* 0x83000000ff0e7807 */ /* 0x000fe40001000000 */
[----:B------:R-:W-:Y:S01]  /*1b40*/  FSETP.GEU.AND P2, PT, R15, RZ, PT ;  /* 0x000000ff0f00720b */ /* 0x000fe20003f4e000 */
[----:B------:R-:W-:Y:S01]  /*1b50*/  FFMA R17, R16, R19, 0.0013391353422775864601 ;  /* 0x3aaf85ed10117423 */ /* 0x000fe20000000013 */
[----:B------:R-:W-:-:S03]  /*1b60*/  IADD3 R18, PT, PT, R14, 0x7f000000, RZ ;  /* 0x7f0000000e127810 */ /* 0x000fc60007ffe0ff */
[C---:B------:R-:W-:Y:S02]  /*1b70*/  FFMA R19, R16.reuse, R17, 0.0096188392490148544312 ;  /* 0x3c1d985610137423 */ /* 0x040fe40000000011 */
[----:B------:R2:W3:Y:S02]  /*1b80*/  F2I.NTZ R17, R15 ;  /* 0x0000000f00117305 */ /* 0x0004e40000203100 */
[----:B------:R-:W-:-:S04]  /*1b90*/  FFMA R19, R16, R19, 0.055503588169813156128 ;  /* 0x3d6357bb10137423 */ /* 0x000fc80000000013 */
[----:B------:R-:W-:Y:S01]  /*1ba0*/  FFMA R19, R16, R19, 0.24022644758224487305 ;  /* 0x3e75fdec10137423 */ /* 0x000fe20000000013 */
[----:B--2---:R-:W-:-:S03]  /*1bb0*/  FSEL R15, RZ, +INF , !P2 ;  /* 0x7f800000ff0f7808 */ /* 0x004fc60005000000 */
[----:B------:R-:W-:-:S04]  /*1bc0*/  FFMA R19, R16, R19, 0.69314718246459960938 ;  /* 0x3f31721810137423 */ /* 0x000fc80000000013 */
[----:B------:R-:W-:Y:S01]  /*1bd0*/  FFMA R19, R16, R19, 1 ;  /* 0x3f80000010137423 */ /* 0x000fe20000000013 */
[----:B---3--:R-:W-:-:S03]  /*1be0*/  IMAD R17, R17, 0x800000, -R14 ;  /* 0x0080000011117824 */ /* 0x008fc600078e0a0e */
[----:B------:R-:W-:-:S04]  /*1bf0*/  FMUL R18, R18, R19 ;  /* 0x0000001312127220 */ /* 0x000fc80000400000 */
[----:B------:R-:W-:-:S05]  /*1c00*/  @!P3 FMUL R15, R17, R18 ;  /* 0x00000012110fb220 */ /* 0x000fca0000400000 */
[----:B------:R-:W-:Y:S01]  /*1c10*/  FSEL R16, R8, R15, P0 ;  /* 0x0000000f08107208 */ /* 0x000fe20000000000 */
[----:B------:R-:W-:Y:S06]  /*1c20*/  BRA `(.L_x_67) ;  /* 0x0000000000047947 */ /* 0x000fec0003800000 */
.L_x_68:
[----:B------:R-:W-:-:S07]  /*1c30*/  FADD R16, R0, R17 ;  /* 0x0000001100107221 */ /* 0x000fce0000000000 */
.L_x_67:
[----:B------:R-:W2:Y:S01]  /*1c40*/  F2I.U32.TRUNC.NTZ R17, R16 ;  /* 0x0000001000117305 */ /* 0x000ea2000020f000 */
[----:B------:R-:W-:Y:S01]  /*1c50*/  MOV R14, UR5 ;  /* 0x00000005000e7c02 */ /* 0x000fe20008000f00 */
[----:B------:R-:W-:Y:S01]  /*1c60*/  IMAD.U32 R15, RZ, RZ, UR4 ;  /* 0x00000004ff0f7e24 */ /* 0x000fe2000f8e00ff */
[----:B------:R-:W-:Y:S01]  /*1c70*/  UIADD3 UR5, UP0, UPT, UR5, 0x2, URZ ;  /* 0x0000000205057890 */ /* 0x000fe2000ff1e0ff */
[----:B-1----:R-:W-:-:S03]  /*1c80*/  IADD3 R12, PT, PT, R12, R7, RZ ;  /* 0x000000070c0c7210 */ /* 0x002fc60007ffe0ff */
[----:B------:R-:W-:Y:S01]  /*1c90*/  UIADD3.X UR4, UPT, UPT, URZ, UR4, URZ, UP0, !UPT ;  /* 0x00000004ff047290 */ /* 0x000fe200087fe4ff */
[----:B--2---:R2:W-:Y:S01]  /*1ca0*/  STG.E.U16 desc[UR10][R14.64], R17 ;  /* 0x000000110e007986 */ /* 0x0045e2000c10150a */
[----:B------:R-:W-:Y:S10]  /*1cb0*/  @P1 BRA `(.L_x_69) ;  /* 0xfffffffc00481947 */ /* 0x000ff4000383ffff */
.L_x_66:
[----:B------:R-:W-:-:S05]  /*1cc0*/  IADD3 R10, P1, PT, -R10, R3, RZ ;  /* 0x000000030a0a7210 */ /* 0x000fca0007f3e1ff */
[----:B------:R-:W-:Y:S01]  /*1cd0*/  IMAD.X R13, R2, 0x1, ~R13, P1 ;  /* 0x00000001020d7824 */ /* 0x000fe200008e0e0d */
[----:B------:R-:W-:-:S04]  /*1ce0*/  ISETP.GT.U32.AND P1, PT, R10, -0x4, PT ;  /* 0xfffffffc0a00780c */ /* 0x000fc80003f24070 */
[----:B------:R-:W-:-:S13]  /*1cf0*/  ISETP.GT.U32.AND.EX P1, PT, R13, -0x1, PT, P1 ;  /* 0xffffffff0d00780c */ /* 0x000fda0003f24110 */
[----:B------:R-:W-:Y:S05]  /*1d00*/  @P1 EXIT ;  /* 0x000000000000194d */ /* 0x000fea0003800000 */
[----:B------:R-:W3:Y:S01]  /*1d10*/  LDC.64 R10, c[0x0][0x380] ;  /* 0x0000e000ff0a7b82 */ /* 0x000ee20000000a00 */
[----:B------:R-:W4:Y:S01]  /*1d20*/  LDCU.U16 UR4, c[0x0][0x38c] ;  /* 0x00007180ff0477ac */ /* 0x000f220008000400 */
[C---:B------:R-:W-:Y:S01]  /*1d30*/  IADD3 R2, PT, PT, R6.reuse, 0x3, RZ ;  /* 0x0000000306027810 */ /* 0x040fe20007ffe0ff */
[----:B------:R-:W-:Y:S01]  /*1d40*/  VIADD R3, R6, 0x2 ;  /* 0x0000000206037836 */ /* 0x000fe20000000000 */
[----:B------:R-:W5:Y:S02]  /*1d50*/  LDCU.64 UR6, c[0x0][0x390] ;  /* 0x00007200ff0677ac */ /* 0x000f640008000a00 */
[----:B------:R-:W-:Y:S02]  /*1d60*/  PRMT R13, R2, 0x9910, RZ ;  /* 0x00009910020d7816 */ /* 0x000fe400000000ff */
[----:B------:R-:W-:Y:S01]  /*1d70*/  PRMT R3, R3, 0x9910, RZ ;  /* 0x0000991003037816 */ /* 0x000fe200000000ff */
[----:B----4-:R-:W-:Y:S01]  /*1d80*/  UPRMT UR4, UR4, 0x9910, URZ ;  /* 0x0000991004047896 */ /* 0x010fe200080000ff */
[----:B---3--:R-:W-:-:S05]  /*1d90*/  LEA R10, P1, R6, R10, 0x1 ;  /* 0x0000000a060a7211 */ /* 0x008fca00078208ff */
[----:B------:R-:W-:Y:S01]  /*1da0*/  IMAD R13, R13, UR4, RZ ;  /* 0x000000040d0d7c24 */ /* 0x000fe2000f8e02ff */
[C---:B--2---:R-:W-:Y:S02]  /*1db0*/  LEA.HI.X R17, R6.reuse, R11, R9, 0x1, P1 ;  /* 0x0000000b06117211 */ /* 0x044fe400008f0c09 */
[----:B------:R-:W-:Y:S02]  /*1dc0*/  PRMT R11, R6, 0x9910, RZ ;  /* 0x00009910060b7816 */ /* 0x000fe400000000ff */
[----:B------:R-:W-:Y:S02]  /*1dd0*/  IADD3 R10, P1, PT, R10, 0x4, RZ ;  /* 0x000000040a0a7810 */ /* 0x000fe40007f3e0ff */
[----:B------:R-:W-:Y:S01]  /*1de0*/  MOV R2, R11 ;  /* 0x0000000b00027202 */ /* 0x000fe20000000f00 */
[----:B------:R-:W-:Y:S01]  /*1df0*/  IMAD.MOV.U32 R11, RZ, RZ, R3 ;  /* 0x000000ffff0b7224 */ /* 0x000fe200078e0003 */
[----:B------:R-:W-:-:S03]  /*1e00*/  IADD3.X R17, PT, PT, RZ, R17, RZ, P1, !PT ;  /* 0x00000011ff117210 */ /* 0x000fc60000ffe4ff */
[----:B------:R-:W-:Y:S02]  /*1e10*/  IMAD R2, R2, UR4, RZ ;  /* 0x0000000402027c24 */ /* 0x000fe4000f8e02ff */
[----:B------:R-:W-:Y:S02]  /*1e20*/  IMAD R11, R11, UR4, RZ ;  /* 0x000000040b0b7c24 */ /* 0x000fe4000f8e02ff */
[----:B-1---5:R-:W-:-:S07]  /*1e30*/  IMAD.IADD R3, R2, 0x1, R7 ;  /* 0x0000000102037824 */ /* 0x022fce00078e0207 */
.L_x_77:
[----:B------:R-:W-:-:S04]  /*1e40*/  IADD3 R12, PT, PT, R2, R30, RZ ;  /* 0x0000001e020c7210 */ /* 0x000fc80007ffe0ff */
[----:B-1----:R-:W-:-:S04]  /*1e50*/  PRMT R14, R12, 0x9910, RZ ;  /* 0x000099100c0e7816 */ /* 0x002fc800000000ff */
[----:B------:R-:W-:Y:S01]  /*1e60*/  ISETP.NE.AND P1, PT, R14, RZ, PT ;  /* 0x000000ff0e00720c */ /* 0x000fe20003f25270 */
[----:B------:R-:W-:-:S12]  /*1e70*/  IMAD.MOV.U32 R14, RZ, RZ, 0x3f800000 ;  /* 0x3f800000ff0e7424 */ /* 0x000fd800078e00ff */
[----:B------:R-:W-:Y:S05]  /*1e80*/  @!P1 BRA `(.L_x_70) ;  /* 0x0000000000749947 */ /* 0x000fea0003800000 */
[----:B------:R-:W1:Y:S02]  /*1e90*/  I2F.U16 R19, R12 ;  /* 0x0000000c00137306 */ /* 0x000e640000101000 */
[----:B-1----:R-:W-:-:S04]  /*1ea0*/  FSETP.NAN.AND P1, PT, |R19|, |R19|, PT ;  /* 0x400000131300720b */ /* 0x002fc80003f28200 */
[----:B------:R-:W-:-:S13]  /*1eb0*/  FSETP.NUM.AND P1, PT, |R0|, |R0|, !P1 ;  /* 0x400000000000720b */ /* 0x000fda0004f27200 */
[----:B------:R-:W-:Y:S01]  /*1ec0*/  @!P1 FADD R14, R0, R19 ;  /* 0x00000013000e9221 */ /* 0x000fe20000000000 */
[----:B------:R-:W-:Y:S06]  /*1ed0*/  @!P1 BRA `(.L_x_70) ;  /* 0x0000000000609947 */ /* 0x000fec0003800000 */
[----:B------:R-:W-:Y:S01]  /*1ee0*/  FMUL R15, R4, R19 ;  /* 0x00000013040f7220 */ /* 0x000fe20000400000 */
[----:B------:R-:W-:-:S03]  /*1ef0*/  HFMA2 R21, -RZ, RZ, 0.64013671875, -15.109375 ;  /* 0x391fcb8eff157431 */ /* 0x000fc600000001ff */
[----:B------:R-:W1:Y:S01]  /*1f00*/  FRND R12, R15 ;  /* 0x0000000f000c7307 */ /* 0x000e620000201000 */
[----:B------:R-:W-:Y:S01]  /*1f10*/  FFMA R14, R4, R19, -R15 ;  /* 0x00000013040e7223 */ /* 0x000fe2000000080f */
[----:B------:R-:W-:-:S03]  /*1f20*/  FSETP.GT.AND P2, PT, |R15|, 152, PT ;  /* 0x431800000f00780b */ /* 0x000fc60003f44200 */
[----:B------:R-:W-:Y:S01]  /*1f30*/  FFMA R19, R5, R19, R14 ;  /* 0x0000001305137223 */ /* 0x000fe2000000000e */
[----:B-1----:R-:W-:Y:S01]  /*1f40*/  FADD R14, R15, -R12 ;  /* 0x8000000c0f0e7221 */ /* 0x002fe20000000000 */
[----:B------:R-:W-:-:S03]  /*1f50*/  FSETP.GT.AND P1, PT, R12, RZ, PT ;  /* 0x000000ff0c00720b */ /* 0x000fc60003f24000 */
[----:B------:R-:W-:Y:S01]  /*1f60*/  FADD R14, R14, R19 ;  /* 0x000000130e0e7221 */ /* 0x000fe20000000000 */
[----:B------:R-:W-:Y:S02]  /*1f70*/  SEL R12, RZ, 0x83000000, P1 ;  /* 0x83000000ff0c7807 */ /* 0x000fe40000800000 */
[----:B------:R-:W-:Y:S01]  /*1f80*/  FSETP.GEU.AND P1, PT, R15, RZ, PT ;  /* 0x000000ff0f00720b */ /* 0x000fe20003f2e000 */
[----:B------:R-:W-:Y:S02]  /*1f90*/  FFMA R19, R14, R21, 0.0013391353422775864601 ;  /* 0x3aaf85ed0e137423 */ /* 0x000fe40000000015 */
[----:B------:R-:W-:Y:S02]  /*1fa0*/  VIADD R16, R12, 0x7f000000 ;  /* 0x7f0000000c107836 */ /* 0x000fe40000000000 */
[C---:B------:R-:W-:Y:S02]  /*1fb0*/  FFMA R21, R14.reuse, R19, 0.0096188392490148544312 ;  /* 0x3c1d98560e157423 */ /* 0x040fe40000000013 */
[----:B------:R1:W2:Y:S02]  /*1fc0*/  F2I.NTZ R19, R15 ;  /* 0x0000000f00137305 */ /* 0x0002a40000203100 */
[----:B------:R-:W-:-:S04]  /*1fd0*/  FFMA R21, R14, R21, 0.055503588169813156128 ;  /* 0x3d6357bb0e157423 */ /* 0x000fc80000000015 */
[----:B------:R-:W-:Y:S01]  /*1fe0*/  FFMA R21, R14, R21, 0.24022644758224487305 ;  /* 0x3e75fdec0e157423 */ /* 0x000fe20000000015 */
[----:B-1----:R-:W-:-:S03]  /*1ff0*/  FSEL R15, RZ, +INF , !P1 ;  /* 0x7f800000ff0f7808 */ /* 0x002fc60004800000 */
[----:B------:R-:W-:-:S04]  /*2000*/  FFMA R21, R14, R21, 0.69314718246459960938 ;  /* 0x3f3172180e157423 */ /* 0x000fc80000000015 */
[----:B------:R-:W-:Y:S01]  /*2010*/  FFMA R21, R14, R21, 1 ;  /* 0x3f8000000e157423 */ /* 0x000fe20000000015 */
[----:B--2---:R-:W-:-:S03]  /*2020*/  LEA R19, R19, -R12, 0x17 ;  /* 0x8000000c13137211 */ /* 0x004fc600078eb8ff */
[----:B------:R-:W-:-:S04]  /*2030*/  FMUL R16, R16, R21 ;  /* 0x0000001510107220 */ /* 0x000fc80000400000 */
[----:B------:R-:W-:-:S05]  /*2040*/  @!P2 FMUL R15, R19, R16 ;  /* 0x00000010130fa220 */ /* 0x000fca0000400000 */
[----:B------:R-:W-:-:S07]  /*2050*/  FSEL R14, R8, R15, P0 ;  /* 0x0000000f080e7208 */ /* 0x000fce0000000000 */
.L_x_70:
[----:B------:R1:W2:Y:S01]  /*2060*/  F2I.U32.TRUNC.NTZ R19, R14 ;  /* 0x0000000e00137305 */ /* 0x0002a2000020f000 */
[----:B------:R-:W-:Y:S01]  /*2070*/  MOV R15, R17 ;  /* 0x00000011000f7202 */ /* 0x000fe20000000f00 */
[----:B-1----:R-:W-:Y:S02]  /*2080*/  IMAD.MOV.U32 R14, RZ, RZ, R10 ;  /* 0x000000ffff0e7224 */ /* 0x002fe400078e000a */
[----:B------:R-:W-:-:S03]  /*2090*/  IMAD.IADD R10, R3, 0x1, R30 ;  /* 0x00000001030a7824 */ /* 0x000fc600078e021e */
[----:B--2---:R1:W-:Y:S02]  /*20a0*/  STG.E.U16 desc[UR10][R14.64+-0x4], R19 ;  /* 0xfffffc130e007986 */ /* 0x0043e4000c10150a */
[----:B------:R-:W-:-:S04]  /*20b0*/  PRMT R12, R10, 0x9910, RZ ;  /* 0x000099100a0c7816 */ /* 0x000fc800000000ff */
[----:B------:R-:W-:Y:S02]  /*20c0*/  ISETP.NE.AND P1, PT, R12, RZ, PT ;  /* 0x000000ff0c00720c */ /* 0x000fe40003f25270 */
[----:B------:R-:W-:-:S11]  /*20d0*/  MOV R12, 0x3f800000 ;  /* 0x3f800000000c7802 */ /* 0x000fd60000000f00 */
[----:B-1----:R-:W-:Y:S05]  /*20e0*/  @!P1 BRA `(.L_x_71) ;  /* 0x0000000000789947 */ /* 0x002fea0003800000 */
[----:B------:R-:W1:Y:S02]  /*20f0*/  I2F.U16 R19, R10 ;  /* 0x0000000a00137306 */ /* 0x000e640000101000 */
[----:B-1----:R-:W-:-:S04]  /*2100*/  FSETP.NAN.AND P1, PT, |R19|, |R19|, PT ;  /* 0x400000131300720b */ /* 0x002fc80003f28200 */
[----:B------:R-:W-:-:S13]  /*2110*/  FSETP.NAN.OR P1, PT, |R0|, |R0|, P1 ;  /* 0x400000000000720b */ /* 0x000fda0000f28600 */
[----:B------:R-:W-:Y:S05]  /*2120*/  @P1 BRA `(.L_x_72) ;  /* 0x0000000000641947 */ /* 0x000fea0003800000 */
[----:B------:R-:W-:Y:S01]  /*2130*/  FMUL R17, R4, R19 ;  /* 0x0000001304117220 */ /* 0x000fe20000400000 */
[----:B------:R-:W-:-:S03]  /*2140*/  IMAD.MOV.U32 R21, RZ, RZ, 0x391fcb8e ;  /* 0x391fcb8eff157424 */ /* 0x000fc600078e00ff */
        /* <DEDUP_REMOVED lines=9> */
[----:B------:R-:W-:Y:S01]  /*21e0*/  FFMA R19, R12, R21, 0.0013391353422775864601 ;  /* 0x3aaf85ed0c137423 */ /* 0x000fe20000000015 */
[----:B------:R-:W-:-:S03]  /*21f0*/  IADD3 R16, PT, PT, R10, 0x7f000000, RZ ;  /* 0x7f0000000a107810 */ /* 0x000fc60007ffe0ff */
[C---:B------:R-:W-:Y:S02]  /*2200*/  FFMA R21, R12.reuse, R19, 0.0096188392490148544312 ;  /* 0x3c1d98560c157423 */ /* 0x040fe40000000013 */
[----:B------:R1:W2:Y:S02]  /*2210*/  F2I.NTZ R19, R17 ;  /* 0x0000001100137305 */ /* 0x0002a40000203100 */
[----:B------:R-:W-:-:S04]  /*2220*/  FFMA R21, R12, R21, 0.055503588169813156128 ;  /* 0x3d6357bb0c157423 */ /* 0x000fc80000000015 */
[----:B------:R-:W-:Y:S01]  /*2230*/  FFMA R21, R12, R21, 0.24022644758224487305 ;  /* 0x3e75fdec0c157423 */ /* 0x000fe20000000015 */
[----:B-1----:R-:W-:-:S03]  /*2240*/  FSEL R17, RZ, +INF , !P1 ;  /* 0x7f800000ff117808 */ /* 0x002fc60004800000 */
[----:B------:R-:W-:-:S04]  /*2250*/  FFMA R21, R12, R21, 0.69314718246459960938 ;  /* 0x3f3172180c157423 */ /* 0x000fc80000000015 */
[----:B------:R-:W-:Y:S01]  /*2260*/  FFMA R21, R12, R21, 1 ;  /* 0x3f8000000c157423 */ /* 0x000fe20000000015 */
[----:B--2---:R-:W-:-:S03]  /*2270*/  IMAD R19, R19, 0x800000, -R10 ;  /* 0x0080000013137824 */ /* 0x004fc600078e0a0a */
[----:B------:R-:W-:-:S04]  /*2280*/  FMUL R16, R16, R21 ;  /* 0x0000001510107220 */ /* 0x000fc80000400000 */
[----:B------:R-:W-:-:S05]  /*2290*/  @!P2 FMUL R17, R19, R16 ;  /* 0x000000101311a220 */ /* 0x000fca0000400000 */
[----:B------:R-:W-:Y:S01]  /*22a0*/  FSEL R12, R8, R17, P0 ;  /* 0x00000011080c7208 */ /* 0x000fe20000000000 */
[----:B------:R-:W-:Y:S06]  /*22b0*/  BRA `(.L_x_71) ;  /* 0x0000000000047947 */ /* 0x000fec0003800000 */
.L_x_72:
[----:B------:R-:W-:-:S07]  /*22c0*/  FADD R12, R0, R19 ;  /* 0x00000013000c7221 */ /* 0x000fce0000000000 */
.L_x_71:
[----:B------:R-:W1:Y:S01]  /*22d0*/  F2I.U32.TRUNC.NTZ R17, R12 ;  /* 0x0000000c00117305 */ /* 0x000e62000020f000 */
[----:B------:R-:W-:-:S04]  /*22e0*/  IADD3 R10, PT, PT, R11, R30, RZ ;  /* 0x0000001e0b0a7210 */ /* 0x000fc80007ffe0ff */
[----:B------:R-:W-:-:S04]  /*22f0*/  PRMT R16, R10, 0x9910, RZ ;  /* 0x000099100a107816 */ /* 0x000fc800000000ff */
[----:B------:R-:W-:Y:S01]  /*2300*/  ISETP.NE.AND P1, PT, R16, RZ, PT ;  /* 0x000000ff1000720c */ /* 0x000fe20003f25270 */
[----:B------:R-:W-:Y:S01]  /*2310*/  IMAD.MOV.U32 R16, RZ, RZ, 0x3f800000 ;  /* 0x3f800000ff107424 */ /* 0x000fe200078e00ff */
[----:B-1----:R1:W-:Y:S11]  /*2320*/  STG.E.U16 desc[UR10][R14.64+-0x2], R17 ;  /* 0xfffffe110e007986 */ /* 0x0023f6000c10150a */
[----:B------:R-:W-:Y:S05]  /*2330*/  @!P1 BRA `(.L_x_73) ;  /* 0x0000000000789947 */ /* 0x000fea0003800000 */
[----:B------:R-:W2:Y:S02]  /*2340*/  I2F.U16 R19, R10 ;  /* 0x0000000a00137306 */ /* 0x000ea40000101000 */
[----:B--2---:R-:W-:-:S04]  /*2350*/  FSETP.NAN.AND P1, PT, |R19|, |R19|, PT ;  /* 0x400000131300720b */ /* 0x004fc80003f28200 */
[----:B------:R-:W-:-:S13]  /*2360*/  FSETP.NAN.OR P1, PT, |R0|, |R0|, P1 ;  /* 0x400000000000720b */ /* 0x000fda0000f28600 */
[----:B------:R-:W-:Y:S05]  /*2370*/  @P1 BRA `(.L_x_74) ;  /* 0x0000000000641947 */ /* 0x000fea0003800000 */
[----:B-1----:R-:W-:Y:S01]  /*2380*/  FMUL R17, R4, R19 ;  /* 0x0000001304117220 */ /* 0x002fe20000400000 */
[----:B------:R-:W-:-:S03]  /*2390*/  MOV R21, 0x391fcb8e ;  /* 0x391fcb8e00157802 */ /* 0x000fc60000000f00 */
        /* <DEDUP_REMOVED lines=21> */
[----:B------:R-:W-:Y:S01]  /*24f0*/  FSEL R16, R8, R17, P0 ;  /* 0x0000001108107208 */ /* 0x000fe20000000000 */
[----:B------:R-:W-:Y:S06]  /*2500*/  BRA `(.L_x_73) ;  /* 0x0000000000047947 */ /* 0x000fec0003800000 */
.L_x_74:
[----:B------:R-:W-:-:S07]  /*2510*/  FADD R16, R0, R19 ;  /* 0x0000001300107221 */ /* 0x000fce0000000000 */
.L_x_73:
[----:B-1----:R-:W1:Y:S01]  /*2520*/  F2I.U32.TRUNC.NTZ R17, R16 ;  /* 0x0000001000117305 */ /* 0x002e62000020f000 */
[----:B------:R-:W-:-:S05]  /*2530*/  IMAD.IADD R10, R13, 0x1, R30 ;  /* 0x000000010d0a7824 */ /* 0x000fca00078e021e */
[----:B------:R-:W-:-:S04]  /*2540*/  PRMT R12, R10, 0x9910, RZ ;  /* 0x000099100a0c7816 */ /* 0x000fc800000000ff */
[----:B------:R-:W-:Y:S01]  /*2550*/  ISETP.NE.AND P1, PT, R12, RZ, PT ;  /* 0x000000ff0c00720c */ /* 0x000fe20003f25270 */
[----:B------:R-:W-:Y:S01]  /*2560*/  HFMA2 R12, -RZ, RZ, 1.875, 0 ;  /* 0x3f800000ff0c7431 */ /* 0x000fe200000001ff */
[----:B-1----:R1:W-:Y:S11]  /*2570*/  STG.E.U16 desc[UR10][R14.64], R17 ;  /* 0x000000110e007986 */ /* 0x0023f6000c10150a */
[----:B------:R-:W-:Y:S05]  /*2580*/  @!P1 BRA `(.L_x_75) ;  /* 0x0000000000789947 */ /* 0x000fea0003800000 */
[----:B------:R-:W2:Y:S02]  /*2590*/  I2F.U16 R19, R10 ;  /* 0x0000000a00137306 */ /* 0x000ea40000101000 */
[----:B--2---:R-:W-:-:S04]  /*25a0*/  FSETP.NAN.AND P1, PT, |R19|, |R19|, PT ;  /* 0x400000131300720b */ /* 0x004fc80003f28200 */
[----:B------:R-:W-:-:S13]  /*25b0*/  FSETP.NAN.OR P1, PT, |R0|, |R0|, P1 ;  /* 0x400000000000720b */ /* 0x000fda0000f28600 */
[----:B------:R-:W-:Y:S05]  /*25c0*/  @P1 BRA `(.L_x_76) ;  /* 0x0000000000641947 */ /* 0x000fea0003800000 */
[----:B-1----:R-:W-:Y:S01]  /*25d0*/  FMUL R17, R4, R19 ;  /* 0x0000001304117220 */ /* 0x002fe20000400000 */
        /* <DEDUP_REMOVED lines=24> */
.L_x_76:
[----:B------:R-:W-:-:S07]  /*2760*/  FADD R12, R0, R19 ;  /* 0x00000013000c7221 */ /* 0x000fce0000000000 */
.L_x_75:
[----:B------:R-:W2:Y:S01]  /*2770*/  F2I.U32.TRUNC.NTZ R19, R12 ;  /* 0x0000000c00137305 */ /* 0x000ea2000020f000 */
[----:B------:R-:W-:Y:S01]  /*2780*/  IADD3 R6, P1, PT, R6, 0x4, RZ ;  /* 0x0000000406067810 */ /* 0x000fe20007f3e0ff */
[----:B------:R-:W-:Y:S01]  /*2790*/  IMAD R30, R7, 0x4, R30 ;  /* 0x00000004071e7824 */ /* 0x000fe200078e021e */
[----:B------:R-:W-:Y:S02]  /*27a0*/  IADD3 R10, P2, PT, R14, 0x8, RZ ;  /* 0x000000080e0a7810 */ /* 0x000fe40007f5e0ff */
[----:B------:R-:W-:Y:S02]  /*27b0*/  IADD3.X R9, PT, PT, RZ, R9, RZ, P1, !PT ;  /* 0x00000009ff097210 */ /* 0x000fe40000ffe4ff */
[----:B------:R-:W-:Y:S02]  /*27c0*/  ISETP.GE.U32.AND P1, PT, R6, UR6, PT ;  /* 0x0000000606007c0c */ /* 0x000fe4000bf26070 */
[----:B-1----:R-:W-:Y:S02]  /*27d0*/  IADD3.X R17, PT, PT, RZ, R15, RZ, P2, !PT ;  /* 0x0000000fff117210 */ /* 0x002fe400017fe4ff */
[----:B------:R-:W-:Y:S01]  /*27e0*/  ISETP.GE.U32.AND.EX P1, PT, R9, UR7, PT, P1 ;  /* 0x0000000709007c0c */ /* 0x000fe2000bf26110 */
[----:B--2---:R1:W-:-:S12]  /*27f0*/  STG.E.U16 desc[UR10][R14.64+0x2], R19 ;  /* 0x000002130e007986 */ /* 0x0043d8000c10150a */
[----:B------:R-:W-:Y:S05]  /*2800*/  @!P1 BRA `(.L_x_77) ;  /* 0xfffffff4008c9947 */ /* 0x000fea000383ffff */
[----:B------:R-:W-:Y:S05]  /*2810*/  EXIT ;  /* 0x000000000000794d */ /* 0x000fea0003800000 */
.L_x_78:
        /* <DEDUP_REMOVED lines=14> */
.L_x_377:


//--------------------- .text.logspace_u8         --------------------------
	.section	.text.logspace_u8,"ax",@progbits
	.align	128
        .global         logspace_u8
        .type           logspace_u8,@function
        .size           logspace_u8,(.L_x_378 - logspace_u8)
        .other          logspace_u8,@"STO_CUDA_ENTRY STV_DEFAULT"
logspace_u8:
.text.logspace_u8:
[----:B------:R-:W-:Y:S01]  /*0000*/  LDC R1, c[0x0][0x37c] ;  /* 0x0000df00ff017b82 */ /* 0x000fe20000000800 */
[----:B------:R-:W0:Y:S07]  /*0010*/  S2R R30, SR_TID.X ;  /* 0x00000000001e7919 */ /* 0x000e2e0000002100 */
[----:B------:R-:W0:Y:S01]  /*0020*/  S2UR UR4, SR_CTAID.X ;  /* 0x00000000000479c3 */ /* 0x000e220000002500 */
[----:B------:R-:W1:Y:S01]  /*0030*/  LDCU.64 UR6, c[0x0][0x390] ;  /* 0x00007200ff0677ac */ /* 0x000e620008000a00 */
[----:B------:R-:W-:Y:S01]  /*0040*/  BSSY.RECONVERGENT B0, `(.L_x_79) ;  /* 0x00000fa000007945 */ /* 0x000fe20003800200 */
[----:B------:R-:W2:Y:S05]  /*0050*/  LDCU.64 UR8, c[0x0][0x358] ;  /* 0x00006b00ff0877ac */ /* 0x000eaa0008000a00 */
[----:B------:R-:W0:Y:S01]  /*0060*/  LDC R31, c[0x0][0x360] ;  /* 0x0000d800ff1f7b82 */ /* 0x000e220000000800 */
[----:B------:R-:W3:Y:S01]  /*0070*/  LDCU.U8 UR10, c[0x0][0x389] ;  /* 0x00007120ff0a77ac */ /* 0x000ee20008000000 */
[----:B------:R-:W4:Y:S06]  /*0080*/  LDCU.U8 UR11, c[0x0][0x38a] ;  /* 0x00007140ff0b77ac */ /* 0x000f2c0008000000 */
[----:B------:R-:W5:Y:S01]  /*0090*/  LDC.U8 R32, c[0x0][0x388] ;  /* 0x0000e200ff207b82 */ /* 0x000f620000000000 */
[----:B-1----:R-:W-:-:S02]  /*00a0*/  USHF.R.U64 UR5, UR6, 0x2, UR7 ;  /* 0x0000000206057899 */ /* 0x002fc40008001207 */
[----:B------:R-:W-:Y:S01]  /*00b0*/  USHF.R.U32.HI UR6, URZ, 0x2, UR7 ;  /* 0x00000002ff067899 */ /* 0x000fe20008011607 */
[----:B------:R-:W1:Y:S05]  /*00c0*/  LDCU UR7, c[0x0][0x370] ;  /* 0x00006e00ff0777ac */ /* 0x000e6a0008000800 */
[----:B------:R-:W-:Y:S02]  /*00d0*/  IMAD.U32 R0, RZ, RZ, UR6 ;  /* 0x00000006ff007e24 */ /* 0x000fe4000f8e00ff */
[----:B0-----:R-:W-:-:S05]  /*00e0*/  IMAD R30, R31, UR4, R30 ;  /* 0x000000041f1e7c24 */ /* 0x001fca000f8e021e */
[----:B------:R-:W-:-:S04]  /*00f0*/  ISETP.LT.U32.AND P0, PT, R30, UR5, PT ;  /* 0x000000051e007c0c */ /* 0x000fc8000bf01070 */
[----:B------:R-:W-:Y:S01]  /*0100*/  ISETP.GT.U32.AND.EX P0, PT, R0, RZ, PT, P0 ;  /* 0x000000ff0000720c */ /* 0x000fe20003f04100 */
[----:B-1----:R-:W-:-:S12]  /*0110*/  IMAD R31, R31, UR7, RZ ;  /* 0x000000071f1f7c24 */ /* 0x002fd8000f8e02ff */
[----:B--2345:R-:W-:Y:S05]  /*0120*/  @!P0 BRA `(.L_x_80) ;  /* 0x0000000c00ac8947 */ /* 0x03cfea0003800000 */
[----:B------:R-:W-:Y:S01]  /*0130*/  I2FP.F32.U32 R29, R32 ;  /* 0x00000020001d7245 */ /* 0x000fe20000201000 */
[----:B------:R-:W-:Y:S01]  /*0140*/  IMAD.MOV.U32 R8, RZ, RZ, 0x3a2c32e4 ;  /* 0x3a2c32e4ff087424 */ /* 0x000fe200078e00ff */
[----:B------:R-:W0:Y:S01]  /*0150*/  LDCU.64 UR12, c[0x0][0x380] ;  /* 0x00007000ff0c77ac */ /* 0x000e220008000a00 */
[----:B------:R-:W-:Y:S01]  /*0160*/  HFMA2 R17, -RZ, RZ, 0, 0 ;  /* 0x00000000ff117431 */ /* 0x000fe200000001ff */
[C---:B------:R-:W-:Y:S01]  /*0170*/  FSETP.GEU.AND P0, PT, |R29|.reuse, 1.175494350822287508e-38, PT ;  /* 0x008000001d00780b */ /* 0x040fe20003f0e200 */
[----:B------:R-:W-:Y:S01]  /*0180*/  FMUL R0, |R29|, 16777216 ;  /* 0x4b8000001d007820 */ /* 0x000fe20000400200 */
[----:B------:R-:W-:Y:S01]  /*0190*/  MOV R16, UR11 ;  /* 0x0000000b00107c02 */ /* 0x000fe20008000f00 */
[----:B------:R-:W-:Y:S01]  /*01a0*/  IMAD.WIDE.U32 R12, R30, UR11, RZ ;  /* 0x0000000b1e0c7c25 */ /* 0x000fe2000f8e00ff */
[----:B------:R-:W-:Y:S02]  /*01b0*/  UMOV UR4, URZ ;  /* 0x000000ff00047c82 */ /* 0x000fe40008000000 */
[----:B------:R-:W-:Y:S01]  /*01c0*/  FSEL R0, R0, |R29|, !P0 ;  /* 0x4000001d00007208 */ /* 0x000fe20004000000 */
[----:B------:R-:W-:-:S04]  /*01d0*/  IMAD.WIDE.U32 R14, R31, UR11, RZ ;  /* 0x0000000b1f0e7c25 */ /* 0x000fc8000f8e00ff */
[----:B------:R-:W-:Y:S01]  /*01e0*/  VIADD R2, R0, 0xc0cafb0d ;  /* 0xc0cafb0d00027836 */ /* 0x000fe20000000000 */
[----:B------:R-:W-:Y:S01]  /*01f0*/  IADD3 R23, PT, PT, R15, UR4, RZ ;  /* 0x000000040f177c10 */ /* 0x000fe2000fffe0ff */
[----:B------:R-:W-:-:S03]  /*0200*/  IMAD.U32 R10, RZ, RZ, UR10 ;  /* 0x0000000aff0a7e24 */ /* 0x000fc6000f8e00ff */
[----:B------:R-:W-:-:S04]  /*0210*/  LOP3.LUT R3, R2, 0xff800000, RZ, 0xc0, !PT ;  /* 0xff80000002037812 */ /* 0x000fc800078ec0ff */
[-C--:B------:R-:W-:Y:S02]  /*0220*/  IADD3 R0, PT, PT, R0, -R3.reuse, RZ ;  /* 0x8000000300007210 */ /* 0x080fe40007ffe0ff */
[----:B------:R-:W-:-:S03]  /*0230*/  I2FP.F32.S32 R3, R3 ;  /* 0x0000000300037245 */ /* 0x000fc60000201400 */
[C---:B------:R-:W-:Y:S01]  /*0240*/  FADD R4, R0.reuse, 1 ;  /* 0x3f80000000047421 */ /* 0x040fe20000000000 */
[----:B------:R-:W-:Y:S01]  /*0250*/  FADD R2, R0, -1 ;  /* 0xbf80000000027421 */ /* 0x000fe20000000000 */
[----:B------:R-:W-:-:S03]  /*0260*/  FSEL R0, RZ, -24, P0 ;  /* 0xc1c00000ff007808 */ /* 0x000fc60000000000 */
[----:B------:R-:W-:Y:S01]  /*0270*/  FADD R5, R2, R2 ;  /* 0x0000000202057221 */ /* 0x000fe20000000000 */
[----:B------:R-:W1:Y:S01]  /*0280*/  MUFU.RCP R4, R4 ;  /* 0x0000000400047308 */ /* 0x000e620000001000 */
[----:B------:R-:W-:Y:S02]  /*0290*/  FFMA R0, R3, 1.1920928955078125e-07, R0 ;  /* 0x3400000003007823 */ /* 0x000fe40000000000 */
[----:B-1----:R-:W-:-:S04]  /*02a0*/  FMUL R5, R4, R5 ;  /* 0x0000000504057220 */ /* 0x002fc80000400000 */
[----:B------:R-:W-:Y:S01]  /*02b0*/  FADD R6, R2, -R5 ;  /* 0x8000000502067221 */ /* 0x000fe20000000000 */
[CC--:B------:R-:W-:Y:S01]  /*02c0*/  FMUL R3, R5.reuse, R5.reuse ;  /* 0x0000000505037220 */ /* 0x0c0fe20000400000 */
[----:B------:R-:W-:Y:S02]  /*02d0*/  FFMA R9, R5, 1.4426950216293334961, R0 ;  /* 0x3fb8aa3b05097823 */ /* 0x000fe40000000000 */
[----:B------:R-:W-:Y:S01]  /*02e0*/  FADD R7, R6, R6 ;  /* 0x0000000606077221 */ /* 0x000fe20000000000 */
[C---:B------:R-:W-:Y:S01]  /*02f0*/  FFMA R6, R3.reuse, R8, 0.0032181653659790754318 ;  /* 0x3b52e7db03067423 */ /* 0x040fe20000000008 */
[----:B------:R-:W-:Y:S01]  /*0300*/  FADD R0, R0, -R9 ;  /* 0x8000000900007221 */ /* 0x000fe20000000000 */
[----:B------:R-:W-:Y:S01]  /*0310*/  MOV R8, R30 ;  /* 0x0000001e00087202 */ /* 0x000fe20000000f00 */
[----:B------:R-:W-:Y:S01]  /*0320*/  FFMA R7, R2, -R5, R7 ;  /* 0x8000000502077223 */ /* 0x000fe20000000007 */
[----:B------:R-:W-:Y:S01]  /*0330*/  FFMA R6, R3, R6, 0.018033718690276145935 ;  /* 0x3c93bb7303067423 */ /* 0x000fe20000000006 */
[----:B------:R-:W-:-:S02]  /*0340*/  FFMA R0, R5, 1.4426950216293334961, R0 ;  /* 0x3fb8aa3b05007823 */ /* 0x000fc40000000000 */
[----:B------:R-:W-:Y:S01]  /*0350*/  FMUL R7, R4, R7 ;  /* 0x0000000704077220 */ /* 0x000fe20000400000 */
[----:B------:R-:W-:Y:S01]  /*0360*/  FFMA R6, R3, R6, 0.12022458761930465698 ;  /* 0x3df6384f03067423 */ /* 0x000fe20000000006 */
[----:B------:R-:W-:Y:S02]  /*0370*/  SHF.L.U64.HI R4, R14, 0x2, R23 ;  /* 0x000000020e047819 */ /* 0x000fe40000010217 */
[----:B------:R-:W-:Y:S01]  /*0380*/  FFMA R0, R7, 1.4426950216293334961, R0 ;  /* 0x3fb8aa3b07007823 */ /* 0x000fe20000000000 */
[----:B------:R-:W-:Y:S01]  /*0390*/  FMUL R6, R3, R6 ;  /* 0x0000000603067220 */ /* 0x000fe20000400000 */
[----:B------:R-:W-:Y:S02]  /*03a0*/  SHF.R.U32.HI R3, RZ, 0x1e, R30 ;  /* 0x0000001eff037819 */ /* 0x000fe4000001161e */
[----:B------:R-:W-:Y:S01]  /*03b0*/  FFMA R0, R5, 1.9251366722983220825e-08, R0 ;  /* 0x32a55e3405007823 */ /* 0x000fe20000000000 */
[----:B------:R-:W-:Y:S02]  /*03c0*/  FMUL R2, R6, 3 ;  /* 0x4040000006027820 */ /* 0x000fe40000400000 */
[----:B------:R-:W-:-:S02]  /*03d0*/  IMAD R25, R3, UR11, RZ ;  /* 0x0000000b03197c24 */ /* 0x000fc4000f8e02ff */
[----:B------:R-:W-:Y:S01]  /*03e0*/  FFMA R7, R7, R2, R0 ;  /* 0x0000000207077223 */ /* 0x000fe20000000000 */
[----:B------:R-:W-:-:S03]  /*03f0*/  PRMT R0, R32, 0x9910, RZ ;  /* 0x0000991020007816 */ /* 0x000fc600000000ff */
[----:B------:R-:W-:Y:S01]  /*0400*/  FFMA R6, R5, R6, R7 ;  /* 0x0000000605067223 */ /* 0x000fe20000000007 */
[----:B------:R-:W-:Y:S01]  /*0410*/  IMAD.SHL.U32 R5, R30, 0x4, RZ ;  /* 0x000000041e057824 */ /* 0x000fe200078e00ff */
[----:B------:R-:W-:Y:S01]  /*0420*/  ISETP.NE.AND P3, PT, R0, 0x1, PT ;  /* 0x000000010000780c */ /* 0x000fe20003f65270 */
[----:B------:R-:W-:Y:S02]  /*0430*/  IMAD.MOV.U32 R7, RZ, RZ, RZ ;  /* 0x000000ffff077224 */ /* 0x000fe400078e00ff */
[----:B------:R-:W-:Y:S01]  /*0440*/  FADD R28, R9, R6 ;  /* 0x00000006091c7221 */ /* 0x000fe20000000000 */
[C---:B------:R-:W-:Y:S01]  /*0450*/  IMAD.WIDE.U32 R16, R5.reuse, UR11, R16 ;  /* 0x0000000b05107c25 */ /* 0x040fe2000f8e0010 */
[C---:B------:R-:W-:Y:S02]  /*0460*/  LOP3.LUT R20, R5.reuse, 0x3, RZ, 0xfc, !PT ;  /* 0x0000000305147812 */ /* 0x040fe400078efcff */
[----:B0-----:R-:W-:Y:S01]  /*0470*/  IADD3 R26, P0, PT, R5, UR12, RZ ;  /* 0x0000000c051a7c10 */ /* 0x001fe2000ff1e0ff */
[----:B------:R-:W-:Y:S01]  /*0480*/  FADD R11, -R9, R28 ;  /* 0x0000001c090b7221 */ /* 0x000fe20000000100 */
[----:B------:R-:W-:Y:S01]  /*0490*/  LOP3.LUT R18, R5, 0x2, RZ, 0xfc, !PT ;  /* 0x0000000205127812 */ /* 0x000fe200078efcff */
[----:B------:R-:W-:Y:S01]  /*04a0*/  VIADD R5, R13, UR4 ;  /* 0x000000040d057c36 */ /* 0x000fe20008000000 */
[----:B------:R-:W-:Y:S01]  /*04b0*/  IADD3.X R27, PT, PT, R3, UR13, RZ, P0, !PT ;  /* 0x0000000d031b7c10 */ /* 0x000fe200087fe4ff */
[----:B------:R-:W-:Y:S01]  /*04c0*/  IMAD.WIDE.U32 R20, R20, UR11, RZ ;  /* 0x0000000b14147c25 */ /* 0x000fe2000f8e00ff */
[----:B------:R-:W-:-:S03]  /*04d0*/  FSETP.NEU.AND P0, PT, |R29|, +INF , PT ;  /* 0x7f8000001d00780b */ /* 0x000fc60003f0d200 */
[----:B------:R-:W-:Y:S01]  /*04e0*/  FADD R11, R6, -R11 ;  /* 0x8000000b060b7221 */ /* 0x000fe20000000000 */
[----:B------:R-:W-:Y:S01]  /*04f0*/  FADD R6, R29, R29 ;  /* 0x0000001d1d067221 */ /* 0x000fe20000000000 */
[----:B------:R-:W-:Y:S01]  /*0500*/  IMAD.WIDE.U32 R18, R18, UR11, RZ ;  /* 0x0000000b12127c25 */ /* 0x000fe2000f8e00ff */
[----:B------:R-:W-:Y:S02]  /*0510*/  ISETP.EQ.OR P0, PT, R32, RZ, !P0 ;  /* 0x000000ff2000720c */ /* 0x000fe40004702670 */
[----:B------:R-:W-:Y:S01]  /*0520*/  SHF.L.U64.HI R5, R12, 0x2, R5 ;  /* 0x000000020c057819 */ /* 0x000fe20000010205 */
[----:B------:R-:W-:Y:S01]  /*0530*/  IMAD.MOV.U32 R9, RZ, RZ, RZ ;  /* 0x000000ffff097224 */ /* 0x000fe200078e00ff */
[----:B------:R-:W-:Y:S01]  /*0540*/  IADD3 R0, PT, PT, R21, R25, RZ ;  /* 0x0000001915007210 */ /* 0x000fe20007ffe0ff */
[----:B------:R-:W-:Y:S02]  /*0550*/  IMAD R3, R3, UR11, R17 ;  /* 0x0000000b03037c24 */ /* 0x000fe4000f8e0211 */
[----:B------:R-:W-:-:S07]  /*0560*/  IMAD.IADD R2, R19, 0x1, R25 ;  /* 0x0000000113027824 */ /* 0x000fce00078e0219 */
.L_x_89:
        /* <DEDUP_REMOVED lines=40> */
.L_x_82:
[----:B------:R-:W-:Y:S05]  /*07f0*/  BSYNC.RECONVERGENT B1 ;  /* 0x0000000000017941 */ /* 0x000fea0003800200 */
.L_x_81:
        /* <DEDUP_REMOVED lines=15> */
[----:B------:R-:W-:-:S03]  /*08f0*/  FSETP.GT.AND P1, PT, R22, RZ, PT ;  /* 0x000000ff1600720b */ /* 0x000fc60003f24000 */
[----:B------:R-:W-:Y:S01]  /*0900*/  FADD R24, R24, R25 ;  /* 0x0000001918187221 */ /* 0x000fe20000000000 */
[----:B------:R-:W-:Y:S01]  /*0910*/  HFMA2 R25, -RZ, RZ, 0.64013671875, -15.109375 ;  /* 0x391fcb8eff197431 */ /* 0x000fe200000001ff */
[----:B------:R-:W-:-:S04]  /*0920*/  SEL R22, RZ, 0x83000000, P1 ;  /* 0x83000000ff167807 */ /* 0x000fc80000800000 */
[----:B------:R-:W-:-:S04]  /*0930*/  FFMA R25, R24, R25, 0.0013391353422775864601 ;  /* 0x3aaf85ed18197423 */ /* 0x000fc80000000019 */
[----:B------:R-:W-:-:S04]  /*0940*/  FFMA R25, R24, R25, 0.0096188392490148544312 ;  /* 0x3c1d985618197423 */ /* 0x000fc80000000019 */
[----:B------:R-:W-:-:S04]  /*0950*/  FFMA R25, R24, R25, 0.055503588169813156128 ;  /* 0x3d6357bb18197423 */ /* 0x000fc80000000019 */
[C---:B------:R-:W-:Y:S02]  /*0960*/  FFMA R35, R24.reuse, R25, 0.24022644758224487305 ;  /* 0x3e75fdec18237423 */ /* 0x040fe40000000019 */
[----:B------:R-:W0:Y:S02]  /*0970*/  F2I.NTZ R25, R23 ;  /* 0x0000001700197305 */ /* 0x000e240000203100 */
[----:B------:R-:W-:-:S04]  /*0980*/  FFMA R35, R24, R35, 0.69314718246459960938 ;  /* 0x3f31721818237423 */ /* 0x000fc80000000023 */
[----:B------:R-:W-:Y:S01]  /*0990*/  FFMA R35, R24, R35, 1 ;  /* 0x3f80000018237423 */ /* 0x000fe20000000023 */
[----:B------:R-:W-:-:S04]  /*09a0*/  VIADD R24, R22, 0x7f000000 ;  /* 0x7f00000016187836 */ /* 0x000fc80000000000 */
[----:B------:R-:W-:Y:S01]  /*09b0*/  FMUL R24, R24, R35 ;  /* 0x0000002318187220 */ /* 0x000fe20000400000 */
[----:B------:R-:W-:Y:S02]  /*09c0*/  FSEL R35, RZ, +INF , !P4 ;  /* 0x7f800000ff237808 */ /* 0x000fe40006000000 */
[----:B0-----:R-:W-:-:S05]  /*09d0*/  LEA R25, R25, -R22, 0x17 ;  /* 0x8000001619197211 */ /* 0x001fca00078eb8ff */
[----:B------:R-:W-:-:S05]  /*09e0*/  @!P2 FMUL R35, R25, R24 ;  /* 0x000000181923a220 */ /* 0x000fca0000400000 */
[----:B------:R-:W-:-:S07]  /*09f0*/  FSEL R34, R6, R35, P0 ;  /* 0x0000002306227208 */ /* 0x000fce0000000000 */
.L_x_84:
[----:B------:R-:W-:Y:S05]  /*0a00*/  BSYNC.RECONVERGENT B1 ;  /* 0x0000000000017941 */ /* 0x000fea0003800200 */
.L_x_83:
        /* <DEDUP_REMOVED lines=37> */
.L_x_86:
[----:B------:R-:W-:Y:S05]  /*0c60*/  BSYNC.RECONVERGENT B1 ;  /* 0x0000000000017941 */ /* 0x000fea0003800200 */
.L_x_85:
        /* <DEDUP_REMOVED lines=23> */
[----:B------:R-:W-:-:S05]  /*0de0*/  HFMA2 R25, -RZ, RZ, 0.64013671875, -15.109375 ;  /* 0x391fcb8eff197431 */ /* 0x000fca00000001ff */
[----:B------:R-:W-:-:S04]  /*0df0*/  FFMA R25, R22, R25, 0.0013391353422775864601 ;  /* 0x3aaf85ed16197423 */ /* 0x000fc80000000019 */
[----:B------:R-:W-:-:S04]  /*0e00*/  FFMA R25, R22, R25, 0.0096188392490148544312 ;  /* 0x3c1d985616197423 */ /* 0x000fc80000000019 */
[C---:B------:R-:W-:Y:S02]  /*0e10*/  FFMA R35, R22.reuse, R25, 0.055503588169813156128 ;  /* 0x3d6357bb16237423 */ /* 0x040fe40000000019 */
[----:B------:R-:W0:Y:S02]  /*0e20*/  F2I.NTZ R25, R23 ;  /* 0x0000001700197305 */ /* 0x000e240000203100 */
        /* <DEDUP_REMOVED lines=10> */
.L_x_88:
[----:B------:R-:W-:Y:S05]  /*0ed0*/  BSYNC.RECONVERGENT B1 ;  /* 0x0000000000017941 */ /* 0x000fea0003800200 */
.L_x_87:
[----:B------:R-:W1:Y:S01]  /*0ee0*/  F2I.U32.TRUNC.NTZ R25, R25 ;  /* 0x0000001900197305 */ /* 0x000e62000020f000 */
[----:B------:R-:W-:Y:S01]  /*0ef0*/  PRMT R33, R33, 0x3340, R34 ;  /* 0x0000334021217816 */ /* 0x000fe20000000022 */
[----:B------:R-:W-:Y:S01]  /*0f00*/  IMAD.MOV.U32 R22, RZ, RZ, R26 ;  /* 0x000000ffff167224 */ /* 0x000fe200078e001a */
[----:B------:R-:W-:Y:S02]  /*0f10*/  MOV R23, R27 ;  /* 0x0000001b00177202 */ /* 0x000fe40000000f00 */
[C---:B------:R-:W-:Y:S02]  /*0f20*/  IADD3 R8, P1, PT, R31.reuse, R8, RZ ;  /* 0x000000081f087210 */ /* 0x040fe40007f3e0ff */
[----:B------:R-:W-:Y:S02]  /*0f30*/  LEA R10, P4, R14, R10, 0x2 ;  /* 0x0000000a0e0a7211 */ /* 0x000fe400078810ff */
[----:B------:R-:W-:Y:S01]  /*0f40*/  LEA R26, P2, R31, R26, 0x2 ;  /* 0x0000001a1f1a7211 */ /* 0x000fe200078410ff */
[----:B------:R-:W-:Y:S01]  /*0f50*/  IMAD.X R7, RZ, RZ, R7, P1 ;  /* 0x000000ffff077224 */ /* 0x000fe200008e0607 */
[----:B------:R-:W-:-:S02]  /*0f60*/  ISETP.GE.U32.AND P1, PT, R8, UR5, PT ;  /* 0x0000000508007c0c */ /* 0x000fc4000bf26070 */
[----:B------:R-:W-:Y:S02]  /*0f70*/  IADD3.X R9, PT, PT, R9, R4, RZ, P4, !PT ;  /* 0x0000000409097210 */ /* 0x000fe400027fe4ff */
[----:B-1----:R-:W-:Y:S02]  /*0f80*/  PRMT R24, R24, 0x3340, R25 ;  /* 0x0000334018187816 */ /* 0x002fe40000000019 */
[----:B------:R-:W-:Y:S02]  /*0f90*/  ISETP.GE.U32.AND.EX P1, PT, R7, UR6, PT, P1 ;  /* 0x0000000607007c0c */ /* 0x000fe4000bf26110 */
[----:B------:R-:W-:Y:S02]  /*0fa0*/  PRMT R33, R33, 0x5410, R24 ;  /* 0x0000541021217816 */ /* 0x000fe40000000018 */
[----:B------:R-:W-:-:S03]  /*0fb0*/  LEA.HI.X R27, R31, R27, RZ, 0x2, P2 ;  /* 0x0000001b1f1b7211 */ /* 0x000fc600010f14ff */
[----:B------:R0:W-:Y:S06]  /*0fc0*/  STG.E desc[UR8][R22.64], R33 ;  /* 0x0000002116007986 */ /* 0x0001ec000c101908 */
[----:B------:R-:W-:Y:S05]  /*0fd0*/  @!P1 BRA `(.L_x_89) ;  /* 0xfffffff400649947 */ /* 0x000fea000383ffff */
.L_x_80:
[----:B------:R-:W-:Y:S05]  /*0fe0*/  BSYNC.RECONVERGENT B0 ;  /* 0x0000000000007941 */ /* 0x000fea0003800200 */
.L_x_79:
[----:B------:R-:W1:Y:S02]  /*0ff0*/  LDC.64 R10, c[0x0][0x390] ;  /* 0x0000e400ff0a7b82 */ /* 0x000e640000000a00 */
[----:B-1----:R-:W-:-:S04]  /*1000*/  LOP3.LUT R3, R10, 0xfffffffc, RZ, 0xc0, !PT ;  /* 0xfffffffc0a037812 */ /* 0x002fc800078ec0ff */
[----:B------:R-:W-:-:S04]  /*1010*/  ISETP.NE.U32.AND P0, PT, R3, R10, PT ;  /* 0x0000000a0300720c */ /* 0x000fc80003f05070 */
[----:B------:R-:W-:-:S04]  /*1020*/  ISETP.NE.AND.EX P0, PT, R11, R11, PT, P0 ;  /* 0x0000000b0b00720c */ /* 0x000fc80003f05300 */
[----:B------:R-:W-:-:S13]  /*1030*/  ISETP.NE.OR P0, PT, R30, RZ, !P0 ;  /* 0x000000ff1e00720c */ /* 0x000fda0004705670 */
[----:B------:R-:W-:Y:S05]  /*1040*/  @P0 EXIT ;  /* 0x000000000000094d */ /* 0x000fea0003800000 */
[----:B------:R-:W1:Y:S01]  /*1050*/  LDCU.U8 UR4, c[0x0][0x388] ;  /* 0x00007100ff0477ac */ /* 0x000e620008000000 */
[----:B------:R-:W-:Y:S01]  /*1060*/  IMAD.MOV.U32 R13, RZ, RZ, 0x3a2c32e4 ;  /* 0x3a2c32e4ff0d7424 */ /* 0x000fe200078e00ff */
[----:B-1----:R-:W-:-:S04]  /*1070*/  I2FP.F32.U32 R2, UR4 ;  /* 0x0000000400027c45 */ /* 0x002fc80008201000 */
        /* <DEDUP_REMOVED lines=11> */
[----:B------:R-:W-:Y:S01]  /*1130*/  ISETP.EQ.OR P0, PT, R32, RZ, !P0 ;  /* 0x000000ff2000720c */ /* 0x000fe20004702670 */
        /* <DEDUP_REMOVED lines=20> */
[----:B------:R-:W-:Y:S01]  /*1280*/  FFMA R6, R6, R7, R5 ;  /* 0x0000000706067223 */ /* 0x000fe20000000005 */
[----:B------:R-:W-:-:S03]  /*1290*/  PRMT R5, R32, 0x9910, RZ ;  /* 0x0000991020057816 */ /* 0x000fc600000000ff */
[----:B------:R-:W-:Y:S01]  /*12a0*/  FFMA R6, R9, R4, R6 ;  /* 0x0000000409067223 */ /* 0x000fe20000000006 */
[----:B------:R-:W-:-:S03]  /*12b0*/  ISETP.NE.AND P1, PT, R5, 0x1, PT ;  /* 0x000000010500780c */ /* 0x000fc60003f25270 */
[----:B------:R-:W-:-:S04]  /*12c0*/  FADD R4, R15, R6 ;  /* 0x000000060f047221 */ /* 0x000fc80000000000 */
[----:B------:R-:W-:-:S04]  /*12d0*/  FADD R5, -R15, R4 ;  /* 0x000000040f057221 */ /* 0x000fc80000000100 */
[----:B------:R-:W-:Y:S02]  /*12e0*/  FADD R5, R6, -R5 ;  /* 0x8000000506057221 */ /* 0x000fe40000000000 */
[----:B------:R-:W-:Y:S05]  /*12f0*/  @P1 BRA `(.L_x_90) ;  /* 0x0000000400301947 */ /* 0x000fea0003800000 */
        /* <DEDUP_REMOVED lines=16> */
[----:B------:R-:W-:Y:S01]  /*1400*/  LOP3.LUT R2, R4, 0xfffffff8, RZ, 0xc0, !PT ;  /* 0xfffffff804027812 */ /* 0x000fe200078ec0ff */
[----:B------:R-:W1:Y:S06]  /*1410*/  LDCU.64 UR4, c[0x0][0x380] ;  /* 0x00007000ff0477ac */ /* 0x000e6c0008000a00 */
.L_x_92:
[C---:B-12---:R-:W-:Y:S01]  /*1420*/  IADD3 R4, P1, PT, R3.reuse, UR4, RZ ;  /* 0x0000000403047c10 */ /* 0x046fe2000ff3e0ff */
[----:B------:R-:W-:Y:S01]  /*1430*/  IMAD.MOV.U32 R7, RZ, RZ, 0x1 ;  /* 0x00000001ff077424 */ /* 0x000fe200078e00ff */
[----:B------:R-:W-:Y:S02]  /*1440*/  IADD3 R3, P2, PT, R3, 0x8, RZ ;  /* 0x0000000803037810 */ /* 0x000fe40007f5e0ff */
[----:B------:R-:W-:Y:S02]  /*1450*/  IADD3.X R5, PT, PT, R0, UR5, RZ, P1, !PT ;  /* 0x0000000500057c10 */ /* 0x000fe40008ffe4ff */
[----:B------:R-:W-:Y:S02]  /*1460*/  IADD3 R2, P1, PT, R2, -0x8, RZ ;  /* 0xfffffff802027810 */ /* 0x000fe40007f3e0ff */
[----:B------:R-:W-:Y:S01]  /*1470*/  IADD3.X R0, PT, PT, RZ, R0, RZ, P2, !PT ;  /* 0x00000000ff007210 */ /* 0x000fe200017fe4ff */
[----:B------:R2:W-:Y:S01]  /*1480*/  STG.E.U8 desc[UR8][R4.64], R7 ;  /* 0x0000000704007986 */ /* 0x0005e2000c101108 */
[----:B------:R-:W-:-:S02]  /*1490*/  IADD3.X R6, PT, PT, R6, -0x1, RZ, P1, !PT ;  /* 0xffffffff06067810 */ /* 0x000fc40000ffe4ff */
[----:B------:R-:W-:Y:S01]  /*14a0*/  ISETP.NE.U32.AND P1, PT, R2, RZ, PT ;  /* 0x000000ff0200720c */ /* 0x000fe20003f25070 */
[----:B------:R2:W-:Y:S03]  /*14b0*/  STG.E.U8 desc[UR8][R4.64+0x1], R7 ;  /* 0x0000010704007986 */ /* 0x0005e6000c101108 */
[----:B------:R-:W-:Y:S01]  /*14c0*/  ISETP.NE.AND.EX P1, PT, R6, RZ, PT, P1 ;  /* 0x000000ff0600720c */ /* 0x000fe20003f25310 */
[----:B------:R2:W-:Y:S04]  /*14d0*/  STG.E.U8 desc[UR8][R4.64+0x2], R7 ;  /* 0x0000020704007986 */ /* 0x0005e8000c101108 */
[----:B------:R2:W-:Y:S04]  /*14e0*/  STG.E.U8 desc[UR8][R4.64+0x3], R7 ;  /* 0x0000030704007986 */ /* 0x0005e8000c101108 */
[----:B------:R2:W-:Y:S04]  /*14f0*/  STG.E.U8 desc[UR8][R4.64+0x4], R7 ;  /* 0x0000040704007986 */ /* 0x0005e8000c101108 */
[----:B------:R2:W-:Y:S04]  /*1500*/  STG.E.U8 desc[UR8][R4.64+0x5], R7 ;  /* 0x0000050704007986 */ /* 0x0005e8000c101108 */
[----:B------:R2:W-:Y:S04]  /*1510*/  STG.E.U8 desc[UR8][R4.64+0x6], R7 ;  /* 0x0000060704007986 */ /* 0x0005e8000c101108 */
[----:B------:R2:W-:Y:S01]  /*1520*/  STG.E.U8 desc[UR8][R4.64+0x7], R7 ;  /* 0x0000070704007986 */ /* 0x0005e2000c101108 */
[----:B------:R-:W-:Y:S05]  /*1530*/  @P1 BRA `(.L_x_92) ;  /* 0xfffffffc00b81947 */ /* 0x000fea000383ffff */
.L_x_91:
[----:B------:R-:W-:Y:S05]  /*1540*/  @!P0 EXIT ;  /* 0x000000000000894d */ /* 0x000fea0003800000 */
[----:B------:R-:W-:Y:S02]  /*1550*/  ISETP.GE.U32.AND P0, PT, R8, 0x4, PT ;  /* 0x000000040800780c */ /* 0x000fe40003f06070 */
[----:B------:R-:W-:Y:S02]  /*1560*/  LOP3.LUT R6, R10, 0x3, RZ, 0xc0, !PT ;  /* 0x000000030a067812 */ /* 0x000fe400078ec0ff */
[----:B------:R-:W-:Y:S02]  /*1570*/  ISETP.GE.U32.AND.EX P0, PT, RZ, RZ, PT, P0 ;  /* 0x000000ffff00720c */ /* 0x000fe40003f06100 */
[----:B------:R-:W-:-:S04]  /*1580*/  ISETP.NE.U32.AND P1, PT, R6, RZ, PT ;  /* 0x000000ff0600720c */ /* 0x000fc80003f25070 */
[----:B------:R-:W-:-:S07]  /*1590*/  ISETP.NE.AND.EX P1, PT, RZ, RZ, PT, P1 ;  /* 0x000000ffff00720c */ /* 0x000fce0003f25310 */
[----:B------:R-:W-:Y:S06]  /*15a0*/  @!P0 BRA `(.L_x_93) ;  /* 0x0000000000288947 */ /* 0x000fec0003800000 */
[----:B------:R-:W2:Y:S01]  /*15b0*/  LDCU.64 UR4, c[0x0][0x380] ;  /* 0x00007000ff0477ac */ /* 0x000ea20008000a00 */
[----:B------:R-:W-:Y:S01]  /*15c0*/  IMAD.MOV.U32 R2, RZ, RZ, 0x1 ;  /* 0x00000001ff027424 */ /* 0x000fe200078e00ff */
[----:B--2---:R-:W-:-:S04]  /*15d0*/  IADD3 R4, P0, PT, R3, UR4, RZ ;  /* 0x0000000403047c10 */ /* 0x004fc8000ff1e0ff */
[----:B------:R-:W-:Y:S02]  /*15e0*/  IADD3.X R5, PT, PT, R0, UR5, RZ, P0, !PT ;  /* 0x0000000500057c10 */ /* 0x000fe400087fe4ff */
[----:B------:R-:W-:-:S03]  /*15f0*/  IADD3 R3, P0, PT, R3, 0x4, RZ ;  /* 0x0000000403037810 */ /* 0x000fc60007f1e0ff */
[----:B------:R1:W-:Y:S01]  /*1600*/  STG.E.U8 desc[UR8][R4.64], R2 ;  /* 0x0000000204007986 */ /* 0x0003e2000c101108 */
[----:B------:R-:W-:-:S03]  /*1610*/  IADD3.X R0, PT, PT, RZ, R0, RZ, P0, !PT ;  /* 0x00000000ff007210 */ /* 0x000fc600007fe4ff */
[----:B------:R1:W-:Y:S04]  /*1620*/  STG.E.U8 desc[UR8][R4.64+0x1], R2 ;  /* 0x0000010204007986 */ /* 0x0003e8000c101108 */
[----:B------:R1:W-:Y:S04]  /*1630*/  STG.E.U8 desc[UR8][R4.64+0x2], R2 ;  /* 0x0000020204007986 */ /* 0x0003e8000c101108 */
[----:B------:R1:W-:Y:S02]  /*1640*/  STG.E.U8 desc[UR8][R4.64+0x3], R2 ;  /* 0x0000030204007986 */ /* 0x0003e4000c101108 */
.L_x_93:
[----:B------:R-:W-:Y:S05]  /*1650*/  @!P1 EXIT ;  /* 0x000000000000994d */ /* 0x000fea0003800000 */
[----:B------:R-:W-:Y:S02]  /*1660*/  ISETP.NE.U32.AND P0, PT, R6, 0x1, PT ;  /* 0x000000010600780c */ /* 0x000fe40003f05070 */
[----:B-1----:R-:W-:Y:S02]  /*1670*/  LOP3.LUT R2, R10, 0x1, RZ, 0xc0, !PT ;  /* 0x000000010a027812 */ /* 0x002fe400078ec0ff */
[----:B------:R-:W-:Y:S02]  /*1680*/  ISETP.NE.AND.EX P0, PT, RZ, RZ, PT, P0 ;  /* 0x000000ffff00720c */ /* 0x000fe40003f05300 */
[----:B------:R-:W-:-:S04]  /*1690*/  ISETP.NE.U32.AND P1, PT, R2, 0x1, PT ;  /* 0x000000010200780c */ /* 0x000fc80003f25070 */
[----:B------:R-:W-:-:S07]  /*16a0*/  ISETP.NE.U32.AND.EX P1, PT, RZ, RZ, PT, P1 ;  /* 0x000000ffff00720c */ /* 0x000fce0003f25110 */
        /* <DEDUP_REMOVED lines=8> */
[----:B------:R1:W-:Y:S06]  /*1730*/  STG.E.U8 desc[UR8][R4.64+0x1], R2 ;  /* 0x0000010204007986 */ /* 0x0003ec000c101108 */
.L_x_94:
[----:B------:R-:W-:Y:S05]  /*1740*/  @P1 EXIT ;  /* 0x000000000000194d */ /* 0x000fea0003800000 */
[----:B------:R-:W3:Y:S01]  /*1750*/  LDCU.64 UR4, c[0x0][0x380] ;  /* 0x00007000ff0477ac */ /* 0x000ee20008000a00 */
[----:B-12---:R-:W-:Y:S01]  /*1760*/  IMAD.MOV.U32 R4, RZ, RZ, 0x1 ;  /* 0x00000001ff047424 */ /* 0x006fe200078e00ff */
[----:B---3--:R-:W-:-:S04]  /*1770*/  IADD3 R2, P0, PT, R3, UR4, RZ ;  /* 0x0000000403027c10 */ /* 0x008fc8000ff1e0ff */
[----:B------:R-:W-:Y:S02]  /*1780*/  IADD3.X R3, PT, PT, R0, UR5, RZ, P0, !PT ;  /* 0x0000000500037c10 */ /* 0x000fe400087fe4ff */
[----:B------:R-:W-:-:S05]  /*1790*/  PRMT R0, R4, 0x7610, R0 ;  /* 0x0000761004007816 */ /* 0x000fca0000000000 */
[----:B------:R-:W-:Y:S01]  /*17a0*/  STG.E.U8 desc[UR8][R2.64], R0 ;  /* 0x0000000002007986 */ /* 0x000fe2000c101108 */
[----:B------:R-:W-:Y:S05]  /*17b0*/  EXIT ;  /* 0x000000000000794d */ /* 0x000fea0003800000 */
.L_x_90:
[----:B------:R-:W-:Y:S01]  /*17c0*/  IADD3 R7, P2, PT, R3, 0x1, RZ ;  /* 0x0000000103077810 */ /* 0x000fe20007f5e0ff */
[----:B------:R-:W2:Y:S01]  /*17d0*/  LDC.U8 R6, c[0x0][0x38a] ;  /* 0x0000e280ff067b82 */ /* 0x000ea20000000000 */
[----:B------:R-:W3:Y:S01]  /*17e0*/  LDCU.U8 UR5, c[0x0][0x389] ;  /* 0x00007120ff0577ac */ /* 0x000ee20008000000 */
[----:B------:R-:W-:Y:S01]  /*17f0*/  FADD R9, R2, R2 ;  /* 0x0000000202097221 */ /* 0x000fe20000000000 */
[----:B------:R-:W-:Y:S02]  /*1800*/  ISETP.GT.U32.AND P1, PT, R7, R10, PT ;  /* 0x0000000a0700720c */ /* 0x000fe40003f24070 */
[----:B-1----:R-:W-:-:S04]  /*1810*/  IADD3.X R8, PT, PT, RZ, R0, RZ, P2, !PT ;  /* 0x00000000ff087210 */ /* 0x002fc800017fe4ff */
[----:B------:R-:W-:-:S04]  /*1820*/  ISETP.GT.U32.AND.EX P2, PT, R8, R11, PT, P1 ;  /* 0x0000000b0800720c */ /* 0x000fc80003f44110 */
[----:B------:R-:W-:Y:S01]  /*1830*/  SEL R10, R7, R10, P2 ;  /* 0x0000000a070a7207 */ /* 0x000fe20001000000 */
[----:B------:R-:W-:Y:S01]  /*1840*/  IMAD.MOV.U32 R7, RZ, RZ, R3 ;  /* 0x000000ffff077224 */ /* 0x000fe200078e0003 */
[----:B------:R-:W-:Y:S02]  /*1850*/  SEL R11, R8, R11, P2 ;  /* 0x0000000b080b7207 */ /* 0x000fe40001000000 */
[----:B------:R-:W-:Y:S02]  /*1860*/  LOP3.LUT R12, R10, 0x3, RZ, 0xc0, !PT ;  /* 0x000000030a0c7812 */ /* 0x000fe400078ec0ff */
[----:B------:R-:W-:Y:S02]  /*1870*/  MOV R8, R0 ;  /* 0x0000000000087202 */ /* 0x000fe40000000f00 */
[----:B------:R-:W-:-:S04]  /*1880*/  ISETP.NE.U32.AND P1, PT, R12, RZ, PT ;  /* 0x000000ff0c00720c */ /* 0x000fc80003f25070 */
[----:B------:R-:W-:-:S13]  /*1890*/  ISETP.NE.AND.EX P1, PT, RZ, RZ, PT, P1 ;  /* 0x000000ffff00720c */ /* 0x000fda0003f25310 */
[----:B---3--:R-:W-:Y:S05]  /*18a0*/  @!P1 BRA `(.L_x_95) ;  /* 0x0000000000d49947 */ /* 0x008fea0003800000 */
[----:B------:R-:W-:Y:S01]  /*18b0*/  IADD3 R12, P1, PT, RZ, -R12, RZ ;  /* 0x8000000cff0c7210 */ /* 0x000fe20007f3e0ff */
[----:B------:R-:W-:Y:S01]  /*18c0*/  IMAD.MOV.U32 R7, RZ, RZ, R3 ;  /* 0x000000ffff077224 */ /* 0x000fe200078e0003 */
[----:B--2---:R-:W-:Y:S01]  /*18d0*/  PRMT R13, R6, 0x9910, RZ ;  /* 0x00009910060d7816 */ /* 0x004fe200000000ff */
[----:B------:R-:W1:Y:S01]  /*18e0*/  LDCU.64 UR6, c[0x0][0x380] ;  /* 0x00007000ff0677ac */ /* 0x000e620008000a00 */
[----:B------:R-:W-:Y:S01]  /*18f0*/  MOV R8, R0 ;  /* 0x0000000000087202 */ /* 0x000fe20000000f00 */
[----:B------:R-:W-:Y:S01]  /*1900*/  IMAD.X R20, RZ, RZ, -0x1, P1 ;  /* 0xffffffffff147424 */ /* 0x000fe200008e06ff */
[----:B------:R-:W-:-:S12]  /*1910*/  UPRMT UR4, UR5, 0x9910, URZ ;  /* 0x0000991005047896 */ /* 0x000fd800080000ff */
.L_x_98:
[----:B---3--:R-:W-:Y:S01]  /*1920*/  PRMT R14, R7, 0x9910, RZ ;  /* 0x00009910070e7816 */ /* 0x008fe200000000ff */
[----:B------:R-:W-:Y:S01]  /*1930*/  IMAD.MOV.U32 R16, RZ, RZ, 0x3f800000 ;  /* 0x3f800000ff107424 */ /* 0x000fe200078e00ff */
[----:B------:R-:W-:-:S03]  /*1940*/  IADD3 R12, P1, PT, R12, 0x1, RZ ;  /* 0x000000010c0c7810 */ /* 0x000fc60007f3e0ff */
[----:B------:R-:W-:Y:S01]  /*1950*/  IMAD R14, R14, R13, UR4 ;  /* 0x000000040e0e7e24 */ /* 0x000fe2000f8e020d */
[----:B------:R-:W-:Y:S02]  /*1960*/  IADD3.X R20, PT, PT, RZ, R20, RZ, P1, !PT ;  /* 0x00000014ff147210 */ /* 0x000fe40000ffe4ff */
[----:B------:R-:W-:Y:S02]  /*1970*/  ISETP.NE.U32.AND P1, PT, R12, RZ, PT ;  /* 0x000000ff0c00720c */ /* 0x000fe40003f25070 */
[----:B------:R-:W-:Y:S02]  /*1980*/  LOP3.LUT P2, R14, R14, 0xff, RZ, 0xc0, !PT ;  /* 0x000000ff0e0e7812 */ /* 0x000fe4000784c0ff */
[----:B------:R-:W-:-:S11]  /*1990*/  ISETP.NE.AND.EX P1, PT, R20, RZ, PT, P1 ;  /* 0x000000ff1400720c */ /* 0x000fd60003f25310 */
[----:B------:R-:W-:Y:S05]  /*19a0*/  @!P2 BRA `(.L_x_96) ;  /* 0x000000000078a947 */ /* 0x000fea0003800000 */
[----:B------:R-:W2:Y:S02]  /*19b0*/  I2F.U16 R17, R14 ;  /* 0x0000000e00117306 */ /* 0x000ea40000101000 */
[----:B--2---:R-:W-:-:S04]  /*19c0*/  FSETP.NAN.AND P2, PT, |R17|, |R17|, PT ;  /* 0x400000111100720b */ /* 0x004fc80003f48200 */
[----:B------:R-:W-:-:S13]  /*19d0*/  FSETP.NAN.OR P2, PT, |R2|, |R2|, P2 ;  /* 0x400000020200720b */ /* 0x000fda0001748600 */
[----:B------:R-:W-:Y:S05]  /*19e0*/  @P2 BRA `(.L_x_97) ;  /* 0x0000000000642947 */ /* 0x000fea0003800000 */
[----:B------:R-:W-:Y:S01]  /*19f0*/  FMUL R15, R4, R17 ;  /* 0x00000011040f7220 */ /* 0x000fe20000400000 */
[----:B------:R-:W-:-:S03]  /*1a00*/  HFMA2 R19, -RZ, RZ, 0.64013671875, -15.109375 ;  /* 0x391fcb8eff137431 */ /* 0x000fc600000001ff */
        /* <DEDUP_REMOVED lines=9> */
[----:B------:R-:W-:Y:S02]  /*1aa0*/  FFMA R17, R16, R19, 0.0013391353422775864601 ;  /* 0x3aaf85ed10117423 */ /* 0x000fe40000000013 */
[----:B------:R-:W-:Y:S02]  /*1ab0*/  VIADD R18, R14, 0x7f000000 ;  /* 0x7f0000000e127836 */ /* 0x000fe40000000000 */
[C---:B------:R-:W-:Y:S02]  /*1ac0*/  FFMA R19, R16.reuse, R17, 0.0096188392490148544312 ;  /* 0x3c1d985610137423 */ /* 0x040fe40000000011 */
[----:B------:R-:W2:Y:S02]  /*1ad0*/  F2I.NTZ R17, R15 ;  /* 0x0000000f00117305 */ /* 0x000ea40000203100 */
[----:B------:R-:W-:-:S04]  /*1ae0*/  FFMA R19, R16, R19, 0.055503588169813156128 ;  /* 0x3d6357bb10137423 */ /* 0x000fc80000000013 */
[----:B------:R-:W-:-:S04]  /*1af0*/  FFMA R19, R16, R19, 0.24022644758224487305 ;  /* 0x3e75fdec10137423 */ /* 0x000fc80000000013 */
[----:B------:R-:W-:-:S04]  /*1b00*/  FFMA R19, R16, R19, 0.69314718246459960938 ;  /* 0x3f31721810137423 */ /* 0x000fc80000000013 */
[----:B------:R-:W-:Y:S01]  /*1b10*/  FFMA R19, R16, R19, 1 ;  /* 0x3f80000010137423 */ /* 0x000fe20000000013 */
[----:B--2---:R-:W-:Y:S02]  /*1b20*/  LEA R17, R17, -R14, 0x17 ;  /* 0x8000000e11117211 */ /* 0x004fe400078eb8ff */
[----:B------:R-:W-:Y:S01]  /*1b30*/  FSEL R16, RZ, +INF , !P2 ;  /* 0x7f800000ff107808 */ /* 0x000fe20005000000 */
[----:B------:R-:W-:-:S04]  /*1b40*/  FMUL R18, R18, R19 ;  /* 0x0000001312127220 */ /* 0x000fc80000400000 */
[----:B------:R-:W-:-:S05]  /*1b50*/  @!P3 FMUL R16, R17, R18 ;  /* 0x000000121110b220 */ /* 0x000fca0000400000 */
[----:B------:R-:W-:Y:S01]  /*1b60*/  FSEL R16, R9, R16, P0 ;  /* 0x0000001009107208 */ /* 0x000fe20000000000 */
[----:B------:R-:W-:Y:S06]  /*1b70*/  BRA `(.L_x_96) ;  /* 0x0000000000047947 */ /* 0x000fec0003800000 */
.L_x_97:
[----:B------:R-:W-:-:S07]  /*1b80*/  FADD R16, R2, R17 ;  /* 0x0000001102107221 */ /* 0x000fce0000000000 */
.L_x_96:
[----:B------:R-:W2:Y:S01]  /*1b90*/  F2I.U32.TRUNC.NTZ R17, R16 ;  /* 0x0000001000117305 */ /* 0x000ea2000020f000 */
[----:B-1----:R-:W-:-:S04]  /*1ba0*/  IADD3 R14, P2, PT, R7, UR6, RZ ;  /* 0x00000006070e7c10 */ /* 0x002fc8000ff5e0ff */
[----:B------:R-:W-:Y:S02]  /*1bb0*/  IADD3.X R15, PT, PT, R8, UR7, RZ, P2, !PT ;  /* 0x00000007080f7c10 */ /* 0x000fe400097fe4ff */
[----:B------:R-:W-:-:S05]  /*1bc0*/  IADD3 R7, P2, PT, R7, 0x1, RZ ;  /* 0x0000000107077810 */ /* 0x000fca0007f5e0ff */
[----:B------:R-:W-:Y:S01]  /*1bd0*/  IMAD.X R8, RZ, RZ, R8, P2 ;  /* 0x000000ffff087224 */ /* 0x000fe200010e0608 */
[----:B--2---:R3:W-:Y:S01]  /*1be0*/  STG.E.U8 desc[UR8][R14.64], R17 ;  /* 0x000000110e007986 */ /* 0x0047e2000c101108 */
[----:B------:R-:W-:Y:S06]  /*1bf0*/  @P1 BRA `(.L_x_98) ;  /* 0xfffffffc00481947 */ /* 0x000fec000383ffff */
.L_x_95:
[----:B------:R-:W-:-:S04]  /*1c00*/  IADD3 R10, P1, PT, -R10, R3, RZ ;  /* 0x000000030a0a7210 */ /* 0x000fc80007f3e1ff */
[----:B------:R-:W-:Y:S02]  /*1c10*/  IADD3.X R11, PT, PT, ~R11, R0, RZ, P1, !PT ;  /* 0x000000000b0b7210 */ /* 0x000fe40000ffe5ff */
[----:B------:R-:W-:-:S04]  /*1c20*/  ISETP.GT.U32.AND P1, PT, R10, -0x4, PT ;  /* 0xfffffffc0a00780c */ /* 0x000fc80003f24070 */
[----:B------:R-:W-:-:S13]  /*1c30*/  ISETP.GT.U32.AND.EX P1, PT, R11, -0x1, PT, P1 ;  /* 0xffffffff0b00780c */ /* 0x000fda0003f24110 */
[----:B------:R-:W-:Y:S05]  /*1c40*/  @P1 EXIT ;  /* 0x000000000000194d */ /* 0x000fea0003800000 */
[----:B--2---:R-:W-:Y:S01]  /*1c50*/  PRMT R0, R6, 0x9910, RZ ;  /* 0x0000991006007816 */ /* 0x004fe200000000ff */
[----:B------:R-:W1:Y:S01]  /*1c60*/  LDCU.64 UR6, c[0x0][0x380] ;  /* 0x00007000ff0677ac */ /* 0x000e620008000a00 */
[----:B------:R-:W2:Y:S01]  /*1c70*/  LDCU.64 UR10, c[0x0][0x390] ;  /* 0x00007200ff0a77ac */ /* 0x000ea20008000a00 */
[----:B------:R-:W-:-:S12]  /*1c80*/  UPRMT UR4, UR5, 0x9910, URZ ;  /* 0x0000991005047896 */ /* 0x000fd800080000ff */
.L_x_106:
[----:B----4-:R-:W-:Y:S01]  /*1c90*/  PRMT R3, R7, 0x9910, RZ ;  /* 0x0000991007037816 */ /* 0x010fe200000000ff */
[----:B------:R-:W-:-:S04]  /*1ca0*/  IMAD.MOV.U32 R12, RZ, RZ, 0x3f800000 ;  /* 0x3f800000ff0c7424 */ /* 0x000fc800078e00ff */
[----:B---3--:R-:W-:-:S05]  /*1cb0*/  IMAD R15, R0, R3, UR4 ;  /* 0x00000004000f7e24 */ /* 0x008fca000f8e0203 */
[----:B------:R-:W-:-:S13]  /*1cc0*/  LOP3.LUT P1, R3, R15, 0xff, RZ, 0xc0, !PT ;  /* 0x000000ff0f037812 */ /* 0x000fda000782c0ff */
[----:B-1----:R-:W-:Y:S05]  /*1cd0*/  @!P1 BRA `(.L_x_99) ;  /* 0x0000000000749947 */ /* 0x002fea0003800000 */
[----:B------:R-:W3:Y:S02]  /*1ce0*/  I2F.U16 R11, R3 ;  /* 0x00000003000b7306 */ /* 0x000ee40000101000 */
[----:B---3--:R-:W-:-:S04]  /*1cf0*/  FSETP.NAN.AND P1, PT, |R11|, |R11|, PT ;  /* 0x4000000b0b00720b */ /* 0x008fc80003f28200 */
[----:B------:R-:W-:-:S13]  /*1d00*/  FSETP.NUM.AND P1, PT, |R2|, |R2|, !P1 ;  /* 0x400000020200720b */ /* 0x000fda0004f27200 */
[----:B------:R-:W-:Y:S01]  /*1d10*/  @!P1 FADD R12, R2, R11 ;  /* 0x0000000b020c9221 */ /* 0x000fe20000000000 */
[----:B------:R-:W-:Y:S06]  /*1d20*/  @!P1 BRA `(.L_x_99) ;  /* 0x0000000000609947 */ /* 0x000fec0003800000 */
[----:B------:R-:W-:Y:S01]  /*1d30*/  FMUL R3, R4, R11 ;  /* 0x0000000b04037220 */ /* 0x000fe20000400000 */
[----:B------:R-:W-:-:S03]  /*1d40*/  MOV R14, 0x391fcb8e ;  /* 0x391fcb8e000e7802 */ /* 0x000fc60000000f00 */
[----:B------:R-:W3:Y:S01]  /*1d50*/  FRND R10, R3 ;  /* 0x00000003000a7307 */ /* 0x000ee20000201000 */
[----:B------:R-:W-:Y:S01]  /*1d60*/  FFMA R12, R4, R11, -R3 ;  /* 0x0000000b040c7223 */ /* 0x000fe20000000803 */
[----:B------:R-:W-:-:S03]  /*1d70*/  FSETP.GT.AND P2, PT, |R3|, 152, PT ;  /* 0x431800000300780b */ /* 0x000fc60003f44200 */
[----:B------:R-:W-:-:S03]  /*1d80*/  FFMA R12, R5, R11, R12 ;  /* 0x0000000b050c7223 */ /* 0x000fc6000000000c */
[----:B------:R-:W4:Y:S01]  /*1d90*/  F2I.NTZ R13, R3 ;  /* 0x00000003000d7305 */ /* 0x000f220000203100 */
[----:B---3--:R-:W-:Y:S01]  /*1da0*/  FADD R11, R3, -R10 ;  /* 0x8000000a030b7221 */ /* 0x008fe20000000000 */
[----:B------:R-:W-:-:S03]  /*1db0*/  FSETP.GT.AND P1, PT, R10, RZ, PT ;  /* 0x000000ff0a00720b */ /* 0x000fc60003f24000 */
[----:B------:R-:W-:Y:S01]  /*1dc0*/  FADD R11, R11, R12 ;  /* 0x0000000c0b0b7221 */ /* 0x000fe20000000000 */
[----:B------:R-:W-:Y:S02]  /*1dd0*/  SEL R10, RZ, 0x83000000, P1 ;  /* 0x83000000ff0a7807 */ /* 0x000fe40000800000 */
[----:B------:R-:W-:Y:S01]  /*1de0*/  FSETP.GEU.AND P1, PT, R3, RZ, PT ;  /* 0x000000ff0300720b */ /* 0x000fe20003f2e000 */
[----:B------:R-:W-:Y:S01]  /*1df0*/  FFMA R12, R11, R14, 0.0013391353422775864601 ;  /* 0x3aaf85ed0b0c7423 */ /* 0x000fe2000000000e */
[----:B----4-:R-:W-:-:S03]  /*1e00*/  LEA R13, R13, -R10, 0x17 ;  /* 0x8000000a0d0d7211 */ /* 0x010fc600078eb8ff */
[----:B------:R-:W-:-:S04]  /*1e10*/  FFMA R12, R11, R12, 0.0096188392490148544312 ;  /* 0x3c1d98560b0c7423 */ /* 0x000fc8000000000c */
[----:B------:R-:W-:-:S04]  /*1e20*/  FFMA R12, R11, R12, 0.055503588169813156128 ;  /* 0x3d6357bb0b0c7423 */ /* 0x000fc8000000000c */
[----:B------:R-:W-:-:S04]  /*1e30*/  FFMA R12, R11, R12, 0.24022644758224487305 ;  /* 0x3e75fdec0b0c7423 */ /* 0x000fc8000000000c */
[C---:B------:R-:W-:Y:S01]  /*1e40*/  FFMA R14, R11.reuse, R12, 0.69314718246459960938 ;  /* 0x3f3172180b0e7423 */ /* 0x040fe2000000000c */
[----:B------:R-:W-:Y:S01]  /*1e50*/  VIADD R12, R10, 0x7f000000 ;  /* 0x7f0000000a0c7836 */ /* 0x000fe20000000000 */
[----:B------:R-:W-:Y:S02]  /*1e60*/  FSEL R10, RZ, +INF , !P1 ;  /* 0x7f800000ff0a7808 */ /* 0x000fe40004800000 */
[----:B------:R-:W-:-:S04]  /*1e70*/  FFMA R11, R11, R14, 1 ;  /* 0x3f8000000b0b7423 */ /* 0x000fc8000000000e */
[----:B------:R-:W-:-:S04]  /*1e80*/  FMUL R12, R12, R11 ;  /* 0x0000000b0c0c7220 */ /* 0x000fc80000400000 */
[----:B------:R-:W-:-:S05]  /*1e90*/  @!P2 FMUL R10, R13, R12 ;  /* 0x0000000c0d0aa220 */ /* 0x000fca0000400000 */
[----:B------:R-:W-:-:S07]  /*1ea0*/  FSEL R12, R9, R10, P0 ;  /* 0x0000000a090c7208 */ /* 0x000fce0000000000 */
.L_x_99:
[----:B------:R-:W3:Y:S01]  /*1eb0*/  F2I.U32.TRUNC.NTZ R3, R12 ;  /* 0x0000000c00037305 */ /* 0x000ee2000020f000 */
[----:B-1----:R-:W-:Y:S01]  /*1ec0*/  IADD3 R10, P1, PT, R7, UR6, RZ ;  /* 0x00000006070a7c10 */ /* 0x002fe2000ff3e0ff */
[----:B------:R-:W-:Y:S02]  /*1ed0*/  IMAD.IADD R17, R6, 0x1, R15 ;  /* 0x0000000106117824 */ /* 0x000fe400078e020f */
[----:B------:R-:W-:Y:S01]  /*1ee0*/  HFMA2 R14, -RZ, RZ, 1.875, 0 ;  /* 0x3f800000ff0e7431 */ /* 0x000fe200000001ff */
[----:B------:R-:W-:Y:S02]  /*1ef0*/  IADD3.X R11, PT, PT, R8, UR7, RZ, P1, !PT ;  /* 0x00000007080b7c10 */ /* 0x000fe40008ffe4ff */
[----:B------:R-:W-:-:S03]  /*1f00*/  LOP3.LUT P1, R13, R17, 0xff, RZ, 0xc0, !PT ;  /* 0x000000ff110d7812 */ /* 0x000fc6000782c0ff */
[----:B---3--:R1:W-:Y:S10]  /*1f10*/  STG.E.U8 desc[UR8][R10.64], R3 ;  /* 0x000000030a007986 */ /* 0x0083f4000c101108 */
[----:B------:R-:W-:Y:S05]  /*1f20*/  @!P1 BRA `(.L_x_100) ;  /* 0x0000000000789947 */ /* 0x000fea0003800000 */
[----:B------:R-:W3:Y:S02]  /*1f30*/  I2F.U16 R13, R13 ;  /* 0x0000000d000d7306 */ /* 0x000ee40000101000 */
[----:B---3--:R-:W-:-:S04]  /*1f40*/  FSETP.NAN.AND P1, PT, |R13|, |R13|, PT ;  /* 0x4000000d0d00720b */ /* 0x008fc80003f28200 */
[----:B------:R-:W-:-:S13]  /*1f50*/  FSETP.NAN.OR P1, PT, |R2|, |R2|, P1 ;  /* 0x400000020200720b */ /* 0x000fda0000f28600 */
[----:B------:R-:W-:Y:S05]  /*1f60*/  @P1 BRA `(.L_x_101) ;  /* 0x0000000000641947 */ /* 0x000fea0003800000 */
[----:B-1----:R-:W-:Y:S01]  /*1f70*/  FMUL R3, R4, R13 ;  /* 0x0000000d04037220 */ /* 0x002fe20000400000 */
[----:B------:R-:W-:-:S03]  /*1f80*/  IMAD.MOV.U32 R16, RZ, RZ, 0x391fcb8e ;  /* 0x391fcb8eff107424 */ /* 0x000fc600078e00ff */
[----:B------:R-:W1:Y:S01]  /*1f90*/  FRND R12, R3 ;  /* 0x00000003000c7307 */ /* 0x000e620000201000 */
[----:B------:R-:W-:Y:S01]  /*1fa0*/  FFMA R14, R4, R13, -R3 ;  /* 0x0000000d040e7223 */ /* 0x000fe20000000803 */
[----:B------:R-:W-:-:S03]  /*1fb0*/  FSETP.GT.AND P2, PT, |R3|, 152, PT ;  /* 0x431800000300780b */ /* 0x000fc60003f44200 */
[----:B------:R-:W-:-:S03]  /*1fc0*/  FFMA R14, R5, R13, R14 ;  /* 0x0000000d050e7223 */ /* 0x000fc6000000000e */
[----:B------:R-:W3:Y:S01]  /*1fd0*/  F2I.NTZ R15, R3 ;  /* 0x00000003000f7305 */ /* 0x000ee20000203100 */
[----:B-1----:R-:W-:Y:S01]  /*1fe0*/  FADD R13, R3, -R12 ;  /* 0x8000000c030d7221 */ /* 0x002fe20000000000 */
[----:B------:R-:W-:-:S03]  /*1ff0*/  FSETP.GT.AND P1, PT, R12, RZ, PT ;  /* 0x000000ff0c00720b */ /* 0x000fc60003f24000 */
[----:B------:R-:W-:Y:S01]  /*2000*/  FADD R13, R13, R14 ;  /* 0x0000000e0d0d7221 */ /* 0x000fe20000000000 */
[----:B------:R-:W-:Y:S02]  /*2010*/  SEL R12, RZ, 0x83000000, P1 ;  /* 0x83000000ff0c7807 */ /* 0x000fe40000800000 */
[----:B------:R-:W-:Y:S01]  /*2020*/  FSETP.GEU.AND P1, PT, R3, RZ, PT ;  /* 0x000000ff0300720b */ /* 0x000fe20003f2e000 */
[----:B------:R-:W-:Y:S02]  /*2030*/  FFMA R14, R13, R16, 0.0013391353422775864601 ;  /* 0x3aaf85ed0d0e7423 */ /* 0x000fe40000000010 */
[----:B---3--:R-:W-:Y:S02]  /*2040*/  IMAD R15, R15, 0x800000, -R12 ;  /* 0x008000000f0f7824 */ /* 0x008fe400078e0a0c */
[----:B------:R-:W-:-:S04]  /*2050*/  FFMA R14, R13, R14, 0.0096188392490148544312 ;  /* 0x3c1d98560d0e7423 */ /* 0x000fc8000000000e */
[----:B------:R-:W-:-:S04]  /*2060*/  FFMA R14, R13, R14, 0.055503588169813156128 ;  /* 0x3d6357bb0d0e7423 */ /* 0x000fc8000000000e */
[----:B------:R-:W-:-:S04]  /*2070*/  FFMA R14, R13, R14, 0.24022644758224487305 ;  /* 0x3e75fdec0d0e7423 */ /* 0x000fc8000000000e */
[C---:B------:R-:W-:Y:S01]  /*2080*/  FFMA R16, R13.reuse, R14, 0.69314718246459960938 ;  /* 0x3f3172180d107423 */ /* 0x040fe2000000000e */
[----:B------:R-:W-:Y:S02]  /*2090*/  IADD3 R14, PT, PT, R12, 0x7f000000, RZ ;  /* 0x7f0000000c0e7810 */ /* 0x000fe40007ffe0ff */
[----:B------:R-:W-:Y:S01]  /*20a0*/  FSEL R12, RZ, +INF , !P1 ;  /* 0x7f800000ff0c7808 */ /* 0x000fe20004800000 */
[----:B------:R-:W-:-:S04]  /*20b0*/  FFMA R13, R13, R16, 1 ;  /* 0x3f8000000d0d7423 */ /* 0x000fc80000000010 */
[----:B------:R-:W-:-:S04]  /*20c0*/  FMUL R14, R14, R13 ;  /* 0x0000000d0e0e7220 */ /* 0x000fc80000400000 */
[----:B------:R-:W-:-:S05]  /*20d0*/  @!P2 FMUL R12, R15, R14 ;  /* 0x0000000e0f0ca220 */ /* 0x000fca0000400000 */
[----:B------:R-:W-:Y:S01]  /*20e0*/  FSEL R14, R9, R12, P0 ;  /* 0x0000000c090e7208 */ /* 0x000fe20000000000 */
[----:B------:R-:W-:Y:S06]  /*20f0*/  BRA `(.L_x_100) ;  /* 0x0000000000047947 */ /* 0x000fec0003800000 */
.L_x_101:
[----:B------:R-:W-:-:S07]  /*2100*/  FADD R14, R2, R13 ;  /* 0x0000000d020e7221 */ /* 0x000fce0000000000 */
.L_x_100:
[----:B-1----:R-:W1:Y:S01]  /*2110*/  F2I.U32.TRUNC.NTZ R3, R14 ;  /* 0x0000000e00037305 */ /* 0x002e62000020f000 */
[----:B------:R-:W-:Y:S01]  /*2120*/  IADD3 R17, PT, PT, R6, R17, RZ ;  /* 0x0000001106117210 */ /* 0x000fe20007ffe0ff */
[----:B------:R-:W-:-:S03]  /*2130*/  IMAD.MOV.U32 R13, RZ, RZ, 0x3f800000 ;  /* 0x3f800000ff0d7424 */ /* 0x000fc600078e00ff */
[----:B------:R-:W-:Y:S01]  /*2140*/  LOP3.LUT P1, R12, R17, 0xff, RZ, 0xc0, !PT ;  /* 0x000000ff110c7812 */ /* 0x000fe2000782c0ff */
[----:B-1----:R1:W-:-:S12]  /*2150*/  STG.E.U8 desc[UR8][R10.64+0x1], R3 ;  /* 0x000001030a007986 */ /* 0x0023d8000c101108 */
[----:B------:R-:W-:Y:S05]  /*2160*/  @!P1 BRA `(.L_x_102) ;  /* 0x0000000000789947 */ /* 0x000fea0003800000 */
[----:B------:R-:W3:Y:S02]  /*2170*/  I2F.U16 R13, R12 ;  /* 0x0000000c000d7306 */ /* 0x000ee40000101000 */
[----:B---3--:R-:W-:-:S04]  /*2180*/  FSETP.NAN.AND P1, PT, |R13|, |R13|, PT ;  /* 0x4000000d0d00720b */ /* 0x008fc80003f28200 */
[----:B------:R-:W-:-:S13]  /*2190*/  FSETP.NAN.OR P1, PT, |R2|, |R2|, P1 ;  /* 0x400000020200720b */ /* 0x000fda0000f28600 */
[----:B------:R-:W-:Y:S05]  /*21a0*/  @P1 BRA `(.L_x_103) ;  /* 0x0000000000641947 */ /* 0x000fea0003800000 */
[----:B-1----:R-:W-:Y:S01]  /*21b0*/  FMUL R3, R4, R13 ;  /* 0x0000000d04037220 */ /* 0x002fe20000400000 */
[----:B------:R-:W-:-:S03]  /*21c0*/  MOV R16, 0x391fcb8e ;  /* 0x391fcb8e00107802 */ /* 0x000fc60000000f00 */
        /* <DEDUP_REMOVED lines=10> */
[----:B------:R-:W-:Y:S01]  /*2270*/  FFMA R14, R13, R16, 0.0013391353422775864601 ;  /* 0x3aaf85ed0d0e7423 */ /* 0x000fe20000000010 */
[----:B---3--:R-:W-:-:S03]  /*2280*/  LEA R15, R15, -R12, 0x17 ;  /* 0x8000000c0f0f7211 */ /* 0x008fc600078eb8ff */
        /* <DEDUP_REMOVED lines=9> */
[----:B------:R-:W-:Y:S01]  /*2320*/  FSEL R13, R9, R12, P0 ;  /* 0x0000000c090d7208 */ /* 0x000fe20000000000 */
[----:B------:R-:W-:Y:S06]  /*2330*/  BRA `(.L_x_102) ;  /* 0x0000000000047947 */ /* 0x000fec0003800000 */
.L_x_103:
[----:B------:R-:W-:-:S07]  /*2340*/  FADD R13, R2, R13 ;  /* 0x0000000d020d7221 */ /* 0x000fce0000000000 */
.L_x_102:
[----:B------:R-:W3:Y:S01]  /*2350*/  F2I.U32.TRUNC.NTZ R13, R13 ;  /* 0x0000000d000d7305 */ /* 0x000ee2000020f000 */
[----:B-1----:R-:W-:Y:S02]  /*2360*/  IMAD.IADD R3, R6, 0x1, R17 ;  /* 0x0000000106037824 */ /* 0x002fe400078e0211 */
[----:B------:R-:W-:-:S03]  /*2370*/  HFMA2 R12, -RZ, RZ, 1.875, 0 ;  /* 0x3f800000ff0c7431 */ /* 0x000fc600000001ff */
[----:B------:R-:W-:Y:S01]  /*2380*/  LOP3.LUT P1, R3, R3, 0xff, RZ, 0xc0, !PT ;  /* 0x000000ff03037812 */ /* 0x000fe2000782c0ff */
[----:B---3--:R1:W-:-:S12]  /*2390*/  STG.E.U8 desc[UR8][R10.64+0x2], R13 ;  /* 0x0000020d0a007986 */ /* 0x0083d8000c101108 */
[----:B------:R-:W-:Y:S05]  /*23a0*/  @!P1 BRA `(.L_x_104) ;  /* 0x0000000000789947 */ /* 0x000fea0003800000 */
[----:B-1----:R-:W1:Y:S02]  /*23b0*/  I2F.U16 R13, R3 ;  /* 0x00000003000d7306 */ /* 0x002e640000101000 */
        /* <DEDUP_REMOVED lines=28> */
.L_x_105:
[----:B------:R-:W-:-:S07]  /*2580*/  FADD R12, R2, R13 ;  /* 0x0000000d020c7221 */ /* 0x000fce0000000000 */
.L_x_104:
[----:B------:R-:W3:Y:S01]  /*2590*/  F2I.U32.TRUNC.NTZ R3, R12 ;  /* 0x0000000c00037305 */ /* 0x000ee2000020f000 */
[----:B------:R-:W-:-:S04]  /*25a0*/  IADD3 R7, P1, PT, R7, 0x4, RZ ;  /* 0x0000000407077810 */ /* 0x000fc80007f3e0ff */
[----:B------:R-:W-:Y:S02]  /*25b0*/  IADD3.X R8, PT, PT, RZ, R8, RZ, P1, !PT ;  /* 0x00000008ff087210 */ /* 0x000fe40000ffe4ff */
[----:B--2---:R-:W-:-:S04]  /*25c0*/  ISETP.GE.U32.AND P1, PT, R7, UR10, PT ;  /* 0x0000000a07007c0c */ /* 0x004fc8000bf26070 */
[----:B------:R-:W-:Y:S01]  /*25d0*/  ISETP.GE.U32.AND.EX P1, PT, R8, UR11, PT, P1 ;  /* 0x0000000b08007c0c */ /* 0x000fe2000bf26110 */
[----:B---3--:R4:W-:-:S12]  /*25e0*/  STG.E.U8 desc[UR8][R10.64+0x3], R3 ;  /* 0x000003030a007986 */ /* 0x0089d8000c101108 */
[----:B------:R-:W-:Y:S05]  /*25f0*/  @!P1 BRA `(.L_x_106) ;  /* 0xfffffff400a49947 */ /* 0x000fea000383ffff */
[----:B------:R-:W-:Y:S05]  /*2600*/  EXIT ;  /* 0x000000000000794d */ /* 0x000fea0003800000 */
.L_x_107:
        /* <DEDUP_REMOVED lines=15> */
.L_x_378:


//--------------------- .text.logspace_i64        --------------------------
	.section	.text.logspace_i64,"ax",@progbits
	.align	128
        .global         logspace_i64
        .type           logspace_i64,@function
        .size           logspace_i64,(.L_x_373 - logspace_i64)
        .other          logspace_i64,@"STO_CUDA_ENTRY STV_DEFAULT"
logspace_i64:
.text.logspace_i64:
        /* <DEDUP_REMOVED lines=29> */
[----:B0-----:R-:W0:Y:S01]  /*01d0*/  I2F.F64.S64 R20, UR8 ;  /* 0x0000000800147d12 */ /* 0x001e220008301c00 */
        /* <DEDUP_REMOVED lines=10> */
.L_x_114:
[C---:B0-----:R-:W-:Y:S01]  /*0280*/  IMAD.WIDE.U32 R12, R0.reuse, UR22, RZ ;  /* 0x00000016000c7c25 */ /* 0x041fe2000f8e00ff */
[----:B------:R-:W-:Y:S01]  /*0290*/  DADD R28, -RZ, |R20| ;  /* 0x00000000ff1c7229 */ /* 0x000fe20000000514 */
[----:B------:R-:W-:Y:S01]  /*02a0*/  BSSY.RECONVERGENT B1, `(.L_x_110) ;  /* 0x0000016000017945 */ /* 0x000fe20003800200 */
[----:B------:R-:W-:Y:S01]  /*02b0*/  ISETP.GE.AND P1, PT, R21, RZ, PT ;  /* 0x000000ff1500720c */ /* 0x000fe20003f26270 */
[----:B------:R-:W-:Y:S01]  /*02c0*/  IMAD R13, R0, UR23, R13 ;  /* 0x00000017000d7c24 */ /* 0x000fe2000f8e020d */
[C---:B------:R-:W-:Y:S01]  /*02d0*/  LEA R18, P0, R12.reuse, R4, 0x2 ;  /* 0x000000040c127211 */ /* 0x040fe200078010ff */
[----:B------:R-:W-:Y:S01]  /*02e0*/  IMAD.MOV.U32 R22, RZ, RZ, R30 ;  /* 0x000000ffff167224 */ /* 0x000fe200078e001e */
[----:B------:R-:W-:Y:S01]  /*02f0*/  MOV R52, 0x400 ;  /* 0x0000040000347802 */ /* 0x000fe20000000f00 */
[----:B------:R-:W-:Y:S01]  /*0300*/  IMAD.MOV.U32 R23, RZ, RZ, R31 ;  /* 0x000000ffff177224 */ /* 0x000fe200078e001f */
[----:B------:R-:W-:Y:S02]  /*0310*/  LEA.HI.X R19, R12, R5, R13, 0x2, P0 ;  /* 0x000000050c137211 */ /* 0x000fe400000f140d */
[----:B------:R-:W-:Y:S01]  /*0320*/  ISETP.NE.U32.AND P0, PT, RZ, UR16, PT ;  /* 0x00000010ff007c0c */ /* 0x000fe2000bf05070 */
[----:B------:R-:W-:Y:S01]  /*0330*/  IMAD.MOV.U32 R51, RZ, RZ, R29 ;  /* 0x000000ffff337224 */ /* 0x000fe200078e001d */
[----:B------:R-:W0:Y:S02]  /*0340*/  I2F.F64.U64 R12, R18 ;  /* 0x00000012000c7312 */ /* 0x000e240000301800 */
[----:B------:R-:W-:-:S02]  /*0350*/  ISETP.NE.AND.EX P0, PT, RZ, UR17, PT, P0 ;  /* 0x00000011ff007c0c */ /* 0x000fc4000bf05300 */
[--C-:B0-----:R-:W-:Y:S01]  /*0360*/  SHF.R.U32.HI R14, RZ, 0x14, R13.reuse ;  /* 0x00000014ff0e7819 */ /* 0x101fe2000001160d */
[----:B------:R-:W-:Y:S02]  /*0370*/  IMAD.MOV.U32 R50, RZ, RZ, R12 ;  /* 0x000000ffff327224 */ /* 0x000fe400078e000c */
[----:B------:R-:W-:Y:S01]  /*0380*/  IMAD.MOV.U32 R45, RZ, RZ, R13 ;  /* 0x000000ffff2d7224 */ /* 0x000fe200078e000d */
[----:B------:R-:W-:-:S05]  /*0390*/  LOP3.LUT R14, R14, 0x7ff, RZ, 0xc0, !PT ;  /* 0x000007ff0e0e7812 */ /* 0x000fca00078ec0ff */
[----:B------:R-:W-:-:S05]  /*03a0*/  VIADD R15, R14, 0xfffffc0c ;  /* 0xfffffc0c0e0f7836 */ /* 0x000fca0000000000 */
[CC--:B------:R-:W-:Y:S02]  /*03b0*/  SHF.L.U32 R14, R12.reuse, R15.reuse, RZ ;  /* 0x0000000f0c0e7219 */ /* 0x0c0fe400000006ff */
[----:B------:R-:W-:Y:S02]  /*03c0*/  SHF.L.U64.HI R15, R12, R15, R13 ;  /* 0x0000000f0c0f7219 */ /* 0x000fe4000001020d */
[----:B------:R-:W-:-:S04]  /*03d0*/  ISETP.NE.U32.AND P2, PT, R14, RZ, PT ;  /* 0x000000ff0e00720c */ /* 0x000fc80003f45070 */
[----:B------:R-:W-:-:S13]  /*03e0*/  ISETP.NE.AND.EX P2, PT, R15, -0x80000000, PT, P2 ;  /* 0x800000000f00780c */ /* 0x000fda0003f45320 */
[----:B------:R-:W-:Y:S05]  /*03f0*/  CALL.REL.NOINC `($logspace_i64$__internal_accurate_pow) ;  /* 0x00000024007c7944 */ /* 0x000fea0003c00000 */
[----:B------:R-:W-:Y:S05]  /*0400*/  BSYNC.RECONVERGENT B1 ;  /* 0x0000000000017941 */ /* 0x000fea0003800200 */
.L_x_110:
[----:B------:R-:W-:Y:S01]  /*0410*/  IADD3 R16, P3, PT, R4, R10, RZ ;  /* 0x0000000a04107210 */ /* 0x000fe20007f7e0ff */
[----:B------:R-:W0:Y:S01]  /*0420*/  LDC.64 R24, c[0x0][0x388] ;  /* 0x0000e200ff187b82 */ /* 0x000e220000000a00 */
[----:B------:R-:W-:Y:S01]  /*0430*/  IMAD.MOV.U32 R28, RZ, RZ, R30 ;  /* 0x000000ffff1c7224 */ /* 0x000fe200078e001e */
[----:B------:R-:W-:Y:S01]  /*0440*/  ISETP.NE.U32.AND P4, PT, R18, RZ, PT ;  /* 0x000000ff1200720c */ /* 0x000fe20003f85070 */
[----:B------:R-:W-:Y:S01]  /*0450*/  DADD R50, -RZ, |R20| ;  /* 0x00000000ff327229 */ /* 0x000fe20000000514 */
[----:B------:R-:W-:Y:S01]  /*0460*/  IMAD.X R17, R5, 0x1, R44, P3 ;  /* 0x0000000105117824 */ /* 0x000fe200018e062c */
[----:B------:R-:W-:Y:S01]  /*0470*/  ISETP.GE.OR P3, PT, R13, RZ, P0 ;  /* 0x000000ff0d00720c */ /* 0x000fe20000766670 */
[----:B------:R-:W-:Y:S01]  /*0480*/  BSSY.RECONVERGENT B1, `(.L_x_111) ;  /* 0x000001e000017945 */ /* 0x000fe20003800200 */
[----:B------:R-:W-:Y:S01]  /*0490*/  DADD R26, -RZ, -R28 ;  /* 0x00000000ff1a7229 */ /* 0x000fe2000000091c */
[----:B------:R-:W1:Y:S01]  /*04a0*/  I2F.F64.U64 R14, R16 ;  /* 0x00000010000e7312 */ /* 0x000e620000301800 */
[----:B------:R-:W-:-:S02]  /*04b0*/  ISETP.NE.AND.EX P4, PT, R19, RZ, PT, P4 ;  /* 0x000000ff1300720c */ /* 0x000fc40003f85340 */
[----:B------:R-:W-:Y:S02]  /*04c0*/  MOV R52, 0x660 ;  /* 0x0000066000347802 */ /* 0x000fe40000000f00 */
[----:B------:R-:W-:-:S04]  /*04d0*/  IMAD.MOV.U32 R28, RZ, RZ, R50 ;  /* 0x000000ffff1c7224 */ /* 0x000fc800078e0032 */
[-C--:B------:R-:W-:Y:S02]  /*04e0*/  FSEL R31, R26, R30.reuse, !P2 ;  /* 0x0000001e1a1f7208 */ /* 0x080fe40005000000 */
[-C--:B------:R-:W-:Y:S02]  /*04f0*/  FSEL R26, R27, R29.reuse, !P2 ;  /* 0x0000001d1b1a7208 */ /* 0x080fe40005000000 */
[----:B------:R-:W-:Y:S01]  /*0500*/  FSEL R30, R31, R30, !P1 ;  /* 0x0000001e1f1e7208 */ /* 0x000fe20004800000 */
[----:B------:R-:W-:Y:S01]  /*0510*/  @!P0 IMAD.MOV.U32 R30, RZ, RZ, RZ ;  /* 0x000000ffff1e8224 */ /* 0x000fe200078e00ff */
[--C-:B-1----:R-:W-:Y:S01]  /*0520*/  SHF.R.U32.HI R12, RZ, 0x14, R15.reuse ;  /* 0x00000014ff0c7819 */ /* 0x102fe2000001160f */
[----:B------:R-:W-:Y:S01]  /*0530*/  IMAD.MOV.U32 R50, RZ, RZ, R14 ;  /* 0x000000ffff327224 */ /* 0x000fe200078e000e */
[----:B------:R-:W-:Y:S01]  /*0540*/  FSEL R31, R26, R29, !P1 ;  /* 0x0000001d1a1f7208 */ /* 0x000fe20004800000 */
[----:B------:R-:W-:Y:S01]  /*0550*/  IMAD.MOV.U32 R45, RZ, RZ, R15 ;  /* 0x000000ffff2d7224 */ /* 0x000fe200078e000f */
[----:B------:R-:W-:-:S05]  /*0560*/  LOP3.LUT R12, R12, 0x7ff, RZ, 0xc0, !PT ;  /* 0x000007ff0c0c7812 */ /* 0x000fca00078ec0ff */
[----:B------:R-:W-:Y:S01]  /*0570*/  VIADD R13, R12, 0xfffffc0c ;  /* 0xfffffc0c0c0d7836 */ /* 0x000fe20000000000 */
[----:B------:R-:W-:-:S04]  /*0580*/  @!P0 SEL R12, R21, RZ, !P2 ;  /* 0x000000ff150c8207 */ /* 0x000fc80005000000 */
[----:B------:R-:W-:Y:S02]  /*0590*/  @!P3 LOP3.LUT R12, R12, 0x7ff00000, RZ, 0xfc, !PT ;  /* 0x7ff000000c0cb812 */ /* 0x000fe400078efcff */
[-C--:B------:R-:W-:Y:S02]  /*05a0*/  SHF.L.U32 R18, R14, R13.reuse, RZ ;  /* 0x0000000d0e127219 */ /* 0x080fe400000006ff */
[----:B0-----:R-:W-:Y:S01]  /*05b0*/  ISETP.NE.U32.AND P3, PT, R24, 0x1, PT ;  /* 0x000000011800780c */ /* 0x001fe20003f65070 */
[----:B------:R-:W-:Y:S01]  /*05c0*/  @!P0 IMAD.MOV.U32 R31, RZ, RZ, R12 ;  /* 0x000000ffff1f8224 */ /* 0x000fe200078e000c */
[----:B------:R-:W-:Y:S02]  /*05d0*/  ISETP.NE.U32.AND P2, PT, R18, RZ, PT ;  /* 0x000000ff1200720c */ /* 0x000fe40003f45070 */
[----:B------:R-:W-:Y:S02]  /*05e0*/  SHF.L.U64.HI R13, R14, R13, R15 ;  /* 0x0000000d0e0d7219 */ /* 0x000fe4000001020f */
[----:B------:R-:W-:-:S02]  /*05f0*/  FSEL R12, R30, RZ, P4 ;  /* 0x000000ff1e0c7208 */ /* 0x000fc40002000000 */
[----:B------:R-:W-:Y:S02]  /*0600*/  ISETP.NE.AND.EX P3, PT, R25, RZ, PT, P3 ;  /* 0x000000ff1900720c */ /* 0x000fe40003f65330 */
[----:B------:R-:W-:Y:S02]  /*0610*/  FSEL R30, R31, 1.875, P4 ;  /* 0x3ff000001f1e7808 */ /* 0x000fe40002000000 */
[----:B------:R-:W-:Y:S02]  /*0620*/  ISETP.NE.AND.EX P2, PT, R13, -0x80000000, PT, P2 ;  /* 0x800000000d00780c */ /* 0x000fe40003f45320 */
[----:B------:R-:W-:Y:S02]  /*0630*/  FSEL R12, R12, RZ, P3 ;  /* 0x000000ff0c0c7208 */ /* 0x000fe40001800000 */
[----:B------:R-:W-:-:S09]  /*0640*/  FSEL R13, R30, 1.875, P3 ;  /* 0x3ff000001e0d7808 */ /* 0x000fd20001800000 */
[----:B------:R-:W-:Y:S05]  /*0650*/  CALL.REL.NOINC `($logspace_i64$__internal_accurate_pow) ;  /* 0x0000002000e47944 */ /* 0x000fea0003c00000 */
[----:B------:R-:W-:Y:S05]  /*0660*/  BSYNC.RECONVERGENT B1 ;  /* 0x0000000000017941 */ /* 0x000fea0003800200 */
.L_x_111:
[----:B------:R-:W-:Y:S01]  /*0670*/  IMAD R57, R3, UR22, RZ ;  /* 0x0000001603397c24 */ /* 0x000fe2000f8e02ff */
[----:B------:R-:W-:Y:S01]  /*0680*/  ISETP.GE.OR P5, PT, R15, RZ, P0 ;  /* 0x000000ff0f00720c */ /* 0x000fe200007a6670 */
[----:B------:R-:W-:Y:S01]  /*0690*/  IMAD.WIDE.U32 R54, R8, UR22, R4 ;  /* 0x0000001608367c25 */ /* 0x000fe2000f8e0004 */
[----:B------:R-:W-:Y:S01]  /*06a0*/  ISETP.NE.U32.AND P4, PT, R16, RZ, PT ;  /* 0x000000ff1000720c */ /* 0x000fe20003f85070 */
[----:B------:R-:W-:Y:S01]  /*06b0*/  DADD R50, -RZ, |R20| ;  /* 0x00000000ff327229 */ /* 0x000fe20000000514 */
[----:B------:R-:W-:Y:S01]  /*06c0*/  BSSY.RECONVERGENT B1, `(.L_x_112) ;  /* 0x0000020000017945 */ /* 0x000fe20003800200 */
[----:B------:R-:W-:Y:S01]  /*06d0*/  IMAD R57, R8, UR23, R57 ;  /* 0x0000001708397c24 */ /* 0x000fe2000f8e0239 */
[----:B------:R-:W-:Y:S01]  /*06e0*/  ISETP.NE.AND.EX P4, PT, R17, RZ, PT, P4 ;  /* 0x000000ff1100720c */ /* 0x000fe20003f85340 */
[----:B------:R-:W-:Y:S01]  /*06f0*/  IMAD.MOV.U32 R56, RZ, RZ, R54 ;  /* 0x000000ffff387224 */ /* 0x000fe200078e0036 */
[----:B------:R-:W-:Y:S01]  /*0700*/  MOV R52, 0x8c0 ;  /* 0x000008c000347802 */ /* 0x000fe20000000f00 */
[----:B------:R-:W-:-:S02]  /*0710*/  IMAD.IADD R57, R55, 0x1, R57 ;  /* 0x0000000137397824 */ /* 0x000fc400078e0239 */
[----:B------:R-:W-:Y:S02]  /*0720*/  IMAD.MOV.U32 R28, RZ, RZ, R30 ;  /* 0x000000ffff1c7224 */ /* 0x000fe400078e001e */
[----:B------:R-:W0:Y:S04]  /*0730*/  I2F.F64.U64 R24, R56 ;  /* 0x0000003800187312 */ /* 0x000e280000301800 */
[----:B------:R-:W-:Y:S01]  /*0740*/  DADD R18, -RZ, -R28 ;  /* 0x00000000ff127229 */ /* 0x000fe2000000091c */
[----:B------:R-:W-:-:S09]  /*0750*/  IMAD.MOV.U32 R28, RZ, RZ, R50 ;  /* 0x000000ffff1c7224 */ /* 0x000fd200078e0032 */
[-C--:B------:R-:W-:Y:S01]  /*0760*/  FSEL R31, R18, R30.reuse, !P2 ;  /* 0x0000001e121f7208 */ /* 0x080fe20005000000 */
[----:B0-----:R-:W-:Y:S01]  /*0770*/  IMAD.MOV.U32 R50, RZ, RZ, R24 ;  /* 0x000000ffff327224 */ /* 0x001fe200078e0018 */
[--C-:B------:R-:W-:Y:S01]  /*0780*/  SHF.R.U32.HI R14, RZ, 0x14, R25.reuse ;  /* 0x00000014ff0e7819 */ /* 0x100fe20000011619 */
[----:B------:R-:W-:Y:S01]  /*0790*/  IMAD.MOV.U32 R45, RZ, RZ, R25 ;  /* 0x000000ffff2d7224 */ /* 0x000fe200078e0019 */
[-C--:B------:R-:W-:Y:S02]  /*07a0*/  FSEL R18, R19, R29.reuse, !P2 ;  /* 0x0000001d13127208 */ /* 0x080fe40005000000 */
[----:B------:R-:W-:Y:S02]  /*07b0*/  LOP3.LUT R14, R14, 0x7ff, RZ, 0xc0, !PT ;  /* 0x000007ff0e0e7812 */ /* 0x000fe400078ec0ff */
[----:B------:R-:W-:Y:S01]  /*07c0*/  FSEL R30, R31, R30, !P1 ;  /* 0x0000001e1f1e7208 */ /* 0x000fe20004800000 */
[----:B------:R-:W-:Y:S01]  /*07d0*/  @!P0 IMAD.MOV.U32 R30, RZ, RZ, RZ ;  /* 0x000000ffff1e8224 */ /* 0x000fe200078e00ff */
[----:B------:R-:W-:Y:S01]  /*07e0*/  FSEL R31, R18, R29, !P1 ;  /* 0x0000001d121f7208 */ /* 0x000fe20004800000 */
[----:B------:R-:W-:Y:S01]  /*07f0*/  VIADD R15, R14, 0xfffffc0c ;  /* 0xfffffc0c0e0f7836 */ /* 0x000fe20000000000 */
[----:B------:R-:W-:-:S04]  /*0800*/  @!P0 SEL R14, R21, RZ, !P2 ;  /* 0x000000ff150e8207 */ /* 0x000fc80005000000 */
[----:B------:R-:W-:Y:S02]  /*0810*/  @!P5 LOP3.LUT R14, R14, 0x7ff00000, RZ, 0xfc, !PT ;  /* 0x7ff000000e0ed812 */ /* 0x000fe400078efcff */
[CC--:B------:R-:W-:Y:S02]  /*0820*/  SHF.L.U32 R16, R24.reuse, R15.reuse, RZ ;  /* 0x0000000f18107219 */ /* 0x0c0fe400000006ff */
[----:B------:R-:W-:Y:S01]  /*0830*/  SHF.L.U64.HI R15, R24, R15, R25 ;  /* 0x0000000f180f7219 */ /* 0x000fe20000010219 */
[----:B------:R-:W-:Y:S01]  /*0840*/  @!P0 IMAD.MOV.U32 R31, RZ, RZ, R14 ;  /* 0x000000ffff1f8224 */ /* 0x000fe200078e000e */
[----:B------:R-:W-:Y:S02]  /*0850*/  ISETP.NE.U32.AND P2, PT, R16, RZ, PT ;  /* 0x000000ff1000720c */ /* 0x000fe40003f45070 */
[----:B------:R-:W-:Y:S02]  /*0860*/  FSEL R14, R30, RZ, P4 ;  /* 0x000000ff1e0e7208 */ /* 0x000fe40002000000 */
[----:B------:R-:W-:-:S02]  /*0870*/  FSEL R30, R31, 1.875, P4 ;  /* 0x3ff000001f1e7808 */ /* 0x000fc40002000000 */
[----:B------:R-:W-:Y:S02]  /*0880*/  ISETP.NE.AND.EX P2, PT, R15, -0x80000000, PT, P2 ;  /* 0x800000000f00780c */ /* 0x000fe40003f45320 */
[----:B------:R-:W-:Y:S02]  /*0890*/  FSEL R14, R14, RZ, P3 ;  /* 0x000000ff0e0e7208 */ /* 0x000fe40001800000 */
[----:B------:R-:W-:-:S09]  /*08a0*/  FSEL R15, R30, 1.875, P3 ;  /* 0x3ff000001e0f7808 */ /* 0x000fd20001800000 */
[----:B------:R-:W-:Y:S05]  /*08b0*/  CALL.REL.NOINC `($logspace_i64$__internal_accurate_pow) ;  /* 0x00000020004c7944 */ /* 0x000fea0003c00000 */
[----:B------:R-:W-:Y:S05]  /*08c0*/  BSYNC.RECONVERGENT B1 ;  /* 0x0000000000017941 */ /* 0x000fea0003800200 */
.L_x_112:
[----:B------:R-:W-:Y:S01]  /*08d0*/  IMAD R16, R3, UR22, RZ ;  /* 0x0000001603107c24 */ /* 0x000fe2000f8e02ff */
[----:B------:R-:W0:Y:S01]  /*08e0*/  LDC.64 R32, c[0x0][0x388] ;  /* 0x0000e200ff207b82 */ /* 0x000e220000000a00 */
[----:B------:R-:W-:Y:S01]  /*08f0*/  IMAD.WIDE.U32 R18, R9, UR22, R4 ;  /* 0x0000001609127c25 */ /* 0x000fe2000f8e0004 */
[----:B------:R-:W-:Y:S01]  /*0900*/  ISETP.GE.OR P3, PT, R25, RZ, P0 ;  /* 0x000000ff1900720c */ /* 0x000fe20000766670 */
[----:B------:R-:W-:Y:S01]  /*0910*/  DADD R50, -RZ, |R20| ;  /* 0x00000000ff327229 */ /* 0x000fe20000000514 */
[----:B------:R-:W-:Y:S01]  /*0920*/  ISETP.NE.U32.AND P4, PT, R54, RZ, PT ;  /* 0x000000ff3600720c */ /* 0x000fe20003f85070 */
[----:B------:R-:W-:Y:S01]  /*0930*/  IMAD R17, R9, UR23, R16 ;  /* 0x0000001709117c24 */ /* 0x000fe2000f8e0210 */
[----:B------:R-:W-:Y:S01]  /*0940*/  BSSY.RECONVERGENT B1, `(.L_x_113) ;  /* 0x0000024000017945 */ /* 0x000fe20003800200 */
[----:B------:R-:W-:Y:S01]  /*0950*/  IMAD.MOV.U32 R16, RZ, RZ, R18 ;  /* 0x000000ffff107224 */ /* 0x000fe200078e0012 */
[----:B------:R-:W-:Y:S01]  /*0960*/  ISETP.NE.AND.EX P4, PT, R57, RZ, PT, P4 ;  /* 0x000000ff3900720c */ /* 0x000fe20003f85340 */
[----:B------:R-:W-:Y:S01]  /*0970*/  IMAD.IADD R17, R19, 0x1, R17 ;  /* 0x0000000113117824 */ /* 0x000fe200078e0211 */
[----:B------:R-:W-:Y:S01]  /*0980*/  MOV R52, 0xb80 ;  /* 0x00000b8000347802 */ /* 0x000fe20000000f00 */
[----:B------:R-:W-:-:S02]  /*0990*/  IMAD.MOV.U32 R28, RZ, RZ, R30 ;  /* 0x000000ffff1c7224 */ /* 0x000fc400078e001e */
[----:B------:R-:W1:Y:S04]  /*09a0*/  I2F.F64.U64 R26, R16 ;  /* 0x00000010001a7312 */ /* 0x000e680000301800 */
[----:B------:R-:W-:Y:S01]  /*09b0*/  DADD R34, -RZ, -R28 ;  /* 0x00000000ff227229 */ /* 0x000fe2000000091c */
[----:B------:R-:W-:-:S09]  /*09c0*/  IMAD.MOV.U32 R28, RZ, RZ, R50 ;  /* 0x000000ffff1c7224 */ /* 0x000fd200078e0032 */
[-C--:B------:R-:W-:Y:S01]  /*09d0*/  FSEL R31, R34, R30.reuse, !P2 ;  /* 0x0000001e221f7208 */ /* 0x080fe20005000000 */
[----:B-1----:R-:W-:Y:S01]  /*09e0*/  IMAD.MOV.U32 R50, RZ, RZ, R26 ;  /* 0x000000ffff327224 */ /* 0x002fe200078e001a */
        /* <DEDUP_REMOVED lines=8> */
[----:B------:R-:W-:-:S02]  /*0a70*/  @!P0 SEL R24, R21, RZ, !P2 ;  /* 0x000000ff15188207 */ /* 0x000fc40005000000 */
[----:B0-----:R-:W-:Y:S02]  /*0a80*/  ISETP.NE.U32.AND P2, PT, R32, 0x1, PT ;  /* 0x000000012000780c */ /* 0x001fe40003f45070 */
[----:B------:R-:W-:Y:S02]  /*0a90*/  @!P3 LOP3.LUT R24, R24, 0x7ff00000, RZ, 0xfc, !PT ;  /* 0x7ff000001818b812 */ /* 0x000fe400078efcff */
[CC--:B------:R-:W-:Y:S02]  /*0aa0*/  SHF.L.U32 R35, R26.reuse, R25.reuse, RZ ;  /* 0x000000191a237219 */ /* 0x0c0fe400000006ff */
[----:B------:R-:W-:Y:S01]  /*0ab0*/  SHF.L.U64.HI R25, R26, R25, R27 ;  /* 0x000000191a197219 */ /* 0x000fe2000001021b */
[----:B------:R-:W-:Y:S01]  /*0ac0*/  @!P0 IMAD.MOV.U32 R31, RZ, RZ, R24 ;  /* 0x000000ffff1f8224 */ /* 0x000fe200078e0018 */
[----:B------:R-:W-:Y:S02]  /*0ad0*/  ISETP.NE.U32.AND P1, PT, R35, RZ, PT ;  /* 0x000000ff2300720c */ /* 0x000fe40003f25070 */
[----:B------:R-:W-:-:S02]  /*0ae0*/  ISETP.NE.U32.AND P3, PT, R32, RZ, PT ;  /* 0x000000ff2000720c */ /* 0x000fc40003f65070 */
[----:B------:R-:W-:Y:S02]  /*0af0*/  ISETP.NE.AND.EX P0, PT, R25, -0x80000000, PT, P1 ;  /* 0x800000001900780c */ /* 0x000fe40003f05310 */
[----:B------:R-:W-:Y:S02]  /*0b00*/  FSEL R24, R30, RZ, P4 ;  /* 0x000000ff1e187208 */ /* 0x000fe40002000000 */
[----:B------:R-:W-:Y:S02]  /*0b10*/  ISETP.NE.AND.EX P1, PT, R33, RZ, PT, P2 ;  /* 0x000000ff2100720c */ /* 0x000fe40003f25320 */
[----:B------:R-:W-:Y:S02]  /*0b20*/  FSEL R30, R31, 1.875, P4 ;  /* 0x3ff000001f1e7808 */ /* 0x000fe40002000000 */
[----:B------:R-:W-:Y:S02]  /*0b30*/  ISETP.NE.AND.EX P2, PT, R33, RZ, PT, P3 ;  /* 0x000000ff2100720c */ /* 0x000fe40003f45330 */
[----:B------:R-:W-:-:S02]  /*0b40*/  ISETP.GE.AND P3, PT, R21, RZ, PT ;  /* 0x000000ff1500720c */ /* 0x000fc40003f66270 */
[----:B------:R-:W-:Y:S02]  /*0b50*/  FSEL R24, R24, RZ, P1 ;  /* 0x000000ff18187208 */ /* 0x000fe40000800000 */
[----:B------:R-:W-:-:S09]  /*0b60*/  FSEL R25, R30, 1.875, P1 ;  /* 0x3ff000001e197808 */ /* 0x000fd20000800000 */
[----:B------:R-:W-:Y:S05]  /*0b70*/  CALL.REL.NOINC `($logspace_i64$__internal_accurate_pow) ;  /* 0x0000001c009c7944 */ /* 0x000fea0003c00000 */
[----:B------:R-:W-:Y:S05]  /*0b80*/  BSYNC.RECONVERGENT B1 ;  /* 0x0000000000017941 */ /* 0x000fea0003800200 */
.L_x_113:
[----:B------:R-:W-:Y:S01]  /*0b90*/  IMAD.MOV.U32 R28, RZ, RZ, R30 ;  /* 0x000000ffff1c7224 */ /* 0x000fe200078e001e */
[----:B------:R-:W-:Y:S01]  /*0ba0*/  ISETP.GE.OR P5, PT, R27, RZ, P2 ;  /* 0x000000ff1b00720c */ /* 0x000fe200017a6670 */
[----:B------:R-:W-:Y:S01]  /*0bb0*/  F2I.S64.F64.TRUNC R12, R12 ;  /* 0x0000000c000c7311 */ /* 0x000fe2000030d900 */
[----:B------:R-:W-:Y:S01]  /*0bc0*/  @!P2 SEL R16, R21, RZ, !P0 ;  /* 0x000000ff1510a207 */ /* 0x000fe20004000000 */
[----:B------:R-:W-:Y:S01]  /*0bd0*/  IMAD.WIDE.U32 R26, R2, UR22, RZ ;  /* 0x00000016021a7c25 */ /* 0x000fe2000f8e00ff */
[----:B------:R-:W-:Y:S01]  /*0be0*/  ISETP.NE.U32.AND P4, PT, R18, RZ, PT ;  /* 0x000000ff1200720c */ /* 0x000fe20003f85070 */
[----:B------:R-:W-:-:S04]  /*0bf0*/  DADD R32, -RZ, -R28 ;  /* 0x00000000ff207229 */ /* 0x000fc8000000091c */
[----:B------:R-:W0:Y:S04]  /*0c00*/  F2I.S64.F64.TRUNC R14, R14 ;  /* 0x0000000e000e7311 */ /* 0x000e28000030d900 */
[----:B------:R-:W-:Y:S02]  /*0c10*/  @!P5 LOP3.LUT R16, R16, 0x7ff00000, RZ, 0xfc, !PT ;  /* 0x7ff000001010d812 */ /* 0x000fe400078efcff */
[-C--:B------:R-:W-:Y:S02]  /*0c20*/  FSEL R31, R32, R30.reuse, !P0 ;  /* 0x0000001e201f7208 */ /* 0x080fe40004000000 */
[-C--:B------:R-:W-:Y:S02]  /*0c30*/  FSEL R32, R33, R29.reuse, !P0 ;  /* 0x0000001d21207208 */ /* 0x080fe40004000000 */
[----:B------:R-:W-:Y:S01]  /*0c40*/  FSEL R30, R31, R30, !P3 ;  /* 0x0000001e1f1e7208 */ /* 0x000fe20005800000 */
[----:B------:R-:W-:Y:S01]  /*0c50*/  @!P2 IMAD.MOV.U32 R30, RZ, RZ, RZ ;  /* 0x000000ffff1ea224 */ /* 0x000fe200078e00ff */
[----:B------:R-:W-:Y:S01]  /*0c60*/  FSEL R31, R32, R29, !P3 ;  /* 0x0000001d201f7208 */ /* 0x000fe20005800000 */
[----:B------:R-:W-:Y:S01]  /*0c70*/  @!P2 IMAD.MOV.U32 R31, RZ, RZ, R16 ;  /* 0x000000ffff1fa224 */ /* 0x000fe200078e0010 */
[----:B------:R-:W-:Y:S01]  /*0c80*/  ISETP.NE.AND.EX P0, PT, R17, RZ, PT, P4 ;  /* 0x000000ff1100720c */ /* 0x000fe20003f05340 */
[----:B0-----:R0:W-:Y:S01]  /*0c90*/  STG.E.128 desc[UR14][R22.64+-0x10], R12 ;  /* 0xfffff00c16007986 */ /* 0x0011e2000c101d0e */
[----:B------:R1:W-:Y:S02]  /*0ca0*/  F2I.S64.F64.TRUNC R16, R24 ;  /* 0x0000001800107311 */ /* 0x0003e4000030d900 */
[----:B------:R-:W-:-:S02]  /*0cb0*/  FSEL R18, R30, RZ, P0 ;  /* 0x000000ff1e127208 */ /* 0x000fc40000000000 */
[----:B------:R-:W-:Y:S02]  /*0cc0*/  FSEL R30, R31, 1.875, P0 ;  /* 0x3ff000001f1e7808 */ /* 0x000fe40000000000 */
[----:B------:R-:W-:Y:S02]  /*0cd0*/  FSEL R18, R18, RZ, P1 ;  /* 0x000000ff12127208 */ /* 0x000fe40000800000 */
[----:B------:R-:W-:Y:S02]  /*0ce0*/  FSEL R19, R30, 1.875, P1 ;  /* 0x3ff000001e137808 */ /* 0x000fe40000800000 */
[C---:B------:R-:W-:Y:S01]  /*0cf0*/  IADD3 R7, P0, PT, R2.reuse, R7, RZ ;  /* 0x0000000702077210 */ /* 0x040fe20007f1e0ff */
[C---:B-1----:R-:W-:Y:S01]  /*0d00*/  IMAD R24, R2.reuse, UR23, R27 ;  /* 0x0000001702187c24 */ /* 0x042fe2000f8e021b */
[----:B------:R-:W-:Y:S02]  /*0d10*/  LEA R30, P2, R2, R22, 0x5 ;  /* 0x00000016021e7211 */ /* 0x000fe400078428ff */
[----:B------:R-:W1:Y:S01]  /*0d20*/  F2I.S64.F64.TRUNC R18, R18 ;  /* 0x0000001200127311 */ /* 0x000e62000030d900 */
[----:B------:R-:W-:Y:S01]  /*0d30*/  IMAD.X R6, RZ, RZ, R6, P0 ;  /* 0x000000ffff067224 */ /* 0x000fe200000e0606 */
[----:B------:R-:W-:-:S02]  /*0d40*/  ISETP.GE.U32.AND P0, PT, R7, UR6, PT ;  /* 0x0000000607007c0c */ /* 0x000fc4000bf06070 */
[----:B------:R-:W-:Y:S02]  /*0d50*/  LEA R4, P1, R26, R4, 0x2 ;  /* 0x000000041a047211 */ /* 0x000fe400078210ff */
[----:B------:R-:W-:Y:S02]  /*0d60*/  ISETP.GE.U32.AND.EX P0, PT, R6, UR7, PT, P0 ;  /* 0x0000000706007c0c */ /* 0x000fe4000bf06100 */
[----:B------:R-:W-:Y:S02]  /*0d70*/  LEA.HI.X R31, R2, R23, RZ, 0x5, P2 ;  /* 0x00000017021f7211 */ /* 0x000fe400010f2cff */
[----:B------:R-:W-:Y:S01]  /*0d80*/  LEA.HI.X R5, R26, R5, R24, 0x2, P1 ;  /* 0x000000051a057211 */ /* 0x000fe200008f1418 */
[----:B-1----:R0:W-:Y:S08]  /*0d90*/  STG.E.128 desc[UR14][R22.64], R16 ;  /* 0x0000001016007986 */ /* 0x0021f0000c101d0e */
[----:B------:R-:W-:Y:S05]  /*0da0*/  @!P0 BRA `(.L_x_114) ;  /* 0xfffffff400348947 */ /* 0x000fea000383ffff */
.L_x_109:
[----:B------:R-:W-:Y:S05]  /*0db0*/  BSYNC.RECONVERGENT B0 ;  /* 0x0000000000007941 */ /* 0x000fea0003800200 */
.L_x_108:
        /* <DEDUP_REMOVED lines=8> */
[----:B-1----:R-:W1:Y:S01]  /*0e40*/  I2F.F64.S64 R14, UR8 ;  /* 0x00000008000e7d12 */ /* 0x002e620008301c00 */
        /* <DEDUP_REMOVED lines=34> */
.L_x_117:
[----:B------:R-:W-:Y:S02]  /*1070*/  UMOV UR8, UR10 ;  /* 0x0000000a00087c82 */ /* 0x000fe40008000000 */
[----:B-1----:R-:W0:Y:S02]  /*1080*/  I2F.F64.S64 R2, UR8 ;  /* 0x0000000800027d12 */ /* 0x002e240008301c00 */
[----:B0-----:R-:W-:Y:S01]  /*1090*/  SHF.R.U32.HI R4, RZ, 0x14, R3 ;  /* 0x00000014ff047819 */ /* 0x001fe20000011603 */
[----:B------:R-:W-:Y:S01]  /*10a0*/  DSETP.NEU.AND P4, PT, |R2|, 0.5, PT ;  /* 0x3fe000000200742a */ /* 0x000fe20003f8d200 */
[----:B------:R-:W-:Y:S02]  /*10b0*/  ISETP.GE.AND P3, PT, R3, RZ, PT ;  /* 0x000000ff0300720c */ /* 0x000fe40003f66270 */
[----:B------:R-:W-:-:S05]  /*10c0*/  LOP3.LUT R4, R4, 0x7ff, RZ, 0xc0, !PT ;  /* 0x000007ff04047812 */ /* 0x000fca00078ec0ff */
[----:B------:R-:W-:-:S05]  /*10d0*/  VIADD R5, R4, 0xfffffc0c ;  /* 0xfffffc0c04057836 */ /* 0x000fca0000000000 */
[CC--:B------:R-:W-:Y:S02]  /*10e0*/  SHF.L.U32 R4, R2.reuse, R5.reuse, RZ ;  /* 0x0000000502047219 */ /* 0x0c0fe400000006ff */
[----:B------:R-:W-:Y:S02]  /*10f0*/  SHF.L.U64.HI R5, R2, R5, R3 ;  /* 0x0000000502057219 */ /* 0x000fe40000010203 */
[----:B------:R-:W-:Y:S01]  /*1100*/  ISETP.NE.U32.AND P2, PT, R4, RZ, PT ;  /* 0x000000ff0400720c */ /* 0x000fe20003f45070 */
[----:B------:R-:W-:Y:S01]  /*1110*/  IMAD.U32 R4, RZ, RZ, UR11 ;  /* 0x0000000bff047e24 */ /* 0x000fe2000f8e00ff */
[----:B------:R-:W-:Y:S02]  /*1120*/  UIADD3 UR11, UP0, UPT, UR11, 0x8, URZ ;  /* 0x000000080b0b7890 */ /* 0x000fe4000ff1e0ff */
[----:B------:R-:W-:Y:S01]  /*1130*/  ISETP.NE.AND.EX P2, PT, R5, -0x80000000, PT, P2 ;  /* 0x800000000500780c */ /* 0x000fe20003f45320 */
[----:B------:R-:W-:Y:S01]  /*1140*/  IMAD.U32 R5, RZ, RZ, UR12 ;  /* 0x0000000cff057e24 */ /* 0x000fe2000f8e00ff */
[----:B------:R-:W-:-:S02]  /*1150*/  UIADD3.X UR12, UPT, UPT, URZ, UR12, URZ, UP0, !UPT ;  /* 0x0000000cff0c7290 */ /* 0x000fc400087fe4ff */
[----:B------:R-:W-:Y:S02]  /*1160*/  SEL R2, R15, RZ, !P2 ;  /* 0x000000ff0f027207 */ /* 0x000fe40005000000 */
[----:B------:R-:W-:Y:S01]  /*1170*/  ISETP.NE.U32.AND P2, PT, RZ, UR10, PT ;  /* 0x0000000aff007c0c */ /* 0x000fe2000bf45070 */
[----:B------:R-:W-:Y:S01]  /*1180*/  UIADD3 UR10, UP1, UPT, UR10, UR18, URZ ;  /* 0x000000120a0a7290 */ /* 0x000fe2000ff3e0ff */
[----:B------:R-:W-:Y:S02]  /*1190*/  SEL R2, R2, RZ, P4 ;  /* 0x000000ff02027207 */ /* 0x000fe40002000000 */
        /* <DEDUP_REMOVED lines=9> */
[----:B------:R-:W0:Y:S01]  /*1230*/  F2I.S64.F64.TRUNC R2, R2 ;  /* 0x0000000200027311 */ /* 0x000e22000030d900 */
[----:B------:R-:W-:Y:S01]  /*1240*/  ISETP.NE.AND.EX P2, PT, R10, RZ, PT, P2 ;  /* 0x000000ff0a00720c */ /* 0x000fe20003f45320 */
[----:B0-----:R1:W-:-:S12]  /*1250*/  STG.E.64 desc[UR14][R4.64], R2 ;  /* 0x0000000204007986 */ /* 0x0013d8000c101b0e */
[----:B------:R-:W-:Y:S05]  /*1260*/  @P2 BRA `(.L_x_117) ;  /* 0xfffffffc00802947 */ /* 0x000fea000383ffff */
.L_x_116:
        /* <DEDUP_REMOVED lines=21> */
.L_x_118:
[----:B0-----:R-:W-:Y:S01]  /*13c0*/  IMAD.U32 R12, RZ, RZ, UR4 ;  /* 0x00000004ff0c7e24 */ /* 0x001fe2000f8e00ff */
[----:B------:R-:W-:Y:S01]  /*13d0*/  IADD3 R18, P1, PT, R2, UR4, RZ ;  /* 0x0000000402127c10 */ /* 0x000fe2000ff3e0ff */
[----:B------:R-:W-:Y:S01]  /*13e0*/  IMAD.U32 R13, RZ, RZ, UR5 ;  /* 0x00000005ff0d7e24 */ /* 0x000fe2000f8e00ff */
[----:B------:R-:W-:Y:S02]  /*13f0*/  ULEA UR4, UP0, UR8, UR4, 0x2 ;  /* 0x0000000408047291 */ /* 0x000fe4000f8010ff */
[----:B------:R-:W-:Y:S01]  /*1400*/  IMAD R20, R11, UR8, RZ ;  /* 0x000000080b147c24 */ /* 0x000fe2000f8e02ff */
[----:B------:R-:W-:Y:S01]  /*1410*/  IADD3.X R19, PT, PT, R4, UR5, RZ, P1, !PT ;  /* 0x0000000504137c10 */ /* 0x000fe20008ffe4ff */
[C---:B------:R-:W-:Y:S01]  /*1420*/  IMAD.WIDE.U32 R26, R5.reuse, UR8, R12 ;  /* 0x00000008051a7c25 */ /* 0x040fe2000f8e000c */
[----:B------:R-:W-:Y:S01]  /*1430*/  ISETP.NE.U32.AND P1, PT, R18, RZ, PT ;  /* 0x000000ff1200720c */ /* 0x000fe20003f25070 */
[----:B------:R-:W-:Y:S02]  /*1440*/  UIADD3.X UR5, UPT, UPT, UR5, UR6, URZ, UP0, !UPT ;  /* 0x0000000605057290 */ /* 0x000fe400087fe4ff */
[----:B------:R-:W-:Y:S01]  /*1450*/  IMAD R23, R5, UR9, R20 ;  /* 0x0000000905177c24 */ /* 0x000fe2000f8e0214 */
[----:B------:R-:W-:Y:S01]  /*1460*/  ISETP.NE.AND.EX P1, PT, R19, RZ, PT, P1 ;  /* 0x000000ff1300720c */ /* 0x000fe20003f25310 */
[----:B------:R-:W-:Y:S01]  /*1470*/  IMAD R25, R33, UR8, RZ ;  /* 0x0000000821197c24 */ /* 0x000fe2000f8e02ff */
[----:B------:R-:W0:Y:S01]  /*1480*/  I2F.F64.S64 R20, R18 ;  /* 0x0000001200147312 */ /* 0x000e220000301c00 */
[----:B------:R-:W-:-:S02]  /*1490*/  IMAD.IADD R27, R27, 0x1, R23 ;  /* 0x000000011b1b7824 */ /* 0x000fc400078e0217 */
[C---:B------:R-:W-:Y:S02]  /*14a0*/  IMAD R23, R10.reuse, UR9, R25 ;  /* 0x000000090a177c24 */ /* 0x040fe4000f8e0219 */
[----:B------:R-:W-:-:S03]  /*14b0*/  IMAD.WIDE.U32 R28, R10, UR8, R12 ;  /* 0x000000080a1c7c25 */ /* 0x000fc6000f8e000c */
[----:B------:R-:W1:Y:S01]  /*14c0*/  I2F.F64.S64 R24, R26 ;  /* 0x0000001a00187312 */ /* 0x000e620000301c00 */
[----:B------:R-:W-:Y:S02]  /*14d0*/  IMAD.IADD R29, R29, 0x1, R23 ;  /* 0x000000011d1d7824 */ /* 0x000fe400078e0217 */
[----:B------:R-:W-:Y:S02]  /*14e0*/  IMAD R31, R32, UR8, RZ ;  /* 0x00000008201f7c24 */ /* 0x000fe4000f8e02ff */
[----:B------:R-:W-:-:S03]  /*14f0*/  IMAD.WIDE.U32 R12, R6, UR8, R12 ;  /* 0x00000008060c7c25 */ /* 0x000fc6000f8e000c */
[----:B------:R-:W2:Y:S01]  /*1500*/  I2F.F64.S64 R22, R28 ;  /* 0x0000001c00167312 */ /* 0x000ea20000301c00 */
[----:B------:R-:W-:-:S04]  /*1510*/  IMAD R31, R6, UR9, R31 ;  /* 0x00000009061f7c24 */ /* 0x000fc8000f8e021f */
[----:B------:R-:W-:Y:S01]  /*1520*/  IMAD.IADD R13, R13, 0x1, R31 ;  /* 0x000000010d0d7824 */ /* 0x000fe200078e021f */
[----:B0-----:R-:W-:Y:S01]  /*1530*/  SHF.R.U32.HI R31, RZ, 0x14, R21 ;  /* 0x00000014ff1f7819 */ /* 0x001fe20000011615 */
[----:B-1----:R-:W-:Y:S01]  /*1540*/  DSETP.NEU.AND P6, PT, |R24|, 0.5, PT ;  /* 0x3fe000001800742a */ /* 0x002fe20003fcd200 */
[----:B------:R-:W-:Y:S02]  /*1550*/  SHF.R.U32.HI R30, RZ, 0x14, R25 ;  /* 0x00000014ff1e7819 */ /* 0x000fe40000011619 */
[----:B------:R-:W-:Y:S02]  /*1560*/  LOP3.LUT R31, R31, 0x7ff, RZ, 0xc0, !PT ;  /* 0x000007ff1f1f7812 */ /* 0x000fe400078ec0ff */
[----:B------:R-:W-:Y:S02]  /*1570*/  LOP3.LUT R30, R30, 0x7ff, RZ, 0xc0, !PT ;  /* 0x000007ff1e1e7812 */ /* 0x000fe400078ec0ff */
[----:B------:R-:W-:Y:S01]  /*1580*/  ISETP.GE.AND P4, PT, R25, RZ, PT ;  /* 0x000000ff1900720c */ /* 0x000fe20003f86270 */
[----:B------:R-:W-:Y:S01]  /*1590*/  VIADD R37, R31, 0xfffffc0c ;  /* 0xfffffc0c1f257836 */ /* 0x000fe20000000000 */
[----:B--2---:R-:W-:Y:S01]  /*15a0*/  SHF.R.U32.HI R34, RZ, 0x14, R23 ;  /* 0x00000014ff227819 */ /* 0x004fe20000011617 */
[----:B------:R-:W-:-:S02]  /*15b0*/  VIADD R35, R30, 0xfffffc0c ;  /* 0xfffffc0c1e237836 */ /* 0x000fc40000000000 */
[----:B------:R-:W0:Y:S01]  /*15c0*/  I2F.F64.S64 R30, R12 ;  /* 0x0000000c001e7312 */ /* 0x000e220000301c00 */
[----:B------:R-:W-:Y:S02]  /*15d0*/  LOP3.LUT R34, R34, 0x7ff, RZ, 0xc0, !PT ;  /* 0x000007ff22227812 */ /* 0x000fe400078ec0ff */
[CC--:B------:R-:W-:Y:S02]  /*15e0*/  SHF.L.U32 R36, R24.reuse, R35.reuse, RZ ;  /* 0x0000002318247219 */ /* 0x0c0fe400000006ff */
[----:B------:R-:W-:Y:S01]  /*15f0*/  SHF.L.U64.HI R35, R24, R35, R25 ;  /* 0x0000002318237219 */ /* 0x000fe20000010219 */
[----:B------:R-:W-:Y:S01]  /*1600*/  VIADD R39, R34, 0xfffffc0c ;  /* 0xfffffc0c22277836 */ /* 0x000fe20000000000 */
[----:B------:R-:W-:Y:S02]  /*1610*/  ISETP.NE.U32.AND P5, PT, R36, RZ, PT ;  /* 0x000000ff2400720c */ /* 0x000fe40003fa5070 */
[----:B------:R-:W-:Y:S02]  /*1620*/  SHF.L.U32 R34, R20, R37, RZ ;  /* 0x0000002514227219 */ /* 0x000fe400000006ff */
[----:B------:R-:W-:-:S02]  /*1630*/  SHF.L.U32 R18, R22, R39, RZ ;  /* 0x0000002716127219 */ /* 0x000fc400000006ff */
[----:B------:R-:W-:Y:S02]  /*1640*/  SHF.L.U64.HI R39, R22, R39, R23 ;  /* 0x0000002716277219 */ /* 0x000fe40000010217 */
[----:B------:R-:W-:Y:S02]  /*1650*/  ISETP.NE.U32.AND P3, PT, R18, RZ, PT ;  /* 0x000000ff1200720c */ /* 0x000fe40003f65070 */
[----:B0-----:R-:W-:Y:S02]  /*1660*/  SHF.R.U32.HI R19, RZ, 0x14, R31 ;  /* 0x00000014ff137819 */ /* 0x001fe4000001161f */
[----:B------:R-:W-:Y:S02]  /*1670*/  ISETP.NE.AND.EX P3, PT, R39, -0x80000000, PT, P3 ;  /* 0x800000002700780c */ /* 0x000fe40003f65330 */
[----:B------:R-:W-:Y:S02]  /*1680*/  ISETP.NE.AND.EX P5, PT, R35, -0x80000000, PT, P5 ;  /* 0x800000002300780c */ /* 0x000fe40003fa5350 */
[----:B------:R-:W-:-:S02]  /*1690*/  SEL R24, R15, RZ, !P3 ;  /* 0x000000ff0f187207 */ /* 0x000fc40005800000 */
[----:B------:R-:W-:Y:S01]  /*16a0*/  ISETP.NE.U32.AND P2, PT, R34, RZ, PT ;  /* 0x000000ff2200720c */ /* 0x000fe20003f45070 */
[----:B------:R-:W-:Y:S01]  /*16b0*/  DSETP.NEU.AND P3, PT, |R20|, 0.5, PT ;  /* 0x3fe000001400742a */ /* 0x000fe20003f6d200 */
[----:B------:R-:W-:Y:S02]  /*16c0*/  SHF.L.U64.HI R37, R20, R37, R21 ;  /* 0x0000002514257219 */ /* 0x000fe40000010215 */
[----:B------:R-:W-:Y:S02]  /*16d0*/  LOP3.LUT R20, R19, 0x7ff, RZ, 0xc0, !PT ;  /* 0x000007ff13147812 */ /* 0x000fe400078ec0ff */
[----:B------:R-:W-:Y:S02]  /*16e0*/  SEL R18, R15, RZ, !P5 ;  /* 0x000000ff0f127207 */ /* 0x000fe40006800000 */
[----:B------:R-:W-:Y:S02]  /*16f0*/  ISETP.NE.AND.EX P2, PT, R37, -0x80000000, PT, P2 ;  /* 0x800000002500780c */ /* 0x000fe40003f45320 */
[----:B------:R-:W-:Y:S01]  /*1700*/  ISETP.GE.AND P5, PT, R21, RZ, PT ;  /* 0x000000ff1500720c */ /* 0x000fe20003fa6270 */
[----:B------:R-:W-:Y:S01]  /*1710*/  VIADD R21, R20, 0xfffffc0c ;  /* 0xfffffc0c14157836 */ /* 0x000fe20000000000 */
[----:B------:R-:W-:-:S02]  /*1720*/  SEL R18, R18, RZ, P6 ;  /* 0x000000ff12127207 */ /* 0x000fc40003000000 */
[----:B------:R-:W-:Y:S02]  /*1730*/  ISETP.NE.U32.AND P6, PT, R26, RZ, PT ;  /* 0x000000ff1a00720c */ /* 0x000fe40003fc5070 */
[----:B------:R-:W-:Y:S02]  /*1740*/  SEL R19, R15, RZ, !P2 ;  /* 0x000000ff0f137207 */ /* 0x000fe40005000000 */
[----:B------:R-:W-:Y:S02]  /*1750*/  SHF.L.U32 R20, R30, R21, RZ ;  /* 0x000000151e147219 */ /* 0x000fe400000006ff */
[----:B------:R-:W-:Y:S02]  /*1760*/  SEL R19, R19, RZ, P3 ;  /* 0x000000ff13137207 */ /* 0x000fe40001800000 */
[----:B------:R-:W-:Y:S01]  /*1770*/  ISETP.NE.AND.EX P3, PT, R27, RZ, PT, P6 ;  /* 0x000000ff1b00720c */ /* 0x000fe20003f65360 */
[----:B------:R-:W-:Y:S01]  /*1780*/  DSETP.NEU.AND P6, PT, |R22|, 0.5, PT ;  /* 0x3fe000001600742a */ /* 0x000fe20003fcd200 */
[----:B------:R-:W-:-:S02]  /*1790*/  @!P4 LOP3.LUT R18, R18, 0x7ff00000, RZ, 0xfc, !PT ;  /* 0x7ff000001212c812 */ /* 0x000fc400078efcff */
[----:B------:R-:W-:Y:S02]  /*17a0*/  ISETP.NE.U32.AND P4, PT, R20, RZ, PT ;  /* 0x000000ff1400720c */ /* 0x000fe40003f85070 */
[----:B------:R-:W-:Y:S02]  /*17b0*/  SHF.L.U64.HI R21, R30, R21, R31 ;  /* 0x000000151e157219 */ /* 0x000fe4000001021f */
[----:B------:R-:W-:Y:S02]  /*17c0*/  @!P5 LOP3.LUT R19, R19, 0x7ff00000, RZ, 0xfc, !PT ;  /* 0x7ff000001313d812 */ /* 0x000fe400078efcff */
[----:B------:R-:W-:Y:S01]  /*17d0*/  FSEL R25, R18, 1.875, P3 ;  /* 0x3ff0000012197808 */ /* 0x000fe20001800000 */
[----:B------:R-:W-:Y:S01]  /*17e0*/  IMAD.MOV.U32 R18, RZ, RZ, RZ ;  /* 0x000000ffff127224 */ /* 0x000fe200078e00ff */
[----:B------:R-:W-:Y:S02]  /*17f0*/  ISETP.GE.AND P3, PT, R31, RZ, PT ;  /* 0x000000ff1f00720c */ /* 0x000fe40003f66270 */
[----:B------:R-:W-:-:S02]  /*1800*/  ISETP.GE.AND P5, PT, R23, RZ, PT ;  /* 0x000000ff1700720c */ /* 0x000fc40003fa6270 */
[----:B------:R-:W-:Y:S02]  /*1810*/  ISETP.NE.AND.EX P4, PT, R21, -0x80000000, PT, P4 ;  /* 0x800000001500780c */ /* 0x000fe40003f85340 */
[----:B------:R-:W-:Y:S01]  /*1820*/  SEL R24, R24, RZ, P6 ;  /* 0x000000ff18187207 */ /* 0x000fe20003000000 */
[----:B------:R-:W-:Y:S01]  /*1830*/  DSETP.NEU.AND P6, PT, |R30|, 0.5, PT ;  /* 0x3fe000001e00742a */ /* 0x000fe20003fcd200 */
[----:B------:R-:W-:Y:S02]  /*1840*/  FSEL R19, R19, 1.875, P1 ;  /* 0x3ff0000013137808 */ /* 0x000fe40000800000 */
[----:B------:R-:W-:Y:S02]  /*1850*/  ISETP.NE.U32.AND P1, PT, R12, RZ, PT ;  /* 0x000000ff0c00720c */ /* 0x000fe40003f25070 */
[----:B------:R-:W-:Y:S02]  /*1860*/  SEL R12, R15, RZ, !P4 ;  /* 0x000000ff0f0c7207 */ /* 0x000fe40006000000 */
[----:B------:R-:W-:-:S02]  /*1870*/  ISETP.NE.U32.AND P2, PT, R28, RZ, PT ;  /* 0x000000ff1c00720c */ /* 0x000fc40003f45070 */
[----:B------:R-:W-:Y:S02]  /*1880*/  SEL R20, R12, RZ, P6 ;  /* 0x000000ff0c147207 */ /* 0x000fe40003000000 */
[----:B------:R-:W-:Y:S02]  /*1890*/  ISETP.NE.AND.EX P1, PT, R13, RZ, PT, P1 ;  /* 0x000000ff0d00720c */ /* 0x000fe40003f25310 */
[----:B------:R-:W-:Y:S02]  /*18a0*/  @!P3 LOP3.LUT R20, R20, 0x7ff00000, RZ, 0xfc, !PT ;  /* 0x7ff000001414b812 */ /* 0x000fe400078efcff */
[----:B------:R-:W-:Y:S02]  /*18b0*/  ISETP.NE.AND.EX P2, PT, R29, RZ, PT, P2 ;  /* 0x000000ff1d00720c */ /* 0x000fe40003f45320 */
[----:B------:R-:W-:Y:S02]  /*18c0*/  @!P5 LOP3.LUT R24, R24, 0x7ff00000, RZ, 0xfc, !PT ;  /* 0x7ff000001818d812 */ /* 0x000fe400078efcff */
[----:B------:R-:W-:Y:S01]  /*18d0*/  FSEL R22, R20, 1.875, P1 ;  /* 0x3ff0000014167808 */ /* 0x000fe20000800000 */
[----:B------:R-:W-:Y:S01]  /*18e0*/  IMAD.MOV.U32 R20, RZ, RZ, RZ ;  /* 0x000000ffff147224 */ /* 0x000fe200078e00ff */
[----:B------:R-:W-:Y:S01]  /*18f0*/  FSEL R21, R24, 1.875, P2 ;  /* 0x3ff0000018157808 */ /* 0x000fe20001000000 */
[----:B------:R-:W-:Y:S01]  /*1900*/  IMAD.MOV.U32 R24, RZ, RZ, RZ ;  /* 0x000000ffff187224 */ /* 0x000fe200078e00ff */
[----:B------:R-:W-:Y:S01]  /*1910*/  FSEL R23, R22, 1.875, P0 ;  /* 0x3ff0000016177808 */ /* 0x000fe20000000000 */
[----:B------:R-:W-:Y:S01]  /*1920*/  IMAD.MOV.U32 R22, RZ, RZ, RZ ;  /* 0x000000ffff167224 */ /* 0x000fe200078e00ff */
[----:B------:R-:W-:-:S02]  /*1930*/  FSEL R19, R19, 1.875, P0 ;  /* 0x3ff0000013137808 */ /* 0x000fc40000000000 */
[----:B------:R-:W-:Y:S02]  /*1940*/  FSEL R21, R21, 1.875, P0 ;  /* 0x3ff0000015157808 */ /* 0x000fe40000000000 */
[----:B------:R-:W-:Y:S01]  /*1950*/  FSEL R25, R25, 1.875, P0 ;  /* 0x3ff0000019197808 */ /* 0x000fe20000000000 */
[----:B------:R-:W-:Y:S01]  /*1960*/  F2I.S64.F64.TRUNC R22, R22 ;  /* 0x0000001600167311 */ /* 0x000fe2000030d900 */
[----:B------:R-:W-:-:S05]  /*1970*/  IADD3 R7, P1, PT, R7, 0x4, RZ ;  /* 0x0000000407077810 */ /* 0x000fca0007f3e0ff */
[----:B------:R-:W-:Y:S01]  /*1980*/  IMAD.X R0, RZ, RZ, R0, P1 ;  /* 0x000000ffff007224 */ /* 0x000fe200008e0600 */
[----:B------:R-:W-:Y:S01]  /*1990*/  ISETP.GE.U32.AND P1, PT, R7, R8, PT ;  /* 0x000000080700720c */ /* 0x000fe20003f26070 */
[----:B------:R-:W0:Y:S03]  /*19a0*/  F2I.S64.F64.TRUNC R18, R18 ;  /* 0x0000001200127311 */ /* 0x000e26000030d900 */
[----:B------:R-:W-:-:S05]  /*19b0*/  ISETP.GE.U32.AND.EX P1, PT, R0, R9, PT, P1 ;  /* 0x000000090000720c */ /* 0x000fca0003f26110 */
[----:B------:R1:W2:Y:S08]  /*19c0*/  F2I.S64.F64.TRUNC R12, R24 ;  /* 0x00000018000c7311 */ /* 0x0002b0000030d900 */
[----:B------:R-:W3:Y:S01]  /*19d0*/  F2I.S64.F64.TRUNC R20, R20 ;  /* 0x0000001400147311 */ /* 0x000ee2000030d900 */
        /* <DEDUP_REMOVED lines=10> */
.L_x_115:
        /* <DEDUP_REMOVED lines=28> */
.L_x_121:
[----:B------:R-:W-:Y:S01]  /*1c40*/  UMOV UR8, UR10 ;  /* 0x0000000a00087c82 */ /* 0x000fe20008000000 */
[----:B------:R-:W-:Y:S01]  /*1c50*/  DADD R28, -RZ, |R14| ;  /* 0x00000000ff1c7229 */ /* 0x000fe2000000050e */
[----:B------:R-:W0:Y:S01]  /*1c60*/  I2F.F64.S64 R44, UR8 ;  /* 0x00000008002c7d12 */ /* 0x000e220008301c00 */
[----:B--2---:R-:W-:Y:S01]  /*1c70*/  ISETP.NE.U32.AND P2, PT, R2, 0x1, PT ;  /* 0x000000010200780c */ /* 0x004fe20003f45070 */
[----:B------:R-:W-:Y:S01]  /*1c80*/  BSSY.RECONVERGENT B0, `(.L_x_120) ;  /* 0x000000e000007945 */ /* 0x000fe20003800200 */
[----:B------:R-:W-:Y:S02]  /*1c90*/  ISETP.GE.AND P1, PT, R15, RZ, PT ;  /* 0x000000ff0f00720c */ /* 0x000fe40003f26270 */
[----:B------:R-:W-:Y:S02]  /*1ca0*/  ISETP.NE.AND.EX P2, PT, R3, RZ, PT, P2 ;  /* 0x000000ff0300720c */ /* 0x000fe40003f45320 */
[----:B------:R-:W-:Y:S02]  /*1cb0*/  MOV R52, 0x1d60 ;  /* 0x00001d6000347802 */ /* 0x000fe40000000f00 */
[----:B------:R-:W-:Y:S01]  /*1cc0*/  IMAD.MOV.U32 R51, RZ, RZ, R29 ;  /* 0x000000ffff337224 */ /* 0x000fe200078e001d */
        /* <DEDUP_REMOVED lines=10> */
.L_x_120:
[----:B------:R-:W-:Y:S01]  /*1d70*/  IMAD.MOV.U32 R28, RZ, RZ, R30 ;  /* 0x000000ffff1c7224 */ /* 0x000fe200078e001e */
[----:B------:R-:W-:Y:S01]  /*1d80*/  ISETP.NE.U32.AND P3, PT, RZ, UR10, PT ;  /* 0x0000000aff007c0c */ /* 0x000fe2000bf65070 */
[----:B------:R-:W-:-:S04]  /*1d90*/  UIADD3 UR10, UP1, UPT, UR10, UR22, URZ ;  /* 0x000000160a0a7290 */ /* 0x000fc8000ff3e0ff */
[----:B------:R-:W-:-:S10]  /*1da0*/  DADD R10, -RZ, -R28 ;  /* 0x00000000ff0a7229 */ /* 0x000fd4000000091c */
        /* <DEDUP_REMOVED lines=15> */
[----:B------:R-:W0:Y:S01]  /*1ea0*/  F2I.S64.F64.TRUNC R10, R10 ;  /* 0x0000000a000a7311 */ /* 0x000e22000030d900 */
[----:B------:R-:W-:Y:S01]  /*1eb0*/  IMAD.X R9, RZ, RZ, R9, P0 ;  /* 0x000000ffff097224 */ /* 0x000fe200000e0609 */
[----:B------:R-:W-:-:S04]  /*1ec0*/  ISETP.NE.U32.AND P0, PT, R8, RZ, PT ;  /* 0x000000ff0800720c */ /* 0x000fc80003f05070 */
[----:B------:R-:W-:Y:S01]  /*1ed0*/  ISETP.NE.AND.EX P0, PT, R9, RZ, PT, P0 ;  /* 0x000000ff0900720c */ /* 0x000fe20003f05300 */
[----:B0-----:R1:W-:-:S12]  /*1ee0*/  STG.E.64 desc[UR14][R12.64], R10 ;  /* 0x0000000a0c007986 */ /* 0x0013d8000c101b0e */
[----:B------:R-:W-:Y:S05]  /*1ef0*/  @P0 BRA `(.L_x_121) ;  /* 0xfffffffc00500947 */ /* 0x000fea000383ffff */
.L_x_119:
        /* <DEDUP_REMOVED lines=26> */
.L_x_126:
[-C--:B------:R-:W-:Y:S01]  /*20a0*/  IMAD R10, R9, R2.reuse, RZ ;  /* 0x00000002090a7224 */ /* 0x080fe200078e02ff */
[----:B0-----:R-:W0:Y:S01]  /*20b0*/  LDC.64 R24, c[0x0][0x388] ;  /* 0x0000e200ff187b82 */ /* 0x001e220000000a00 */
[C---:B------:R-:W-:Y:S01]  /*20c0*/  IMAD.WIDE.U32 R18, R4.reuse, R2, UR4 ;  /* 0x0000000404127e25 */ /* 0x040fe2000f8e0002 */
[----:B------:R-:W-:Y:S01]  /*20d0*/  DADD R28, -RZ, |R14| ;  /* 0x00000000ff1c7229 */ /* 0x000fe2000000050e */
[----:B------:R-:W-:Y:S01]  /*20e0*/  BSSY.RECONVERGENT B0, `(.L_x_122) ;  /* 0x0000015000007945 */ /* 0x000fe20003800200 */
[----:B------:R-:W-:Y:S01]  /*20f0*/  ISETP.GE.AND P0, PT, R15, RZ, PT ;  /* 0x000000ff0f00720c */ /* 0x000fe20003f06270 */
[----:B------:R-:W-:Y:S01]  /*2100*/  IMAD R23, R4, R3, R10 ;  /* 0x0000000304177224 */ /* 0x000fe200078e020a */
[----:B------:R-:W-:Y:S01]  /*2110*/  MOV R52, 0x2230 ;  /* 0x0000223000347802 */ /* 0x000fe20000000f00 */
[----:B------:R-:W-:Y:S02]  /*2120*/  IMAD.MOV.U32 R22, RZ, RZ, R18 ;  /* 0x000000ffff167224 */ /* 0x000fe400078e0012 */
[----:B------:R-:W-:-:S03]  /*2130*/  IMAD.IADD R23, R19, 0x1, R23 ;  /* 0x0000000113177824 */ /* 0x000fc600078e0217 */
[----:B------:R-:W-:Y:S01]  /*2140*/  IMAD.MOV.U32 R51, RZ, RZ, R29 ;  /* 0x000000ffff337224 */ /* 0x000fe200078e001d */
[----:B------:R-:W1:Y:S01]  /*2150*/  I2F.F64.S64 R44, R22 ;  /* 0x00000016002c7312 */ /* 0x000e620000301c00 */
        /* <DEDUP_REMOVED lines=14> */
.L_x_122:
[----:B------:R-:W-:Y:S01]  /*2240*/  IMAD.MOV.U32 R28, RZ, RZ, R30 ;  /* 0x000000ffff1c7224 */ /* 0x000fe200078e001e */
[----:B------:R-:W-:Y:S01]  /*2250*/  ISETP.NE.U32.AND P3, PT, R18, RZ, PT ;  /* 0x000000ff1200720c */ /* 0x000fe20003f65070 */
[----:B------:R-:W-:Y:S01]  /*2260*/  BSSY.RECONVERGENT B0, `(.L_x_123) ;  /* 0x000001c000007945 */ /* 0x000fe20003800200 */
[----:B------:R-:W-:Y:S02]  /*2270*/  IADD3 R16, P4, PT, R20, UR4, RZ ;  /* 0x0000000414107c10 */ /* 0x000fe4000ff9e0ff */
[----:B------:R-:W-:Y:S01]  /*2280*/  MOV R52, 0x2420 ;  /* 0x0000242000347802 */ /* 0x000fe20000000f00 */
[----:B------:R-:W-:Y:S01]  /*2290*/  DADD R26, -RZ, -R28 ;  /* 0x00000000ff1a7229 */ /* 0x000fe2000000091c */
[----:B------:R-:W-:-:S04]  /*22a0*/  IADD3.X R17, PT, PT, R8, UR5, RZ, P4, !PT ;  /* 0x0000000508117c10 */ /* 0x000fc8000a7fe4ff */
[----:B------:R-:W0:Y:S05]  /*22b0*/  I2F.F64.S64 R44, R16 ;  /* 0x00000010002c7312 */ /* 0x000e2a0000301c00 */
[-C--:B------:R-:W-:Y:S02]  /*22c0*/  FSEL R19, R26, R30.reuse, !P2 ;  /* 0x0000001e1a137208 */ /* 0x080fe40005000000 */
[----:B------:R-:W-:Y:S02]  /*22d0*/  FSEL R10, R27, R29, !P2 ;  /* 0x0000001d1b0a7208 */ /* 0x000fe40005000000 */
[----:B------:R-:W-:Y:S02]  /*22e0*/  ISETP.NE.AND.EX P2, PT, R23, RZ, PT, P3 ;  /* 0x000000ff1700720c */ /* 0x000fe40003f45330 */
[----:B------:R-:W-:-:S02]  /*22f0*/  FSEL R18, R19, R30, !P0 ;  /* 0x0000001e13127208 */ /* 0x000fc40004000000 */
[----:B------:R-:W-:Y:S01]  /*2300*/  FSEL R10, R10, R29, !P0 ;  /* 0x0000001d0a0a7208 */ /* 0x000fe20004000000 */
[----:B------:R-:W-:Y:S01]  /*2310*/  DADD R28, -RZ, |R14| ;  /* 0x00000000ff1c7229 */ /* 0x000fe2000000050e */
[----:B------:R-:W-:Y:S01]  /*2320*/  FSEL R18, R18, RZ, P2 ;  /* 0x000000ff12127208 */ /* 0x000fe20001000000 */
[----:B0-----:R-:W-:Y:S01]  /*2330*/  IMAD.MOV.U32 R50, RZ, RZ, R44 ;  /* 0x000000ffff327224 */ /* 0x001fe200078e002c */
[----:B------:R-:W-:Y:S02]  /*2340*/  FSEL R10, R10, 1.875, P2 ;  /* 0x3ff000000a0a7808 */ /* 0x000fe40001000000 */
[----:B------:R-:W-:Y:S02]  /*2350*/  FSEL R18, R18, RZ, P1 ;  /* 0x000000ff12127208 */ /* 0x000fe40000800000 */
[----:B------:R-:W-:Y:S02]  /*2360*/  FSEL R19, R10, 1.875, P1 ;  /* 0x3ff000000a137808 */ /* 0x000fe40000800000 */
[----:B------:R-:W-:Y:S01]  /*2370*/  SHF.R.U32.HI R10, RZ, 0x14, R45 ;  /* 0x00000014ff0a7819 */ /* 0x000fe2000001162d */
[----:B------:R-:W-:-:S03]  /*2380*/  IMAD.MOV.U32 R51, RZ, RZ, R29 ;  /* 0x000000ffff337224 */ /* 0x000fc600078e001d */
[----:B------:R-:W0:Y:S01]  /*2390*/  F2I.S64.F64.TRUNC R18, R18 ;  /* 0x0000001200127311 */ /* 0x000e22000030d900 */
[----:B------:R-:W-:-:S05]  /*23a0*/  LOP3.LUT R10, R10, 0x7ff, RZ, 0xc0, !PT ;  /* 0x000007ff0a0a7812 */ /* 0x000fca00078ec0ff */
[----:B------:R-:W-:-:S05]  /*23b0*/  VIADD R23, R10, 0xfffffc0c ;  /* 0xfffffc0c0a177836 */ /* 0x000fca0000000000 */
[CC--:B------:R-:W-:Y:S02]  /*23c0*/  SHF.L.U32 R10, R44.reuse, R23.reuse, RZ ;  /* 0x000000172c0a7219 */ /* 0x0c0fe400000006ff */
[----:B------:R-:W-:Y:S01]  /*23d0*/  SHF.L.U64.HI R23, R44, R23, R45 ;  /* 0x000000172c177219 */ /* 0x000fe2000001022d */
[----:B0-----:R0:W-:Y:S01]  /*23e0*/  STG.E.64 desc[UR14][R24.64+-0x10], R18 ;  /* 0xfffff01218007986 */ /* 0x0011e2000c101b0e */
[----:B------:R-:W-:-:S04]  /*23f0*/  ISETP.NE.U32.AND P2, PT, R10, RZ, PT ;  /* 0x000000ff0a00720c */ /* 0x000fc80003f45070 */
[----:B------:R-:W-:-:S13]  /*2400*/  ISETP.NE.AND.EX P2, PT, R23, -0x80000000, PT, P2 ;  /* 0x800000001700780c */ /* 0x000fda0003f45320 */
[----:B0-----:R-:W-:Y:S05]  /*2410*/  CALL.REL.NOINC `($logspace_i64$__internal_accurate_pow) ;  /* 0x0000000400747944 */ /* 0x001fea0003c00000 */
[----:B------:R-:W-:Y:S05]  /*2420*/  BSYNC.RECONVERGENT B0 ;  /* 0x0000000000007941 */ /* 0x000fea0003800200 */
.L_x_123:
[----:B------:R-:W-:Y:S01]  /*2430*/  IMAD.MOV.U32 R28, RZ, RZ, R30 ;  /* 0x000000ffff1c7224 */ /* 0x000fe200078e001e */
[----:B------:R-:W-:Y:S01]  /*2440*/  ISETP.NE.U32.AND P3, PT, R16, RZ, PT ;  /* 0x000000ff1000720c */ /* 0x000fe20003f65070 */
[-C--:B------:R-:W-:Y:S01]  /*2450*/  IMAD R10, R13, R2.reuse, RZ ;  /* 0x000000020d0a7224 */ /* 0x080fe200078e02ff */
[----:B------:R-:W-:Y:S01]  /*2460*/  BSSY.RECONVERGENT B0, `(.L_x_124) ;  /* 0x000001e000007945 */ /* 0x000fe20003800200 */
[C---:B------:R-:W-:Y:S01]  /*2470*/  IMAD.WIDE.U32 R18, R7.reuse, R2, UR4 ;  /* 0x0000000407127e25 */ /* 0x040fe2000f8e0002 */
[----:B------:R-:W-:Y:S01]  /*2480*/  MOV R52, 0x2640 ;  /* 0x0000264000347802 */ /* 0x000fe20000000f00 */
[----:B------:R-:W-:Y:S02]  /*2490*/  DADD R22, -RZ, -R28 ;  /* 0x00000000ff167229 */ /* 0x000fe4000000091c */
[----:B------:R-:W-:-:S08]  /*24a0*/  IMAD R31, R7, R3, R10 ;  /* 0x00000003071f7224 */ /* 0x000fd000078e020a */
[-C--:B------:R-:W-:Y:S01]  /*24b0*/  FSEL R27, R22, R30.reuse, !P2 ;  /* 0x0000001e161b7208 */ /* 0x080fe20005000000 */
[----:B------:R-:W-:Y:S01]  /*24c0*/  IMAD.MOV.U32 R22, RZ, RZ, R18 ;  /* 0x000000ffff167224 */ /* 0x000fe200078e0012 */
[-C--:B------:R-:W-:Y:S01]  /*24d0*/  FSEL R10, R23, R29.reuse, !P2 ;  /* 0x0000001d170a7208 */ /* 0x080fe20005000000 */
[----:B------:R-:W-:Y:S01]  /*24e0*/  IMAD.IADD R23, R19, 0x1, R31 ;  /* 0x0000000113177824 */ /* 0x000fe200078e021f */
[----:B------:R-:W-:Y:S02]  /*24f0*/  ISETP.NE.AND.EX P2, PT, R17, RZ, PT, P3 ;  /* 0x000000ff1100720c */ /* 0x000fe40003f45330 */
[----:B------:R-:W-:Y:S01]  /*2500*/  FSEL R16, R27, R30, !P0 ;  /* 0x0000001e1b107208 */ /* 0x000fe20004000000 */
[----:B------:R-:W0:Y:S01]  /*2510*/  I2F.F64.S64 R44, R22 ;  /* 0x00000016002c7312 */ /* 0x000e220000301c00 */
[----:B------:R-:W-:Y:S01]  /*2520*/  FSEL R10, R10, R29, !P0 ;  /* 0x0000001d0a0a7208 */ /* 0x000fe20004000000 */
[----:B------:R-:W-:Y:S01]  /*2530*/  DADD R28, -RZ, |R14| ;  /* 0x00000000ff1c7229 */ /* 0x000fe2000000050e */
[----:B------:R-:W-:-:S02]  /*2540*/  FSEL R16, R16, RZ, P2 ;  /* 0x000000ff10107208 */ /* 0x000fc40001000000 */
[----:B------:R-:W-:Y:S02]  /*2550*/  FSEL R10, R10, 1.875, P2 ;  /* 0x3ff000000a0a7808 */ /* 0x000fe40001000000 */
[----:B------:R-:W-:Y:S02]  /*2560*/  FSEL R16, R16, RZ, P1 ;  /* 0x000000ff10107208 */ /* 0x000fe40000800000 */
[----:B------:R-:W-:-:S03]  /*2570*/  FSEL R17, R10, 1.875, P1 ;  /* 0x3ff000000a117808 */ /* 0x000fc60000800000 */
[----:B------:R-:W-:-:S03]  /*2580*/  IMAD.MOV.U32 R51, RZ, RZ, R29 ;  /* 0x000000ffff337224 */ /* 0x000fc600078e001d */
[----:B------:R-:W1:Y:S01]  /*2590*/  F2I.S64.F64.TRUNC R16, R16 ;  /* 0x0000001000107311 */ /* 0x000e62000030d900 */
        /* <DEDUP_REMOVED lines=9> */
[----:B0-----:R-:W-:Y:S05]  /*2630*/  CALL.REL.NOINC `($logspace_i64$__internal_accurate_pow) ;  /* 0x0000000000ec7944 */ /* 0x001fea0003c00000 */
[----:B------:R-:W-:Y:S05]  /*2640*/  BSYNC.RECONVERGENT B0 ;  /* 0x0000000000007941 */ /* 0x000fea0003800200 */
.L_x_124:
[----:B------:R-:W-:Y:S01]  /*2650*/  IMAD.MOV.U32 R28, RZ, RZ, R30 ;  /* 0x000000ffff1c7224 */ /* 0x000fe200078e001e */
[----:B------:R-:W-:Y:S01]  /*2660*/  ISETP.NE.U32.AND P3, PT, R18, RZ, PT ;  /* 0x000000ff1200720c */ /* 0x000fe20003f65070 */
[-C--:B------:R-:W-:Y:S01]  /*2670*/  IMAD R10, R11, R2.reuse, RZ ;  /* 0x000000020b0a7224 */ /* 0x080fe200078e02ff */
[----:B------:R-:W-:Y:S01]  /*2680*/  BSSY.RECONVERGENT B0, `(.L_x_125) ;  /* 0x000001e000007945 */ /* 0x000fe20003800200 */
[C---:B------:R-:W-:Y:S01]  /*2690*/  IMAD.WIDE.U32 R16, R6.reuse, R2, UR4 ;  /* 0x0000000406107e25 */ /* 0x040fe2000f8e0002 */
[----:B------:R-:W-:Y:S01]  /*26a0*/  MOV R52, 0x2860 ;  /* 0x0000286000347802 */ /* 0x000fe20000000f00 */
[----:B------:R-:W-:Y:S02]  /*26b0*/  DADD R26, -RZ, -R28 ;  /* 0x00000000ff1a7229 */ /* 0x000fe4000000091c */
[----:B------:R-:W-:Y:S02]  /*26c0*/  IMAD R19, R6, R3, R10 ;  /* 0x0000000306137224 */ /* 0x000fe400078e020a */
[----:B------:R-:W-:-:S02]  /*26d0*/  IMAD.MOV.U32 R18, RZ, RZ, R16 ;  /* 0x000000ffff127224 */ /* 0x000fc400078e0010 */
[----:B------:R-:W-:-:S04]  /*26e0*/  IMAD.IADD R19, R17, 0x1, R19 ;  /* 0x0000000111137824 */ /* 0x000fc800078e0213 */
[-C--:B------:R-:W-:Y:S01]  /*26f0*/  FSEL R31, R26, R30.reuse, !P2 ;  /* 0x0000001e1a1f7208 */ /* 0x080fe20005000000 */
[----:B------:R-:W0:Y:S01]  /*2700*/  I2F.F64.S64 R44, R18 ;  /* 0x00000012002c7312 */ /* 0x000e220000301c00 */
[-C--:B------:R-:W-:Y:S02]  /*2710*/  FSEL R10, R27, R29.reuse, !P2 ;  /* 0x0000001d1b0a7208 */ /* 0x080fe40005000000 */
[----:B------:R-:W-:Y:S02]  /*2720*/  ISETP.NE.AND.EX P2, PT, R23, RZ, PT, P3 ;  /* 0x000000ff1700720c */ /* 0x000fe40003f45330 */
[----:B------:R-:W-:Y:S02]  /*2730*/  FSEL R22, R31, R30, !P0 ;  /* 0x0000001e1f167208 */ /* 0x000fe40004000000 */
[----:B------:R-:W-:Y:S01]  /*2740*/  FSEL R10, R10, R29, !P0 ;  /* 0x0000001d0a0a7208 */ /* 0x000fe20004000000 */
[----:B------:R-:W-:Y:S01]  /*2750*/  DADD R28, -RZ, |R14| ;  /* 0x00000000ff1c7229 */ /* 0x000fe2000000050e */
[----:B------:R-:W-:-:S02]  /*2760*/  FSEL R22, R22, RZ, P2 ;  /* 0x000000ff16167208 */ /* 0x000fc40001000000 */
[----:B------:R-:W-:Y:S02]  /*2770*/  FSEL R10, R10, 1.875, P2 ;  /* 0x3ff000000a0a7808 */ /* 0x000fe40001000000 */
[----:B------:R-:W-:Y:S02]  /*2780*/  FSEL R22, R22, RZ, P1 ;  /* 0x000000ff16167208 */ /* 0x000fe40000800000 */
[----:B------:R-:W-:Y:S01]  /*2790*/  FSEL R23, R10, 1.875, P1 ;  /* 0x3ff000000a177808 */ /* 0x000fe20000800000 */
[----:B0-----:R-:W-:Y:S01]  /*27a0*/  IMAD.MOV.U32 R50, RZ, RZ, R44 ;  /* 0x000000ffff327224 */ /* 0x001fe200078e002c */
        /* <DEDUP_REMOVED lines=12> */
.L_x_125:
[----:B------:R-:W-:Y:S01]  /*2870*/  IMAD.MOV.U32 R28, RZ, RZ, R30 ;  /* 0x000000ffff1c7224 */ /* 0x000fe200078e001e */
[----:B------:R-:W-:Y:S01]  /*2880*/  ISETP.NE.U32.AND P3, PT, R16, RZ, PT ;  /* 0x000000ff1000720c */ /* 0x000fe20003f65070 */
[----:B------:R-:W-:-:S04]  /*2890*/  ULEA UR4, UP0, UR6, UR4, 0x2 ;  /* 0x0000000406047291 */ /* 0x000fc8000f8010ff */
[----:B------:R-:W-:Y:S01]  /*28a0*/  DADD R22, -RZ, -R28 ;  /* 0x00000000ff167229 */ /* 0x000fe2000000091c */
[----:B------:R-:W-:-:S09]  /*28b0*/  UIADD3.X UR5, UPT, UPT, UR5, UR8, URZ, UP0, !UPT ;  /* 0x0000000805057290 */ /* 0x000fd200087fe4ff */
        /* <DEDUP_REMOVED lines=11> */
[----:B------:R-:W0:Y:S01]  /*2970*/  F2I.S64.F64.TRUNC R16, R16 ;  /* 0x0000001000107311 */ /* 0x000e22000030d900 */
[----:B------:R-:W-:Y:S01]  /*2980*/  IMAD.X R0, RZ, RZ, R0, P0 ;  /* 0x000000ffff007224 */ /* 0x000fe200000e0600 */
[----:B------:R-:W-:Y:S01]  /*2990*/  ISETP.GE.U32.AND P0, PT, R5, UR10, PT ;  /* 0x0000000a05007c0c */ /* 0x000fe2000bf06070 */
[----:B------:R-:W-:-:S03]  /*29a0*/  IMAD.X R27, RZ, RZ, R25, P1 ;  /* 0x000000ffff1b7224 */ /* 0x000fc600008e0619 */
[----:B------:R-:W-:Y:S01]  /*29b0*/  ISETP.GE.U32.AND.EX P0, PT, R0, UR11, PT, P0 ;  /* 0x0000000b00007c0c */ /* 0x000fe2000bf06100 */
[----:B0-----:R0:W-:-:S12]  /*29c0*/  STG.E.64 desc[UR14][R24.64+0x8], R16 ;  /* 0x0000081018007986 */ /* 0x0011d8000c101b0e */
[----:B------:R-:W-:Y:S05]  /*29d0*/  @!P0 BRA `(.L_x_126) ;  /* 0xfffffff400b08947 */ /* 0x000fea000383ffff */
[----:B------:R-:W-:Y:S05]  /*29e0*/  EXIT ;  /* 0x000000000000794d */ /* 0x000fea0003800000 */
        .type           $logspace_i64$__internal_accurate_pow,@function
        .size           $logspace_i64$__internal_accurate_pow,(.L_x_373 - $logspace_i64$__internal_accurate_pow)
$logspace_i64$__internal_accurate_pow:
[----:B------:R-:W-:Y:S01]  /*29f0*/  ISETP.GT.U32.AND P5, PT, R51, 0xfffff, PT ;  /* 0x000fffff3300780c */ /* 0x000fe20003fa4070 */
[--C-:B------:R-:W-:Y:S01]  /*2a00*/  IMAD.MOV.U32 R29, RZ, RZ, R51.reuse ;  /* 0x000000ffff1d7224 */ /* 0x100fe200078e0033 */
[----:B------:R-:W-:Y:S01]  /*2a10*/  UMOV UR18, 0x7d2cafe2 ;  /* 0x7d2cafe200127882 */ /* 0x000fe20000000000 */
[----:B------:R-:W-:Y:S01]  /*2a20*/  UMOV UR19, 0x3eb0f5ff ;  /* 0x3eb0f5ff00137882 */ /* 0x000fe20000000000 */
[----:B------:R-:W-:Y:S01]  /*2a30*/  SHF.R.U32.HI R51, RZ, 0x14, R51 ;  /* 0x00000014ff337819 */ /* 0x000fe20000011633 */
[----:B------:R-:W-:Y:S01]  /*2a40*/  UMOV UR20, 0x3b39803f ;  /* 0x3b39803f00147882 */ /* 0x000fe20000000000 */
[----:B------:R-:W-:-:S07]  /*2a50*/  UMOV UR21, 0x3c7abc9e ;  /* 0x3c7abc9e00157882 */ /* 0x000fce0000000000 */
[----:B------:R-:W-:-:S10]  /*2a60*/  @!P5 DMUL R48, R28, 1.80143985094819840000e+16 ;  /* 0x435000001c30d828 */ /* 0x000fd40000000000 */
[----:B------:R-:W-:Y:S01]  /*2a70*/  @!P5 IMAD.MOV.U32 R29, RZ, RZ, R49 ;  /* 0x000000ffff1dd224 */ /* 0x000fe200078e0031 */
[----:B------:R-:W-:Y:S01]  /*2a80*/  @!P5 LEA.HI R51, R49, 0xffffffca, RZ, 0xc ;  /* 0xffffffca3133d811 */ /* 0x000fe200078f60ff */
        /* <DEDUP_REMOVED lines=64> */
[----:B------:R-:W-:-:S08]  /*2e90*/  DFMA R36, R34, R36, R42 ;  /* 0x000000242224722b */ /* 0x000fd0000000002a */
[----:B------:R-:W-:-:S08]  /*2ea0*/  DFMA R36, R40, R30, R36 ;  /* 0x0000001e2824722b */ /* 0x000fd00000000024 */
[----:B------:R-:W-:-:S08]  /*2eb0*/  DADD R30, R38, R36 ;  /* 0x00000000261e7229 */ /* 0x000fd00000000024 */
[--C-:B------:R-:W-:Y:S02]  /*2ec0*/  DADD R32, R46, R30.reuse ;  /* 0x000000002e207229 */ /* 0x100fe4000000001e */
[----:B------:R-:W-:-:S06]  /*2ed0*/  DADD R38, R38, -R30 ;  /* 0x0000000026267229 */ /* 0x000fcc000000081e */
[----:B------:R-:W-:Y:S02]  /*2ee0*/  DADD R46, R46, -R32 ;  /* 0x000000002e2e7229 */ /* 0x000fe40000000820 */
[----:B------:R-:W-:-:S06]  /*2ef0*/  DADD R38, R36, R38 ;  /* 0x0000000024267229 */ /* 0x000fcc0000000026 */
[----:B------:R-:W-:Y:S01]  /*2f00*/  DADD R46, R30, R46 ;  /* 0x000000001e2e7229 */ /* 0x000fe2000000002e */
[C---:B------:R-:W-:Y:S02]  /*2f10*/  VIADD R30, R51.reuse, 0xfffffc01 ;  /* 0xfffffc01331e7836 */ /* 0x040fe40000000000 */
[----:B------:R-:W-:Y:S02]  /*2f20*/  @P4 VIADD R30, R51, 0xfffffc02 ;  /* 0xfffffc02331e4836 */ /* 0x000fe40000000000 */
[----:B------:R-:W-:-:S03]  /*2f30*/  IMAD.MOV.U32 R31, RZ, RZ, 0x43300000 ;  /* 0x43300000ff1f7424 */ /* 0x000fc600078e00ff */
[----:B------:R-:W-:Y:S01]  /*2f40*/  DADD R38, R38, R46 ;  /* 0x0000000026267229 */ /* 0x000fe2000000002e */
[----:B------:R-:W-:Y:S01]  /*2f50*/  LOP3.LUT R30, R30, 0x80000000, RZ, 0x3c, !PT ;  /* 0x800000001e1e7812 */ /* 0x000fe200078e3cff */
[----:B------:R-:W-:-:S05]  /*2f60*/  IMAD.MOV.U32 R51, RZ, RZ, R45 ;  /* 0x000000ffff337224 */ /* 0x000fca00078e002d */
[----:B------:R-:W-:Y:S01]  /*2f70*/  DADD R34, R30, -UR18 ;  /* 0x800000121e227e29 */ /* 0x000fe20008000000 */
[----:B------:R-:W-:Y:S01]  /*2f80*/  UMOV UR18, 0xfefa39ef ;  /* 0xfefa39ef00127882 */ /* 0x000fe20000000000 */
[----:B------:R-:W-:Y:S01]  /*2f90*/  DADD R28, R28, R38 ;  /* 0x000000001c1c7229 */ /* 0x000fe20000000026 */
[----:B------:R-:W-:-:S07]  /*2fa0*/  UMOV UR19, 0x3fe62e42 ;  /* 0x3fe62e4200137882 */ /* 0x000fce0000000000 */
[----:B------:R-:W-:-:S08]  /*2fb0*/  DADD R36, R32, R28 ;  /* 0x0000000020247229 */ /* 0x000fd0000000001c */
        /* <DEDUP_REMOVED lines=75> */
.L_x_127:
[----:B------:R-:W-:Y:S01]  /*3470*/  DFMA R32, R32, R34, R34 ;  /* 0x000000222020722b */ /* 0x000fe20000000022 */
[----:B------:R-:W-:Y:S01]  /*3480*/  IMAD.MOV.U32 R53, RZ, RZ, 0x0 ;  /* 0x00000000ff357424 */ /* 0x000fe200078e00ff */
[----:B------:R-:W-:-:S08]  /*3490*/  DSETP.NEU.AND P4, PT, |R34|, +INF , PT ;  /* 0x7ff000002200742a */ /* 0x000fd00003f8d200 */
[----:B------:R-:W-:Y:S02]  /*34a0*/  FSEL R30, R34, R32, !P4 ;  /* 0x00000020221e7208 */ /* 0x000fe40006000000 */
[----:B------:R-:W-:Y:S01]  /*34b0*/  FSEL R29, R35, R33, !P4 ;  /* 0x00000021231d7208 */ /* 0x000fe20006000000 */
[----:B------:R-:W-:Y:S06]  /*34c0*/  RET.REL.NODEC R52 `(logspace_i64) ;  /* 0xffffffc834cc7950 */ /* 0x000fec0003c3ffff */
.L_x_128:
        /* <DEDUP_REMOVED lines=11> */
.L_x_373:


//--------------------- .text.logspace_i32        --------------------------
	.section	.text.logspace_i32,"ax",@progbits
	.align	128
        .global         logspace_i32
        .type           logspace_i32,@function
        .size           logspace_i32,(.L_x_380 - logspace_i32)
        .other          logspace_i32,@"STO_CUDA_ENTRY STV_DEFAULT"
logspace_i32:
.text.logspace_i32:
        /* <DEDUP_REMOVED lines=8> */
[----:B-1----:R-:W-:-:S02]  /*0080*/  USHF.R.U64 UR6, UR6, 0x2, UR7 ;  /* 0x0000000206067899 */ /* 0x002fc40008001207 */
[----:B------:R-:W-:Y:S01]  /*0090*/  USHF.R.U32.HI UR7, URZ, 0x2, UR7 ;  /* 0x00000002ff077899 */ /* 0x000fe20008011607 */
[----:B0-----:R-:W-:-:S05]  /*00a0*/  IMAD R0, R2, UR4, R3 ;  /* 0x0000000402007c24 */ /* 0x001fca000f8e0203 */
[----:B------:R-:W-:Y:S02]  /*00b0*/  IMAD.U32 R3, RZ, RZ, UR7 ;  /* 0x00000007ff037e24 */ /* 0x000fe4000f8e00ff */
[----:B---3--:R-:W-:Y:S01]  /*00c0*/  IMAD R2, R2, UR5, RZ ;  /* 0x0000000502027c24 */ /* 0x008fe2000f8e02ff */
[----:B------:R-:W-:-:S04]  /*00d0*/  ISETP.LT.U32.AND P0, PT, R0, UR6, PT ;  /* 0x0000000600007c0c */ /* 0x000fc8000bf01070 */
[----:B------:R-:W-:-:S13]  /*00e0*/  ISETP.GT.U32.AND.EX P0, PT, R3, RZ, PT, P0 ;  /* 0x000000ff0300720c */ /* 0x000fda0003f04100 */
[----:B--2---:R-:W-:Y:S05]  /*00f0*/  @!P0 BRA `(.L_x_130) ;  /* 0x0000001000888947 */ /* 0x004fea0003800000 */
[----:B------:R-:W0:Y:S01]  /*0100*/  LDC.64 R8, c[0x0][0x388] ;  /* 0x0000e200ff087b82 */ /* 0x000e220000000a00 */
[----:B------:R-:W-:Y:S01]  /*0110*/  HFMA2 R12, -RZ, RZ, 0.771484375, 0.21533203125 ;  /* 0x3a2c32e4ff0c7431 */ /* 0x000fe200000001ff */
[----:B------:R-:W1:Y:S01]  /*0120*/  LDCU UR5, c[0x0][0x390] ;  /* 0x00007200ff0577ac */ /* 0x000e620008000800 */
[----:B------:R-:W2:Y:S01]  /*0130*/  LDCU UR10, c[0x0][0x38c] ;  /* 0x00007180ff0a77ac */ /* 0x000ea20008000800 */
[----:B-1----:R-:W-:Y:S02]  /*0140*/  USHF.R.S32.HI UR4, URZ, 0x1f, UR5 ;  /* 0x0000001fff047899 */ /* 0x002fe40008011405 */
[----:B------:R-:W-:Y:S02]  /*0150*/  IMAD.U32 R16, RZ, RZ, UR5 ;  /* 0x00000005ff107e24 */ /* 0x000fe4000f8e00ff */
[----:B------:R-:W-:Y:S01]  /*0160*/  IMAD.WIDE.U32 R18, R2, UR5, RZ ;  /* 0x0000000502127c25 */ /* 0x000fe2000f8e00ff */
[----:B0-----:R-:W-:Y:S02]  /*0170*/  I2FP.F32.S32 R3, R8 ;  /* 0x0000000800037245 */ /* 0x001fe40000201400 */
[----:B------:R-:W-:Y:S01]  /*0180*/  ISETP.NE.AND P2, PT, R8, 0x1, PT ;  /* 0x000000010800780c */ /* 0x000fe20003f45270 */
[----:B------:R-:W-:Y:S01]  /*0190*/  IMAD.WIDE.U32 R20, R0, UR5, RZ ;  /* 0x0000000500147c25 */ /* 0x000fe2000f8e00ff */
[----:B------:R-:W-:-:S03]  /*01a0*/  FSETP.GEU.AND P0, PT, |R3|, 1.175494350822287508e-38, PT ;  /* 0x008000000300780b */ /* 0x000fc60003f0e200 */
[C---:B------:R-:W-:Y:S01]  /*01b0*/  FMUL R4, |R3|.reuse, 16777216 ;  /* 0x4b80000003047820 */ /* 0x040fe20000400200 */
[----:B------:R-:W-:Y:S01]  /*01c0*/  MOV R17, UR4 ;  /* 0x0000000400117c02 */ /* 0x000fe20008000f00 */
[----:B------:R-:W-:Y:S02]  /*01d0*/  IMAD R27, R2, UR4, RZ ;  /* 0x00000004021b7c24 */ /* 0x000fe4000f8e02ff */
[----:B------:R-:W-:Y:S01]  /*01e0*/  FADD R14, R3, R3 ;  /* 0x00000003030e7221 */ /* 0x000fe20000000000 */
[----:B------:R-:W-:Y:S01]  /*01f0*/  IMAD R35, R0, UR4, RZ ;  /* 0x0000000400237c24 */ /* 0x000fe2000f8e02ff */
[----:B------:R-:W-:Y:S01]  /*0200*/  FSEL R4, R4, |R3|, !P0 ;  /* 0x4000000304047208 */ /* 0x000fe20004000000 */
[----:B------:R-:W-:Y:S02]  /*0210*/  IMAD.IADD R27, R19, 0x1, R27 ;  /* 0x00000001131b7824 */ /* 0x000fe400078e021b */
[----:B--2---:R-:W-:Y:S02]  /*0220*/  IMAD.U32 R29, RZ, RZ, UR10 ;  /* 0x0000000aff1d7e24 */ /* 0x004fe4000f8e00ff */
[----:B------:R-:W-:Y:S01]  /*0230*/  VIADD R5, R4, 0xc0cafb0d ;  /* 0xc0cafb0d04057836 */ /* 0x000fe20000000000 */
[----:B------:R-:W-:-:S04]  /*0240*/  SHF.L.U64.HI R32, R18, 0x2, R27 ;  /* 0x0000000212207819 */ /* 0x000fc8000001021b */
        /* <DEDUP_REMOVED lines=10> */
[----:B------:R-:W-:Y:S02]  /*02f0*/  ISETP.EQ.OR P0, PT, R8, RZ, !P0 ;  /* 0x000000ff0800720c */ /* 0x000fe40004702670 */
[----:B------:R-:W-:Y:S01]  /*0300*/  SHF.R.U32.HI R8, RZ, 0x1e, R0 ;  /* 0x0000001eff087819 */ /* 0x000fe20000011600 */
        /* <DEDUP_REMOVED lines=11> */
[C---:B------:R-:W-:Y:S01]  /*03c0*/  FFMA R10, R5.reuse, R10, 0.12022458761930465698 ;  /* 0x3df6384f050a7423 */ /* 0x040fe2000000000a */
[----:B------:R-:W-:Y:S02]  /*03d0*/  SHF.R.S32.HI R7, RZ, 0x1f, R9 ;  /* 0x0000001fff077819 */ /* 0x000fe40000011409 */
[----:B------:R-:W-:Y:S01]  /*03e0*/  FFMA R4, R6, 1.4426950216293334961, R13 ;  /* 0x3fb8aa3b06047823 */ /* 0x000fe2000000000d */
[----:B------:R-:W-:Y:S01]  /*03f0*/  FMUL R10, R5, R10 ;  /* 0x0000000a050a7220 */ /* 0x000fe20000400000 */
[----:B------:R-:W0:Y:S02]  /*0400*/  LDC.64 R12, c[0x0][0x380] ;  /* 0x0000e000ff0c7b82 */ /* 0x000e240000000a00 */
[----:B------:R-:W-:Y:S01]  /*0410*/  FFMA R5, R11, 1.9251366722983220825e-08, R4 ;  /* 0x32a55e340b057823 */ /* 0x000fe20000000004 */
[----:B------:R-:W-:-:S04]  /*0420*/  FMUL R4, R10, 3 ;  /* 0x404000000a047820 */ /* 0x000fc80000400000 */
[----:B------:R-:W-:-:S04]  /*0430*/  FFMA R4, R6, R4, R5 ;  /* 0x0000000406047223 */ /* 0x000fc80000000005 */
[----:B------:R-:W-:Y:S01]  /*0440*/  FFMA R10, R11, R10, R4 ;  /* 0x0000000a0b0a7223 */ /* 0x000fe20000000004 */
[----:B------:R-:W-:-:S03]  /*0450*/  IMAD.SHL.U32 R11, R0, 0x4, RZ ;  /* 0x00000004000b7824 */ /* 0x000fc600078e00ff */
[----:B------:R-:W-:Y:S01]  /*0460*/  FADD R4, R15, R10 ;  /* 0x0000000a0f047221 */ /* 0x000fe20000000000 */
[C---:B------:R-:W-:Y:S01]  /*0470*/  IMAD R9, R11.reuse, UR4, RZ ;  /* 0x000000040b097c24 */ /* 0x040fe2000f8e02ff */
[C---:B------:R-:W-:Y:S01]  /*0480*/  LOP3.LUT R22, R11.reuse, 0x2, RZ, 0xfc, !PT ;  /* 0x000000020b167812 */ /* 0x040fe200078efcff */
[C---:B------:R-:W-:Y:S01]  /*0490*/  IMAD.WIDE.U32 R16, R11.reuse, UR5, R16 ;  /* 0x000000050b107c25 */ /* 0x040fe2000f8e0010 */
[----:B------:R-:W-:-:S03]  /*04a0*/  LOP3.LUT R11, R11, 0x3, RZ, 0xfc, !PT ;  /* 0x000000030b0b7812 */ /* 0x000fc600078efcff */
[----:B------:R-:W-:Y:S01]  /*04b0*/  FADD R5, -R15, R4 ;  /* 0x000000040f057221 */ /* 0x000fe20000000100 */
[C---:B------:R-:W-:Y:S02]  /*04c0*/  IMAD R9, R8.reuse, UR5, R9 ;  /* 0x0000000508097c24 */ /* 0x040fe4000f8e0209 */
[----:B------:R-:W-:Y:S01]  /*04d0*/  IMAD R8, R8, UR5, RZ ;  /* 0x0000000508087c24 */ /* 0x000fe2000f8e02ff */
[----:B0-----:R-:W-:Y:S01]  /*04e0*/  LEA R6, P1, R0, R12, 0x4 ;  /* 0x0000000c00067211 */ /* 0x001fe200078220ff */
[----:B------:R-:W-:-:S04]  /*04f0*/  IMAD.WIDE.U32 R24, R11, UR5, RZ ;  /* 0x000000050b187c25 */ /* 0x000fc8000f8e00ff */
[----:B------:R-:W-:Y:S01]  /*0500*/  FADD R5, R10, -R5 ;  /* 0x800000050a057221 */ /* 0x000fe20000000000 */
[----:B------:R-:W-:Y:S01]  /*0510*/  IADD3 R36, PT, PT, R17, R9, RZ ;  /* 0x0000000911247210 */ /* 0x000fe20007ffe0ff */
[--C-:B------:R-:W-:Y:S01]  /*0520*/  IMAD R31, R22, UR4, R8.reuse ;  /* 0x00000004161f7c24 */ /* 0x100fe2000f8e0208 */
[----:B------:R-:W-:Y:S01]  /*0530*/  LEA.HI.X R13, R0, R13, RZ, 0x4, P1 ;  /* 0x0000000d000d7211 */ /* 0x000fe200008f24ff */
[----:B------:R-:W-:Y:S01]  /*0540*/  IMAD R33, R11, UR4, R8 ;  /* 0x000000040b217c24 */ /* 0x000fe2000f8e0208 */
[----:B------:R-:W-:Y:S01]  /*0550*/  IADD3 R11, PT, PT, R21, R35, RZ ;  /* 0x00000023150b7210 */ /* 0x000fe20007ffe0ff */
[----:B------:R-:W-:-:S03]  /*0560*/  IMAD.WIDE.U32 R22, R22, UR5, RZ ;  /* 0x0000000516167c25 */ /* 0x000fc6000f8e00ff */
[----:B------:R-:W-:Y:S01]  /*0570*/  SHF.L.U64.HI R34, R20, 0x2, R11 ;  /* 0x0000000214227819 */ /* 0x000fe2000001020b */
[----:B------:R-:W-:Y:S01]  /*0580*/  IMAD.IADD R28, R23, 0x1, R31 ;  /* 0x00000001171c7824 */ /* 0x000fe200078e021f */
[----:B------:R-:W-:Y:S01]  /*0590*/  LOP3.LUT R31, R14, 0x7fffffff, RZ, 0xc0, !PT ;  /* 0x7fffffff0e1f7812 */ /* 0x000fe200078ec0ff */
[----:B------:R-:W-:Y:S02]  /*05a0*/  IMAD.MOV.U32 R15, RZ, RZ, R0 ;  /* 0x000000ffff0f7224 */ /* 0x000fe400078e0000 */
[----:B------:R-:W-:Y:S02]  /*05b0*/  IMAD.MOV.U32 R12, RZ, RZ, RZ ;  /* 0x000000ffff0c7224 */ /* 0x000fe400078e00ff */
[----:B------:R-:W-:-:S07]  /*05c0*/  IMAD.IADD R30, R25, 0x1, R33 ;  /* 0x00000001191e7824 */ /* 0x000fce00078e0221 */
.L_x_139:
[----:B0-----:R-:W-:Y:S01]  /*05d0*/  LEA R8, P1, R20, R29, 0x2 ;  /* 0x0000001d14087211 */ /* 0x001fe200078210ff */
[----:B------:R-:W-:Y:S04]  /*05e0*/  BSSY.RECONVERGENT B1, `(.L_x_131) ;  /* 0x0000030000017945 */ /* 0x000fe80003800200 */
[----:B------:R-:W-:Y:S01]  /*05f0*/  IMAD.X R9, R7, 0x1, R34, P1 ;  /* 0x0000000107097824 */ /* 0x000fe200008e0622 */
[----:B------:R-:W-:-:S03]  /*0600*/  ISETP.EQ.U32.AND P1, PT, R8, RZ, PT ;  /* 0x000000ff0800720c */ /* 0x000fc60003f22070 */
[----:B------:R-:W0:Y:S01]  /*0610*/  I2F.U64 R11, R8 ;  /* 0x00000008000b7312 */ /* 0x000e220000301000 */
[----:B------:R-:W-:Y:S01]  /*0620*/  ISETP.EQ.OR.EX P1, PT, R9, RZ, !P2, P1 ;  /* 0x000000ff0900720c */ /* 0x000fe20005722710 */
[----:B0-----:R-:W-:Y:S01]  /*0630*/  FMUL R27, R4, R11 ;  /* 0x0000000b041b7220 */ /* 0x001fe20000400000 */
[----:B------:R-:W-:-:S05]  /*0640*/  FMUL R9, R11, 0.5 ;  /* 0x3f0000000b097820 */ /* 0x000fca0000400000 */
[----:B------:R-:W0:Y:S01]  /*0650*/  FRND R26, R27 ;  /* 0x0000001b001a7307 */ /* 0x000e220000201000 */
[-C--:B------:R-:W-:Y:S01]  /*0660*/  FFMA R10, R4, R11.reuse, -R27 ;  /* 0x0000000b040a7223 */ /* 0x080fe2000000081b */
[C---:B------:R-:W-:Y:S02]  /*0670*/  FSETP.GT.AND P4, PT, |R27|.reuse, 152, PT ;  /* 0x431800001b00780b */ /* 0x040fe40003f84200 */
[----:B------:R-:W-:Y:S01]  /*0680*/  FSETP.GEU.AND P5, PT, R27, RZ, PT ;  /* 0x000000ff1b00720b */ /* 0x000fe20003fae000 */
[----:B------:R-:W-:-:S03]  /*0690*/  FFMA R10, R5, R11, R10 ;  /* 0x0000000b050a7223 */ /* 0x000fc6000000000a */
[----:B------:R-:W-:Y:S01]  /*06a0*/  FRND.TRUNC R9, R9 ;  /* 0x0000000900097307 */ /* 0x000fe2000020d000 */
[----:B0-----:R-:W-:Y:S01]  /*06b0*/  FADD R33, R27, -R26 ;  /* 0x8000001a1b217221 */ /* 0x001fe20000000000 */
[----:B------:R-:W-:-:S03]  /*06c0*/  FSETP.GT.AND P3, PT, R26, RZ, PT ;  /* 0x000000ff1a00720b */ /* 0x000fc60003f64000 */
[----:B------:R-:W-:Y:S01]  /*06d0*/  FADD R33, R10, R33 ;  /* 0x000000210a217221 */ /* 0x000fe20000000000 */
[----:B------:R-:W-:-:S04]  /*06e0*/  IMAD.MOV.U32 R10, RZ, RZ, 0x391fcb8e ;  /* 0x391fcb8eff0a7424 */ /* 0x000fc800078e00ff */
[----:B------:R-:W-:-:S04]  /*06f0*/  FFMA R35, R33, R10, 0.0013391353422775864601 ;  /* 0x3aaf85ed21237423 */ /* 0x000fc8000000000a */
[----:B------:R-:W-:-:S04]  /*0700*/  FFMA R8, R33, R35, 0.0096188392490148544312 ;  /* 0x3c1d985621087423 */ /* 0x000fc80000000023 */
[----:B------:R-:W-:-:S04]  /*0710*/  FFMA R8, R33, R8, 0.055503588169813156128 ;  /* 0x3d6357bb21087423 */ /* 0x000fc80000000008 */
[C---:B------:R-:W-:Y:S02]  /*0720*/  FFMA R26, R33.reuse, R8, 0.24022644758224487305 ;  /* 0x3e75fdec211a7423 */ /* 0x040fe40000000008 */
[----:B------:R-:W0:Y:S02]  /*0730*/  F2I.NTZ R8, R27 ;  /* 0x0000001b00087305 */ /* 0x000e240000203100 */
[----:B------:R-:W-:-:S04]  /*0740*/  FFMA R26, R33, R26, 0.69314718246459960938 ;  /* 0x3f317218211a7423 */ /* 0x000fc8000000001a */
[----:B------:R-:W-:Y:S01]  /*0750*/  FFMA R26, R33, R26, 1 ;  /* 0x3f800000211a7423 */ /* 0x000fe2000000001a */
[----:B------:R-:W-:-:S04]  /*0760*/  SEL R33, RZ, 0x83000000, P3 ;  /* 0x83000000ff217807 */ /* 0x000fc80001800000 */
[----:B0-----:R-:W-:Y:S01]  /*0770*/  LEA R35, R8, -R33, 0x17 ;  /* 0x8000002108237211 */ /* 0x001fe200078eb8ff */
[----:B------:R-:W-:Y:S02]  /*0780*/  VIADD R33, R33, 0x7f000000 ;  /* 0x7f00000021217836 */ /* 0x000fe40000000000 */
[----:B------:R-:W-:Y:S02]  /*0790*/  FADD R8, R9, R9 ;  /* 0x0000000909087221 */ /* 0x000fe40000000000 */
[----:B------:R-:W-:-:S04]  /*07a0*/  FMUL R26, R26, R33 ;  /* 0x000000211a1a7220 */ /* 0x000fc80000400000 */
[----:B------:R-:W-:Y:S01]  /*07b0*/  FMUL R35, R26, R35 ;  /* 0x000000231a237220 */ /* 0x000fe20000400000 */
[----:B------:R-:W-:Y:S01]  /*07c0*/  @P4 FSEL R35, RZ, +INF , !P5 ;  /* 0x7f800000ff234808 */ /* 0x000fe20006800000 */
[----:B------:R-:W-:Y:S01]  /*07d0*/  IMAD.MOV.U32 R26, RZ, RZ, 0x3f800000 ;  /* 0x3f800000ff1a7424 */ /* 0x000fe200078e00ff */
[----:B------:R-:W-:Y:S06]  /*07e0*/  @P1 BRA `(.L_x_132) ;  /* 0x00000000003c1947 */ /* 0x000fec0003800000 */
[----:B------:R-:W-:-:S04]  /*07f0*/  FSETP.NAN.AND P1, PT, |R11|, |R11|, PT ;  /* 0x4000000b0b00720b */ /* 0x000fc80003f28200 */
[----:B------:R-:W-:-:S13]  /*0800*/  FSETP.NUM.AND P1, PT, |R3|, |R3|, !P1 ;  /* 0x400000030300720b */ /* 0x000fda0004f27200 */
[----:B------:R-:W-:Y:S01]  /*0810*/  @!P1 FADD R26, R3, R11 ;  /* 0x0000000b031a9221 */ /* 0x000fe20000000000 */
[----:B------:R-:W-:Y:S06]  /*0820*/  @!P1 BRA `(.L_x_132) ;  /* 0x00000000002c9947 */ /* 0x000fec0003800000 */
[----:B------:R-:W-:-:S05]  /*0830*/  FADD R8, R11, -R8 ;  /* 0x800000080b087221 */ /* 0x000fca0000000000 */
[----:B------:R-:W-:-:S04]  /*0840*/  @P0 FSETP.NEU.AND P1, PT, |R8|, 1, PT ;  /* 0x3f8000000800080b */ /* 0x000fc80003f2d200 */
[----:B------:R-:W-:Y:S01]  /*0850*/  @P0 FSEL R26, R31, R14, P1 ;  /* 0x0000000e1f1a0208 */ /* 0x000fe20000800000 */
[----:B------:R-:W-:Y:S08]  /*0860*/  @P0 BRA `(.L_x_132) ;  /* 0x00000000001c0947 */ /* 0x000ff00003800000 */
[----:B------:R-:W0:Y:S01]  /*0870*/  LDC R9, c[0x0][0x388] ;  /* 0x0000e200ff097b82 */ /* 0x000e220000000800 */
[----:B------:R-:W-:-:S04]  /*0880*/  FSETP.NEU.AND P1, PT, |R11|, +INF , PT ;  /* 0x7f8000000b00780b */ /* 0x000fc80003f2d200 */
[----:B0-----:R-:W-:-:S04]  /*0890*/  ISETP.EQ.AND P1, PT, R9, -0x1, !P1 ;  /* 0xffffffff0900780c */ /* 0x001fc80004f22270 */
[----:B------:R-:W-:Y:S02]  /*08a0*/  ISETP.GT.OR P3, PT, R9, -0x1, P1 ;  /* 0xffffffff0900780c */ /* 0x000fe40000f64670 */
[----:B------:R-:W-:-:S11]  /*08b0*/  FSEL R26, R35, 1, !P1 ;  /* 0x3f800000231a7808 */ /* 0x000fd60004800000 */
[----:B------:R-:W-:-:S04]  /*08c0*/  @!P3 FSETP.NEU.AND P4, PT, |R8|, 1, PT ;  /* 0x3f8000000800b80b */ /* 0x000fc80003f8d200 */
[----:B------:R-:W-:-:S09]  /*08d0*/  @!P3 FSEL R26, R35, -R35, P4 ;  /* 0x80000023231ab208 */ /* 0x000fd20002000000 */
.L_x_132:
[----:B------:R-:W-:Y:S05]  /*08e0*/  BSYNC.RECONVERGENT B1 ;  /* 0x0000000000017941 */ /* 0x000fea0003800200 */
.L_x_131:
[----:B------:R-:W-:Y:S01]  /*08f0*/  IADD3 R8, P1, PT, R29, R16, RZ ;  /* 0x000000101d087210 */ /* 0x000fe20007f3e0ff */
[----:B------:R-:W-:Y:S03]  /*0900*/  BSSY.RECONVERGENT B1, `(.L_x_133) ;  /* 0x000002f000017945 */ /* 0x000fe60003800200 */
[----:B------:R-:W-:Y:S02]  /*0910*/  IADD3.X R9, PT, PT, R7, R36, RZ, P1, !PT ;  /* 0x0000002407097210 */ /* 0x000fe40000ffe4ff */
[----:B------:R-:W-:Y:S02]  /*0920*/  ISETP.EQ.U32.AND P1, PT, R8, RZ, PT ;  /* 0x000000ff0800720c */ /* 0x000fe40003f22070 */
[----:B------:R-:W0:Y:S02]  /*0930*/  I2F.U64 R11, R8 ;  /* 0x00000008000b7312 */ /* 0x000e240000301000 */
[----:B------:R-:W-:Y:S01]  /*0940*/  ISETP.EQ.OR.EX P1, PT, R9, RZ, !P2, P1 ;  /* 0x000000ff0900720c */ /* 0x000fe20005722710 */
[----:B0-----:R-:W-:-:S05]  /*0950*/  FMUL R27, R4, R11 ;  /* 0x0000000b041b7220 */ /* 0x001fca0000400000 */
[----:B------:R-:W0:Y:S01]  /*0960*/  FRND R35, R27 ;  /* 0x0000001b00237307 */ /* 0x000e220000201000 */
[-C--:B------:R-:W-:Y:S01]  /*0970*/  FFMA R33, R4, R11.reuse, -R27 ;  /* 0x0000000b04217223 */ /* 0x080fe2000000081b */
[C---:B------:R-:W-:Y:S02]  /*0980*/  FSETP.GT.AND P4, PT, |R27|.reuse, 152, PT ;  /* 0x431800001b00780b */ /* 0x040fe40003f84200 */
[----:B------:R-:W-:Y:S01]  /*0990*/  FSETP.GEU.AND P5, PT, R27, RZ, PT ;  /* 0x000000ff1b00720b */ /* 0x000fe20003fae000 */
[----:B------:R-:W-:-:S03]  /*09a0*/  FFMA R33, R5, R11, R33 ;  /* 0x0000000b05217223 */ /* 0x000fc60000000021 */
[----:B------:R1:W2:Y:S01]  /*09b0*/  F2I.NTZ R9, R27 ;  /* 0x0000001b00097305 */ /* 0x0002a20000203100 */
[----:B0-----:R-:W-:Y:S01]  /*09c0*/  FSETP.GT.AND P3, PT, R35, RZ, PT ;  /* 0x000000ff2300720b */ /* 0x001fe20003f64000 */
[----:B------:R-:W-:Y:S01]  /*09d0*/  FADD R35, R27, -R35 ;  /* 0x800000231b237221 */ /* 0x000fe20000000000 */
[----:B-1----:R-:W-:-:S03]  /*09e0*/  HFMA2 R27, -RZ, RZ, 1.875, 0 ;  /* 0x3f800000ff1b7431 */ /* 0x002fc600000001ff */
[----:B------:R-:W-:-:S04]  /*09f0*/  FADD R33, R33, R35 ;  /* 0x0000002321217221 */ /* 0x000fc80000000000 */
[----:B------:R-:W-:-:S04]  /*0a00*/  FFMA R35, R33, R10, 0.0013391353422775864601 ;  /* 0x3aaf85ed21237423 */ /* 0x000fc8000000000a */
[----:B------:R-:W-:-:S04]  /*0a10*/  FFMA R8, R33, R35, 0.0096188392490148544312 ;  /* 0x3c1d985621087423 */ /* 0x000fc80000000023 */
[----:B------:R-:W-:-:S04]  /*0a20*/  FFMA R8, R33, R8, 0.055503588169813156128 ;  /* 0x3d6357bb21087423 */ /* 0x000fc80000000008 */
[----:B------:R-:W-:-:S04]  /*0a30*/  FFMA R8, R33, R8, 0.24022644758224487305 ;  /* 0x3e75fdec21087423 */ /* 0x000fc80000000008 */
[----:B------:R-:W-:-:S04]  /*0a40*/  FFMA R8, R33, R8, 0.69314718246459960938 ;  /* 0x3f31721821087423 */ /* 0x000fc80000000008 */
[----:B------:R-:W-:Y:S01]  /*0a50*/  FFMA R8, R33, R8, 1 ;  /* 0x3f80000021087423 */ /* 0x000fe20000000008 */
[----:B------:R-:W-:-:S05]  /*0a60*/  SEL R33, RZ, 0x83000000, P3 ;  /* 0x83000000ff217807 */ /* 0x000fca0001800000 */
[----:B------:R-:W-:Y:S02]  /*0a70*/  VIADD R35, R33, 0x7f000000 ;  /* 0x7f00000021237836 */ /* 0x000fe40000000000 */
[----:B--2---:R-:W-:Y:S02]  /*0a80*/  IMAD R9, R9, 0x800000, -R33 ;  /* 0x0080000009097824 */ /* 0x004fe400078e0a21 */
[----:B------:R-:W-:Y:S01]  /*0a90*/  FMUL R35, R8, R35 ;  /* 0x0000002308237220 */ /* 0x000fe20000400000 */
[----:B------:R-:W-:-:S03]  /*0aa0*/  FMUL R8, R11, 0.5 ;  /* 0x3f0000000b087820 */ /* 0x000fc60000400000 */
[----:B------:R-:W-:Y:S01]  /*0ab0*/  FMUL R35, R35, R9 ;  /* 0x0000000923237220 */ /* 0x000fe20000400000 */
[----:B------:R-:W-:Y:S02]  /*0ac0*/  @P4 FSEL R35, RZ, +INF , !P5 ;  /* 0x7f800000ff234808 */ /* 0x000fe40006800000 */
[----:B------:R-:W0:Y:S02]  /*0ad0*/  FRND.TRUNC R8, R8 ;  /* 0x0000000800087307 */ /* 0x000e24000020d000 */
[----:B0-----:R-:W-:Y:S01]  /*0ae0*/  FADD R9, R8, R8 ;  /* 0x0000000808097221 */ /* 0x001fe20000000000 */
        /* <DEDUP_REMOVED lines=16> */
.L_x_134:
[----:B------:R-:W-:Y:S05]  /*0bf0*/  BSYNC.RECONVERGENT B1 ;  /* 0x0000000000017941 */ /* 0x000fea0003800200 */
.L_x_133:
[----:B------:R-:W-:Y:S01]  /*0c00*/  IADD3 R8, P1, PT, R29, R22, RZ ;  /* 0x000000161d087210 */ /* 0x000fe20007f3e0ff */
[----:B------:R-:W-:Y:S04]  /*0c10*/  BSSY.RECONVERGENT B1, `(.L_x_135) ;  /* 0x000002f000017945 */ /* 0x000fe80003800200 */
[----:B------:R-:W-:Y:S01]  /*0c20*/  IMAD.X R9, R7, 0x1, R28, P1 ;  /* 0x0000000107097824 */ /* 0x000fe200008e061c */
[----:B------:R-:W-:-:S03]  /*0c30*/  ISETP.EQ.U32.AND P1, PT, R8, RZ, PT ;  /* 0x000000ff0800720c */ /* 0x000fc60003f22070 */
[----:B------:R-:W0:Y:S01]  /*0c40*/  I2F.U64 R11, R8 ;  /* 0x00000008000b7312 */ /* 0x000e220000301000 */
[----:B------:R-:W-:Y:S01]  /*0c50*/  ISETP.EQ.OR.EX P1, PT, R9, RZ, !P2, P1 ;  /* 0x000000ff0900720c */ /* 0x000fe20005722710 */
[----:B0-----:R-:W-:-:S06]  /*0c60*/  FMUL R33, R4, R11 ;  /* 0x0000000b04217220 */ /* 0x001fcc0000400000 */
[----:B------:R-:W0:Y:S01]  /*0c70*/  FRND R37, R33 ;  /* 0x0000002100257307 */ /* 0x000e220000201000 */
[-C--:B------:R-:W-:Y:S01]  /*0c80*/  FFMA R35, R4, R11.reuse, -R33 ;  /* 0x0000000b04237223 */ /* 0x080fe20000000821 */
[C---:B------:R-:W-:Y:S02]  /*0c90*/  FSETP.GT.AND P4, PT, |R33|.reuse, 152, PT ;  /* 0x431800002100780b */ /* 0x040fe40003f84200 */
[----:B------:R-:W-:Y:S01]  /*0ca0*/  FSETP.GEU.AND P5, PT, R33, RZ, PT ;  /* 0x000000ff2100720b */ /* 0x000fe20003fae000 */
[----:B------:R-:W-:Y:S01]  /*0cb0*/  FFMA R35, R5, R11, R35 ;  /* 0x0000000b05237223 */ /* 0x000fe20000000023 */
[----:B0-----:R-:W-:Y:S01]  /*0cc0*/  FSETP.GT.AND P3, PT, R37, RZ, PT ;  /* 0x000000ff2500720b */ /* 0x001fe20003f64000 */
[----:B------:R-:W-:-:S03]  /*0cd0*/  FADD R37, R33, -R37 ;  /* 0x8000002521257221 */ /* 0x000fc60000000000 */
[----:B------:R-:W-:Y:S01]  /*0ce0*/  SEL R9, RZ, 0x83000000, P3 ;  /* 0x83000000ff097807 */ /* 0x000fe20001800000 */
[----:B------:R-:W-:-:S04]  /*0cf0*/  FADD R35, R35, R37 ;  /* 0x0000002523237221 */ /* 0x000fc80000000000 */
[----:B------:R-:W-:-:S04]  /*0d00*/  FFMA R37, R35, R10, 0.0013391353422775864601 ;  /* 0x3aaf85ed23257423 */ /* 0x000fc8000000000a */
[----:B------:R-:W-:Y:S01]  /*0d10*/  FFMA R8, R35, R37, 0.0096188392490148544312 ;  /* 0x3c1d985623087423 */ /* 0x000fe20000000025 */
[----:B------:R-:W-:-:S03]  /*0d20*/  VIADD R37, R9, 0x7f000000 ;  /* 0x7f00000009257836 */ /* 0x000fc60000000000 */
[----:B------:R-:W-:-:S04]  /*0d30*/  FFMA R8, R35, R8, 0.055503588169813156128 ;  /* 0x3d6357bb23087423 */ /* 0x000fc80000000008 */
[----:B------:R-:W-:-:S04]  /*0d40*/  FFMA R8, R35, R8, 0.24022644758224487305 ;  /* 0x3e75fdec23087423 */ /* 0x000fc80000000008 */
[----:B------:R-:W-:-:S04]  /*0d50*/  FFMA R8, R35, R8, 0.69314718246459960938 ;  /* 0x3f31721823087423 */ /* 0x000fc80000000008 */
[----:B------:R-:W-:Y:S02]  /*0d60*/  FFMA R35, R35, R8, 1 ;  /* 0x3f80000023237423 */ /* 0x000fe40000000008 */
[----:B------:R0:W1:Y:S02]  /*0d70*/  F2I.NTZ R8, R33 ;  /* 0x0000002100087305 */ /* 0x0000640000203100 */
[----:B------:R-:W-:Y:S01]  /*0d80*/  FMUL R35, R35, R37 ;  /* 0x0000002523237220 */ /* 0x000fe20000400000 */
[----:B0-----:R-:W-:Y:S01]  /*0d90*/  IMAD.MOV.U32 R33, RZ, RZ, 0x3f800000 ;  /* 0x3f800000ff217424 */ /* 0x001fe200078e00ff */
[----:B-1----:R-:W-:Y:S01]  /*0da0*/  LEA R8, R8, -R9, 0x17 ;  /* 0x8000000908087211 */ /* 0x002fe200078eb8ff */
[----:B------:R-:W-:-:S04]  /*0db0*/  FMUL R9, R11, 0.5 ;  /* 0x3f0000000b097820 */ /* 0x000fc80000400000 */
[----:B------:R-:W-:Y:S01]  /*0dc0*/  FMUL R8, R35, R8 ;  /* 0x0000000823087220 */ /* 0x000fe20000400000 */
[----:B------:R-:W-:Y:S01]  /*0dd0*/  @P4 FSEL R8, RZ, +INF , !P5 ;  /* 0x7f800000ff084808 */ /* 0x000fe20006800000 */
        /* <DEDUP_REMOVED lines=18> */
.L_x_136:
[----:B------:R-:W-:Y:S05]  /*0f00*/  BSYNC.RECONVERGENT B1 ;  /* 0x0000000000017941 */ /* 0x000fea0003800200 */
.L_x_135:
        /* <DEDUP_REMOVED lines=15> */
[----:B------:R-:W-:Y:S02]  /*1000*/  FADD R37, R37, R8 ;  /* 0x0000000825257221 */ /* 0x000fe40000000000 */
[----:B------:R0:W1:Y:S02]  /*1010*/  F2I.NTZ R8, R35 ;  /* 0x0000002300087305 */ /* 0x0000640000203100 */
[----:B------:R-:W-:-:S04]  /*1020*/  FFMA R10, R37, R10, 0.0013391353422775864601 ;  /* 0x3aaf85ed250a7423 */ /* 0x000fc8000000000a */
[----:B------:R-:W-:Y:S01]  /*1030*/  FFMA R10, R37, R10, 0.0096188392490148544312 ;  /* 0x3c1d9856250a7423 */ /* 0x000fe2000000000a */
[----:B0-----:R-:W-:-:S03]  /*1040*/  IMAD.MOV.U32 R35, RZ, RZ, 0x3f800000 ;  /* 0x3f800000ff237424 */ /* 0x001fc600078e00ff */
[----:B------:R-:W-:-:S04]  /*1050*/  FFMA R10, R37, R10, 0.055503588169813156128 ;  /* 0x3d6357bb250a7423 */ /* 0x000fc8000000000a */
[----:B------:R-:W-:-:S04]  /*1060*/  FFMA R10, R37, R10, 0.24022644758224487305 ;  /* 0x3e75fdec250a7423 */ /* 0x000fc8000000000a */
[----:B------:R-:W-:-:S04]  /*1070*/  FFMA R10, R37, R10, 0.69314718246459960938 ;  /* 0x3f317218250a7423 */ /* 0x000fc8000000000a */
[----:B------:R-:W-:Y:S01]  /*1080*/  FFMA R10, R37, R10, 1 ;  /* 0x3f800000250a7423 */ /* 0x000fe2000000000a */
[----:B------:R-:W-:Y:S01]  /*1090*/  IADD3 R37, PT, PT, R9, 0x7f000000, RZ ;  /* 0x7f00000009257810 */ /* 0x000fe20007ffe0ff */
[----:B-1----:R-:W-:-:S04]  /*10a0*/  IMAD R9, R8, 0x800000, -R9 ;  /* 0x0080000008097824 */ /* 0x002fc800078e0a09 */
[----:B------:R-:W-:-:S04]  /*10b0*/  FMUL R10, R10, R37 ;  /* 0x000000250a0a7220 */ /* 0x000fc80000400000 */
[----:B------:R-:W-:Y:S01]  /*10c0*/  FMUL R8, R10, R9 ;  /* 0x000000090a087220 */ /* 0x000fe20000400000 */
[----:B------:R-:W-:Y:S01]  /*10d0*/  FMUL R9, R11, 0.5 ;  /* 0x3f0000000b097820 */ /* 0x000fe20000400000 */
[----:B------:R-:W-:-:S05]  /*10e0*/  @P4 FSEL R8, RZ, +INF , !P5 ;  /* 0x7f800000ff084808 */ /* 0x000fca0006800000 */
        /* <DEDUP_REMOVED lines=18> */
.L_x_138:
[----:B------:R-:W-:Y:S05]  /*1210*/  BSYNC.RECONVERGENT B1 ;  /* 0x0000000000017941 */ /* 0x000fea0003800200 */
.L_x_137:
[----:B------:R-:W-:Y:S01]  /*1220*/  F2I.TRUNC.NTZ R11, R35 ;  /* 0x00000023000b7305 */ /* 0x000fe2000020f100 */
[----:B------:R-:W-:Y:S02]  /*1230*/  IADD3 R15, P1, PT, R2, R15, RZ ;  /* 0x0000000f020f7210 */ /* 0x000fe40007f3e0ff */
[----:B------:R-:W-:-:S03]  /*1240*/  LEA R29, P4, R18, R29, 0x2 ;  /* 0x0000001d121d7211 */ /* 0x000fc600078810ff */
[----:B------:R-:W-:Y:S01]  /*1250*/  IMAD.X R12, RZ, RZ, R12, P1 ;  /* 0x000000ffff0c7224 */ /* 0x000fe200008e060c */
[----:B------:R-:W-:Y:S01]  /*1260*/  ISETP.GE.U32.AND P1, PT, R15, UR6, PT ;  /* 0x000000060f007c0c */ /* 0x000fe2000bf26070 */
[----:B------:R0:W-:Y:S01]  /*1270*/  F2I.TRUNC.NTZ R8, R26 ;  /* 0x0000001a00087305 */ /* 0x0001e2000020f100 */
[----:B------:R-:W-:Y:S02]  /*1280*/  IADD3.X R7, PT, PT, R7, R32, RZ, P4, !PT ;  /* 0x0000002007077210 */ /* 0x000fe400027fe4ff */
[----:B------:R-:W-:-:S05]  /*1290*/  ISETP.GE.U32.AND.EX P1, PT, R12, UR7, PT, P1 ;  /* 0x000000070c007c0c */ /* 0x000fca000bf26110 */
[----:B------:R1:W-:Y:S01]  /*12a0*/  F2I.TRUNC.NTZ R9, R27 ;  /* 0x0000001b00097305 */ /* 0x0003e2000020f100 */
[-C--:B0-----:R-:W-:Y:S02]  /*12b0*/  MOV R26, R6.reuse ;  /* 0x00000006001a7202 */ /* 0x081fe40000000f00 */
[----:B------:R-:W-:-:S05]  /*12c0*/  LEA R6, P3, R2, R6, 0x4 ;  /* 0x0000000602067211 */ /* 0x000fca00078620ff */
[----:B------:R-:W0:Y:S01]  /*12d0*/  F2I.TRUNC.NTZ R10, R33 ;  /* 0x00000021000a7305 */ /* 0x000e22000020f100 */
[----:B-1----:R-:W-:Y:S01]  /*12e0*/  IMAD.MOV.U32 R27, RZ, RZ, R13 ;  /* 0x000000ffff1b7224 */ /* 0x002fe200078e000d */
[----:B------:R-:W-:-:S04]  /*12f0*/  LEA.HI.X R13, R2, R13, RZ, 0x4, P3 ;  /* 0x0000000d020d7211 */ /* 0x000fc800018f24ff */
[----:B0-----:R0:W-:Y:S01]  /*1300*/  STG.E.128 desc[UR8][R26.64], R8 ;  /* 0x000000081a007986 */ /* 0x0011e2000c101d08 */
[----:B------:R-:W-:Y:S05]  /*1310*/  @!P1 BRA `(.L_x_139) ;  /* 0xfffffff000ac9947 */ /* 0x000fea000383ffff */
.L_x_130:
[----:B------:R-:W-:Y:S05]  /*1320*/  BSYNC.RECONVERGENT B0 ;  /* 0x0000000000007941 */ /* 0x000fea0003800200 */
.L_x_129:
[----:B------:R-:W1:Y:S02]  /*1330*/  LDC.64 R4, c[0x0][0x398] ;  /* 0x0000e600ff047b82 */ /* 0x000e640000000a00 */
[----:B-1----:R-:W-:-:S04]  /*1340*/  LOP3.LUT R3, R4, 0xfffffffc, RZ, 0xc0, !PT ;  /* 0xfffffffc04037812 */ /* 0x002fc800078ec0ff */
[----:B------:R-:W-:-:S04]  /*1350*/  ISETP.NE.U32.AND P0, PT, R3, R4, PT ;  /* 0x000000040300720c */ /* 0x000fc80003f05070 */
[----:B------:R-:W-:-:S04]  /*1360*/  ISETP.NE.AND.EX P0, PT, R5, R5, PT, P0 ;  /* 0x000000050500720c */ /* 0x000fc80003f05300 */
[----:B------:R-:W-:-:S13]  /*1370*/  ISETP.NE.OR P0, PT, R0, RZ, !P0 ;  /* 0x000000ff0000720c */ /* 0x000fda0004705670 */
[----:B------:R-:W-:Y:S05]  /*1380*/  @P0 EXIT ;  /* 0x000000000000094d */ /* 0x000fea0003800000 */
[----:B------:R-:W1:Y:S01]  /*1390*/  LDC R16, c[0x0][0x388] ;  /* 0x0000e200ff107b82 */ /* 0x000e620000000800 */
[----:B------:R-:W-:Y:S01]  /*13a0*/  HFMA2 R13, -RZ, RZ, 0.771484375, 0.21533203125 ;  /* 0x3a2c32e4ff0d7431 */ /* 0x000fe200000001ff */
[----:B-1----:R-:W-:-:S04]  /*13b0*/  I2FP.F32.S32 R2, R16 ;  /* 0x0000001000027245 */ /* 0x002fc80000201400 */
[C---:B------:R-:W-:Y:S01]  /*13c0*/  FSETP.GEU.AND P0, PT, |R2|.reuse, 1.175494350822287508e-38, PT ;  /* 0x008000000200780b */ /* 0x040fe20003f0e200 */
[C---:B------:R-:W-:Y:S01]  /*13d0*/  FMUL R7, |R2|.reuse, 16777216 ;  /* 0x4b80000002077820 */ /* 0x040fe20000400200 */
[----:B------:R-:W-:-:S04]  /*13e0*/  FSETP.NEU.AND P2, PT, |R2|, +INF , PT ;  /* 0x7f8000000200780b */ /* 0x000fc80003f4d200 */
[----:B------:R-:W-:Y:S02]  /*13f0*/  FSEL R7, R7, |R2|, !P0 ;  /* 0x4000000207077208 */ /* 0x000fe40004000000 */
[----:B------:R-:W-:-:S03]  /*1400*/  ISETP.EQ.OR P1, PT, R16, RZ, !P2 ;  /* 0x000000ff1000720c */ /* 0x000fc60005722670 */
[----:B------:R-:W-:-:S05]  /*1410*/  VIADD R0, R7, 0xc0cafb0d ;  /* 0xc0cafb0d07007836 */ /* 0x000fca0000000000 */
[----:B------:R-:W-:Y:S02]  /*1420*/  LOP3.LUT R6, R0, 0xff800000, RZ, 0xc0, !PT ;  /* 0xff80000000067812 */ /* 0x000fe400078ec0ff */
[----:B------:R-:W-:Y:S02]  /*1430*/  FSEL R0, RZ, -24, P0 ;  /* 0xc1c00000ff007808 */ /* 0x000fe40000000000 */
[----:B------:R-:W-:Y:S01]  /*1440*/  ISETP.NE.AND P0, PT, R16, 0x1, PT ;  /* 0x000000011000780c */ /* 0x000fe20003f05270 */
[----:B------:R-:W-:-:S04]  /*1450*/  IMAD.IADD R7, R7, 0x1, -R6 ;  /* 0x0000000107077824 */ /* 0x000fc800078e0a06 */
[C---:B0-----:R-:W-:Y:S01]  /*1460*/  FADD R9, R7.reuse, 1 ;  /* 0x3f80000007097421 */ /* 0x041fe20000000000 */
[----:B------:R-:W-:Y:S01]  /*1470*/  FADD R8, R7, -1 ;  /* 0xbf80000007087421 */ /* 0x000fe20000000000 */
[----:B------:R-:W-:-:S03]  /*1480*/  I2FP.F32.S32 R7, R6 ;  /* 0x0000000600077245 */ /* 0x000fc60000201400 */
        /* <DEDUP_REMOVED lines=25> */
[----:B------:R-:W-:Y:S01]  /*1620*/  FADD R8, R2, R2 ;  /* 0x0000000202087221 */ /* 0x000fe20000000000 */
[----:B------:R-:W-:Y:S06]  /*1630*/  @P0 BRA `(.L_x_140) ;  /* 0x00000004004c0947 */ /* 0x000fec0003800000 */
[----:B------:R-:W-:-:S04]  /*1640*/  IADD3 R7, P1, PT, R3, 0x1, RZ ;  /* 0x0000000103077810 */ /* 0x000fc80007f3e0ff */
[----:B------:R-:W-:Y:S01]  /*1650*/  ISETP.GT.U32.AND P0, PT, R7, R4, PT ;  /* 0x000000040700720c */ /* 0x000fe20003f04070 */
[----:B0-----:R-:W-:-:S05]  /*1660*/  IMAD.X R2, RZ, RZ, R0, P1 ;  /* 0x000000ffff027224 */ /* 0x001fca00008e0600 */
        /* <DEDUP_REMOVED lines=20> */
[----:B------:R-:W-:-:S04]  /*17b0*/  IMAD.U32 R2, RZ, RZ, UR4 ;  /* 0x00000004ff027e24 */ /* 0x000fc8000f8e00ff */
[----:B------:R-:W-:-:S07]  /*17c0*/  MOV R7, UR5 ;  /* 0x0000000500077c02 */ /* 0x000fce0008000f00 */
.L_x_142:
[----:B0-----:R-:W-:Y:S01]  /*17d0*/  IMAD.MOV.U32 R4, RZ, RZ, R2 ;  /* 0x000000ffff047224 */ /* 0x001fe200078e0002 */
[----:B------:R-:W-:Y:S01]  /*17e0*/  IADD3 R6, P1, PT, R6, -0x8, RZ ;  /* 0xfffffff806067810 */ /* 0x000fe20007f3e0ff */
[----:B------:R-:W-:Y:S01]  /*17f0*/  IMAD.MOV.U32 R5, RZ, RZ, R7 ;  /* 0x000000ffff057224 */ /* 0x000fe200078e0007 */
[----:B------:R-:W-:Y:S02]  /*1800*/  IADD3 R3, P2, PT, R3, 0x8, RZ ;  /* 0x0000000803037810 */ /* 0x000fe40007f5e0ff */
[----:B------:R-:W-:Y:S02]  /*1810*/  IADD3.X R8, PT, PT, R8, -0x1, RZ, P1, !PT ;  /* 0xffffffff08087810 */ /* 0x000fe40000ffe4ff */
[----:B------:R0:W-:Y:S01]  /*1820*/  STG.E desc[UR8][R4.64+-0x10], R9 ;  /* 0xfffff00904007986 */ /* 0x0001e2000c101908 */
[----:B------:R-:W-:Y:S01]  /*1830*/  ISETP.NE.U32.AND P1, PT, R6, RZ, PT ;  /* 0x000000ff0600720c */ /* 0x000fe20003f25070 */
[----:B------:R-:W-:Y:S01]  /*1840*/  IMAD.X R0, RZ, RZ, R0, P2 ;  /* 0x000000ffff007224 */ /* 0x000fe200010e0600 */
[----:B------:R-:W-:Y:S01]  /*1850*/  IADD3 R2, P3, PT, R4, 0x20, RZ ;  /* 0x0000002004027810 */ /* 0x000fe20007f7e0ff */
[----:B------:R0:W-:Y:S01]  /*1860*/  STG.E desc[UR8][R4.64+-0xc], R9 ;  /* 0xfffff40904007986 */ /* 0x0001e2000c101908 */
[----:B------:R-:W-:-:S02]  /*1870*/  ISETP.NE.AND.EX P1, PT, R8, RZ, PT, P1 ;  /* 0x000000ff0800720c */ /* 0x000fc40003f25310 */
[----:B------:R-:W-:Y:S01]  /*1880*/  IADD3.X R7, PT, PT, RZ, R5, RZ, P3, !PT ;  /* 0x00000005ff077210 */ /* 0x000fe20001ffe4ff */
[----:B------:R0:W-:Y:S04]  /*1890*/  STG.E desc[UR8][R4.64+-0x8], R9 ;  /* 0xfffff80904007986 */ /* 0x0001e8000c101908 */
[----:B------:R0:W-:Y:S04]  /*18a0*/  STG.E desc[UR8][R4.64+-0x4], R9 ;  /* 0xfffffc0904007986 */ /* 0x0001e8000c101908 */
[----:B------:R0:W-:Y:S04]  /*18b0*/  STG.E desc[UR8][R4.64], R9 ;  /* 0x0000000904007986 */ /* 0x0001e8000c101908 */
[----:B------:R0:W-:Y:S04]  /*18c0*/  STG.E desc[UR8][R4.64+0x4], R9 ;  /* 0x0000040904007986 */ /* 0x0001e8000c101908 */
[----:B------:R0:W-:Y:S04]  /*18d0*/  STG.E desc[UR8][R4.64+0x8], R9 ;  /* 0x0000080904007986 */ /* 0x0001e8000c101908 */
[----:B------:R0:W-:Y:S01]  /*18e0*/  STG.E desc[UR8][R4.64+0xc], R9 ;  /* 0x00000c0904007986 */ /* 0x0001e2000c101908 */
[----:B------:R-:W-:Y:S05]  /*18f0*/  @P1 BRA `(.L_x_142) ;  /* 0xfffffffc00b41947 */ /* 0x000fea000383ffff */
.L_x_141:
        /* <DEDUP_REMOVED lines=8> */
[----:B------:R-:W-:Y:S01]  /*1980*/  IMAD.MOV.U32 R7, RZ, RZ, 0x1 ;  /* 0x00000001ff077424 */ /* 0x000fe200078e00ff */
[----:B0-----:R-:W-:-:S04]  /*1990*/  LEA R4, P0, R3, R4, 0x2 ;  /* 0x0000000403047211 */ /* 0x001fc800078010ff */
[C---:B------:R-:W-:Y:S02]  /*19a0*/  LEA.HI.X R5, R3.reuse, R5, R0, 0x2, P0 ;  /* 0x0000000503057211 */ /* 0x040fe400000f1400 */
[----:B------:R-:W-:-:S03]  /*19b0*/  IADD3 R3, P0, PT, R3, 0x4, RZ ;  /* 0x0000000403037810 */ /* 0x000fc60007f1e0ff */
[----:B------:R1:W-:Y:S01]  /*19c0*/  STG.E desc[UR8][R4.64], R7 ;  /* 0x0000000704007986 */ /* 0x0003e2000c101908 */
[----:B------:R-:W-:-:S03]  /*19d0*/  IADD3.X R0, PT, PT, RZ, R0, RZ, P0, !PT ;  /* 0x00000000ff007210 */ /* 0x000fc600007fe4ff */
[----:B------:R1:W-:Y:S04]  /*19e0*/  STG.E desc[UR8][R4.64+0x4], R7 ;  /* 0x0000040704007986 */ /* 0x0003e8000c101908 */
[----:B------:R1:W-:Y:S04]  /*19f0*/  STG.E desc[UR8][R4.64+0x8], R7 ;  /* 0x0000080704007986 */ /* 0x0003e8000c101908 */
[----:B------:R1:W-:Y:S02]  /*1a00*/  STG.E desc[UR8][R4.64+0xc], R7 ;  /* 0x00000c0704007986 */ /* 0x0003e4000c101908 */
.L_x_143:
        /* <DEDUP_REMOVED lines=8> */
[----:B------:R-:W-:Y:S01]  /*1a90*/  IMAD.MOV.U32 R7, RZ, RZ, 0x1 ;  /* 0x00000001ff077424 */ /* 0x000fe200078e00ff */
[----:B0-----:R-:W-:-:S04]  /*1aa0*/  LEA R4, P0, R3, R4, 0x2 ;  /* 0x0000000403047211 */ /* 0x001fc800078010ff */
[C---:B------:R-:W-:Y:S02]  /*1ab0*/  LEA.HI.X R5, R3.reuse, R5, R0, 0x2, P0 ;  /* 0x0000000503057211 */ /* 0x040fe400000f1400 */
[----:B------:R-:W-:-:S03]  /*1ac0*/  IADD3 R3, P0, PT, R3, 0x2, RZ ;  /* 0x0000000203037810 */ /* 0x000fc60007f1e0ff */
[----:B------:R2:W-:Y:S02]  /*1ad0*/  STG.E desc[UR8][R4.64], R7 ;  /* 0x0000000704007986 */ /* 0x0005e4000c101908 */
[----:B------:R-:W-:Y:S02]  /*1ae0*/  IMAD.X R0, RZ, RZ, R0, P0 ;  /* 0x000000ffff007224 */ /* 0x000fe400000e0600 */
[----:B------:R2:W-:Y:S06]  /*1af0*/  STG.E desc[UR8][R4.64+0x4], R7 ;  /* 0x0000040704007986 */ /* 0x0005ec000c101908 */
.L_x_144:
[----:B------:R-:W-:Y:S05]  /*1b00*/  @P1 EXIT ;  /* 0x000000000000194d */ /* 0x000fea0003800000 */
[----:B012---:R-:W0:Y:S02]  /*1b10*/  LDC.64 R4, c[0x0][0x380] ;  /* 0x0000e000ff047b82 */ /* 0x007e240000000a00 */
[----:B0-----:R-:W-:-:S04]  /*1b20*/  LEA R2, P0, R3, R4, 0x2 ;  /* 0x0000000403027211 */ /* 0x001fc800078010ff */
[----:B------:R-:W-:Y:S01]  /*1b30*/  LEA.HI.X R3, R3, R5, R0, 0x2, P0 ;  /* 0x0000000503037211 */ /* 0x000fe200000f1400 */
[----:B------:R-:W-:-:S05]  /*1b40*/  HFMA2 R5, -RZ, RZ, 0, 5.9604644775390625e-08 ;  /* 0x00000001ff057431 */ /* 0x000fca00000001ff */
[----:B------:R-:W-:Y:S01]  /*1b50*/  STG.E desc[UR8][R2.64], R5 ;  /* 0x0000000502007986 */ /* 0x000fe2000c101908 */
[----:B------:R-:W-:Y:S05]  /*1b60*/  EXIT ;  /* 0x000000000000794d */ /* 0x000fea0003800000 */
.L_x_140:
[----:B------:R-:W-:Y:S02]  /*1b70*/  ISETP.GT.AND P0, PT, R16, -0x1, PT ;  /* 0xffffffff1000780c */ /* 0x000fe40003f04270 */
[----:B------:R-:W-:-:S11]  /*1b80*/  LOP3.LUT R9, R8, 0x7f800000, RZ, 0x3c, !PT ;  /* 0x7f80000008097812 */ /* 0x000fd600078e3cff */
[----:B------:R-:W-:Y:S05]  /*1b90*/  @P0 BRA `(.L_x_145) ;  /* 0x0000000c00000947 */ /* 0x000fea0003800000 */
[----:B------:R-:W-:-:S04]  /*1ba0*/  IADD3 R11, P3, PT, R3, 0x1, RZ ;  /* 0x00000001030b7810 */ /* 0x000fc80007f7e0ff */
[----:B------:R-:W-:Y:S01]  /*1bb0*/  ISETP.GT.U32.AND P0, PT, R11, R4, PT ;  /* 0x000000040b00720c */ /* 0x000fe20003f04070 */
[----:B0-----:R-:W-:-:S05]  /*1bc0*/  IMAD.X R10, RZ, RZ, R0, P3 ;  /* 0x000000ffff0a7224 */ /* 0x001fca00018e0600 */
[----:B------:R-:W-:-:S04]  /*1bd0*/  ISETP.GT.U32.AND.EX P0, PT, R10, R5, PT, P0 ;  /* 0x000000050a00720c */ /* 0x000fc80003f04100 */
[----:B------:R-:W-:-:S04]  /*1be0*/  SEL R12, R11, R4, P0 ;  /* 0x000000040b0c7207 */ /* 0x000fc80000000000 */
[----:B------:R-:W-:-:S04]  /*1bf0*/  LOP3.LUT R12, R12, 0x1, RZ, 0xc0, !PT ;  /* 0x000000010c0c7812 */ /* 0x000fc800078ec0ff */
[----:B------:R-:W-:-:S04]  /*1c00*/  ISETP.NE.U32.AND P0, PT, R12, 0x1, PT ;  /* 0x000000010c00780c */ /* 0x000fc80003f05070 */
[----:B------:R-:W-:-:S13]  /*1c10*/  ISETP.NE.U32.AND.EX P0, PT, RZ, RZ, PT, P0 ;  /* 0x000000ffff00720c */ /* 0x000fda0003f05100 */
[----:B------:R-:W-:Y:S05]  /*1c20*/  @P0 BRA `(.L_x_146) ;  /* 0x0000000000e40947 */ /* 0x000fea0003800000 */
[----:B------:R-:W0:Y:S01]  /*1c30*/  LDC R12, c[0x0][0x390] ;  /* 0x0000e400ff0c7b82 */ /* 0x000e220000000800 */
[----:B------:R-:W-:-:S07]  /*1c40*/  IMAD.MOV.U32 R14, RZ, RZ, 0x3f800000 ;  /* 0x3f800000ff0e7424 */ /* 0x000fce00078e00ff */
[----:B------:R-:W0:Y:S02]  /*1c50*/  LDC R15, c[0x0][0x38c] ;  /* 0x0000e300ff0f7b82 */ /* 0x000e240000000800 */
[----:B0-----:R-:W-:-:S05]  /*1c60*/  IMAD R15, R3, R12, R15 ;  /* 0x0000000c030f7224 */ /* 0x001fca00078e020f */
[----:B------:R-:W-:Y:S02]  /*1c70*/  I2FP.F32.S32 R17, R15 ;  /* 0x0000000f00117245 */ /* 0x000fe40000201400 */
[----:B------:R-:W-:-:S03]  /*1c80*/  ISETP.NE.AND P0, PT, R15, RZ, PT ;  /* 0x000000ff0f00720c */ /* 0x000fc60003f05270 */
[----:B------:R-:W-:-:S06]  /*1c90*/  FMUL R12, R17, 0.5 ;  /* 0x3f000000110c7820 */ /* 0x000fcc0000400000 */
[----:B------:R-:W0:Y:S02]  /*1ca0*/  FRND.TRUNC R12, R12 ;  /* 0x0000000c000c7307 */ /* 0x000e24000020d000 */
[----:B0-----:R-:W-:Y:S02]  /*1cb0*/  FADD R13, R12, R12 ;  /* 0x0000000c0c0d7221 */ /* 0x001fe40000000000 */
[----:B------:R-:W-:Y:S05]  /*1cc0*/  @!P0 BRA `(.L_x_147) ;  /* 0x0000000000a08947 */ /* 0x000fea0003800000 */
[----:B------:R-:W-:-:S04]  /*1cd0*/  FSETP.NAN.AND P0, PT, |R17|, |R17|, PT ;  /* 0x400000111100720b */ /* 0x000fc80003f08200 */
[----:B------:R-:W-:-:S13]  /*1ce0*/  FSETP.NAN.OR P0, PT, |R2|, |R2|, P0 ;  /* 0x400000020200720b */ /* 0x000fda0000708600 */
[----:B------:R-:W-:Y:S05]  /*1cf0*/  @P0 BRA `(.L_x_148) ;  /* 0x0000000000900947 */ /* 0x000fea0003800000 */
[----:B------:R-:W-:Y:S01]  /*1d00*/  FADD R18, R17, -R13 ;  /* 0x8000000d11127221 */ /* 0x000fe20000000000 */
[----:B------:R-:W-:Y:S06]  /*1d10*/  @!P2 BRA `(.L_x_149) ;  /* 0x000000000074a947 */ /* 0x000fec0003800000 */
[----:B------:R-:W-:Y:S02]  /*1d20*/  ISETP.EQ.AND P2, PT, R16, -0x1, PT ;  /* 0xffffffff1000780c */ /* 0x000fe40003f42270 */
[----:B------:R-:W-:-:S13]  /*1d30*/  FSETP.NEU.AND P0, PT, |R17|, +INF , PT ;  /* 0x7f8000001100780b */ /* 0x000fda0003f0d200 */
[----:B------:R-:W-:Y:S05]  /*1d40*/  @!P0 BRA P2, `(.L_x_147) ;  /* 0x0000000000808947 */ /* 0x000fea0001000000 */
[----:B------:R-:W-:-:S04]  /*1d50*/  FMUL R13, R6, R17 ;  /* 0x00000011060d7220 */ /* 0x000fc80000400000 */
[----:B------:R-:W0:Y:S01]  /*1d60*/  FRND R12, R13 ;  /* 0x0000000d000c7307 */ /* 0x000e220000201000 */
[----:B------:R-:W-:Y:S01]  /*1d70*/  FFMA R14, R6, R17, -R13 ;  /* 0x00000011060e7223 */ /* 0x000fe2000000080d */
[----:B------:R-:W-:-:S03]  /*1d80*/  FSETP.GT.AND P2, PT, |R13|, 152, PT ;  /* 0x431800000d00780b */ /* 0x000fc60003f44200 */
[----:B------:R-:W-:Y:S01]  /*1d90*/  FFMA R15, R7, R17, R14 ;  /* 0x00000011070f7223 */ /* 0x000fe2000000000e */
[----:B------:R-:W-:Y:S01]  /*1da0*/  MOV R17, 0x391fcb8e ;  /* 0x391fcb8e00117802 */ /* 0x000fe20000000f00 */
[----:B0-----:R-:W-:Y:S01]  /*1db0*/  FADD R14, R13, -R12 ;  /* 0x8000000c0d0e7221 */ /* 0x001fe20000000000 */
[----:B------:R-:W-:-:S03]  /*1dc0*/  FSETP.GT.AND P0, PT, R12, RZ, PT ;  /* 0x000000ff0c00720b */ /* 0x000fc60003f04000 */
[----:B------:R-:W-:Y:S01]  /*1dd0*/  FADD R14, R14, R15 ;  /* 0x0000000f0e0e7221 */ /* 0x000fe20000000000 */
[----:B------:R-:W-:Y:S02]  /*1de0*/  SEL R12, RZ, 0x83000000, P0 ;  /* 0x83000000ff0c7807 */ /* 0x000fe40000000000 */
[----:B------:R-:W-:Y:S01]  /*1df0*/  FSETP.GEU.AND P0, PT, R13, RZ, PT ;  /* 0x000000ff0d00720b */ /* 0x000fe20003f0e000 */
[----:B------:R-:W-:Y:S02]  /*1e00*/  FFMA R15, R14, R17, 0.0013391353422775864601 ;  /* 0x3aaf85ed0e0f7423 */ /* 0x000fe40000000011 */
[----:B------:R-:W-:Y:S02]  /*1e10*/  VIADD R16, R12, 0x7f000000 ;  /* 0x7f0000000c107836 */ /* 0x000fe40000000000 */
[C---:B------:R-:W-:Y:S02]  /*1e20*/  FFMA R17, R14.reuse, R15, 0.0096188392490148544312 ;  /* 0x3c1d98560e117423 */ /* 0x040fe4000000000f */
[----:B------:R-:W0:Y:S02]  /*1e30*/  F2I.NTZ R15, R13 ;  /* 0x0000000d000f7305 */ /* 0x000e240000203100 */
[----:B------:R-:W-:-:S04]  /*1e40*/  FFMA R17, R14, R17, 0.055503588169813156128 ;  /* 0x3d6357bb0e117423 */ /* 0x000fc80000000011 */
[----:B------:R-:W-:-:S04]  /*1e50*/  FFMA R17, R14, R17, 0.24022644758224487305 ;  /* 0x3e75fdec0e117423 */ /* 0x000fc80000000011 */
[----:B------:R-:W-:-:S04]  /*1e60*/  FFMA R17, R14, R17, 0.69314718246459960938 ;  /* 0x3f3172180e117423 */ /* 0x000fc80000000011 */
[----:B------:R-:W-:Y:S01]  /*1e70*/  FFMA R17, R14, R17, 1 ;  /* 0x3f8000000e117423 */ /* 0x000fe20000000011 */
[----:B0-----:R-:W-:Y:S01]  /*1e80*/  IMAD R15, R15, 0x800000, -R12 ;  /* 0x008000000f0f7824 */ /* 0x001fe200078e0a0c */
[----:B------:R-:W-:Y:S02]  /*1e90*/  FSEL R14, RZ, +INF , !P0 ;  /* 0x7f800000ff0e7808 */ /* 0x000fe40004000000 */
[----:B------:R-:W-:Y:S01]  /*1ea0*/  FMUL R16, R16, R17 ;  /* 0x0000001110107220 */ /* 0x000fe20000400000 */
[----:B------:R-:W-:-:S03]  /*1eb0*/  FSETP.NEU.AND P0, PT, |R18|, 1, PT ;  /* 0x3f8000001200780b */ /* 0x000fc60003f0d200 */
[----:B------:R-:W-:-:S05]  /*1ec0*/  @!P2 FMUL R14, R15, R16 ;  /* 0x000000100f0ea220 */ /* 0x000fca0000400000 */
[----:B------:R-:W-:Y:S01]  /*1ed0*/  FSEL R14, R14, -R14, P0 ;  /* 0x8000000e0e0e7208 */ /* 0x000fe20000000000 */
[----:B------:R-:W-:Y:S06]  /*1ee0*/  BRA `(.L_x_147) ;  /* 0x0000000000187947 */ /* 0x000fec0003800000 */
.L_x_149:
[----:B------:R-:W-:Y:S02]  /*1ef0*/  FSETP.NEU.AND P2, PT, |R18|, 1, PT ;  /* 0x3f8000001200780b */ /* 0x000fe40003f4d200 */
[----:B------:R-:W-:-:S04]  /*1f00*/  ISETP.GE.AND P0, PT, R15, RZ, PT ;  /* 0x000000ff0f00720c */ /* 0x000fc80003f06270 */
[----:B------:R-:W-:-:S07]  /*1f10*/  SEL R14, R9, R8, !P0 ;  /* 0x00000008090e7207 */ /* 0x000fce0004000000 */
[----:B------:R-:W-:Y:S01]  /*1f20*/  @P2 LOP3.LUT R14, R14, 0x7fffffff, RZ, 0xc0, !PT ;  /* 0x7fffffff0e0e2812 */ /* 0x000fe200078ec0ff */
[----:B------:R-:W-:Y:S06]  /*1f30*/  BRA `(.L_x_147) ;  /* 0x0000000000047947 */ /* 0x000fec0003800000 */
.L_x_148:
[----:B------:R-:W-:-:S07]  /*1f40*/  FADD R14, R2, R17 ;  /* 0x00000011020e7221 */ /* 0x000fce0000000000 */
.L_x_147:
[----:B------:R-:W0:Y:S01]  /*1f50*/  LDC.64 R12, c[0x0][0x380] ;  /* 0x0000e000ff0c7b82 */ /* 0x000e220000000a00 */
[----:B------:R-:W1:Y:S01]  /*1f60*/  F2I.TRUNC.NTZ R15, R14 ;  /* 0x0000000e000f7305 */ /* 0x000e62000020f100 */
[----:B0-----:R-:W-:-:S04]  /*1f70*/  LEA R12, P0, R3, R12, 0x2 ;  /* 0x0000000c030c7211 */ /* 0x001fc800078010ff */
[----:B------:R-:W-:Y:S01]  /*1f80*/  LEA.HI.X R13, R3, R13, R0, 0x2, P0 ;  /* 0x0000000d030d7211 */ /* 0x000fe200000f1400 */
[----:B------:R-:W-:Y:S01]  /*1f90*/  IMAD.MOV.U32 R0, RZ, RZ, R10 ;  /* 0x000000ffff007224 */ /* 0x000fe200078e000a */
[----:B------:R-:W-:-:S03]  /*1fa0*/  MOV R3, R11 ;  /* 0x0000000b00037202 */ /* 0x000fc60000000f00 */
[----:B-1----:R0:W-:Y:S04]  /*1fb0*/  STG.E desc[UR8][R12.64], R15 ;  /* 0x0000000f0c007986 */ /* 0x0021e8000c101908 */
.L_x_146:
[----:B------:R-:W-:-:S04]  /*1fc0*/  ISETP.GE.U32.AND P0, PT, R11, R4, PT ;  /* 0x000000040b00720c */ /* 0x000fc80003f06070 */
[----:B------:R-:W-:-:S13]  /*1fd0*/  ISETP.GE.U32.AND.EX P0, PT, R10, R5, PT, P0 ;  /* 0x000000050a00720c */ /* 0x000fda0003f06100 */
[----:B------:R-:W-:Y:S05]  /*1fe0*/  @P0 EXIT ;  /* 0x000000000000094d */ /* 0x000fea0003800000 */
[----:B------:R-:W1:Y:S01]  /*1ff0*/  LDC.64 R4, c[0x0][0x380] ;  /* 0x0000e000ff047b82 */ /* 0x000e620000000a00 */
[----:B------:R-:W2:Y:S07]  /*2000*/  LDCU.64 UR4, c[0x0][0x398] ;  /* 0x00007300ff0477ac */ /* 0x000eae0008000a00 */
[----:B0-----:R-:W0:Y:S08]  /*2010*/  LDC R12, c[0x0][0x390] ;  /* 0x0000e400ff0c7b82 */ /* 0x001e300000000800 */
[----:B------:R-:W3:Y:S08]  /*2020*/  LDC R14, c[0x0][0x38c] ;  /* 0x0000e300ff0e7b82 */ /* 0x000ef00000000800 */
[----:B------:R-:W4:Y:S01]  /*2030*/  LDC R18, c[0x0][0x388] ;  /* 0x0000e200ff127b82 */ /* 0x000f220000000800 */
[----:B-1----:R-:W-:-:S04]  /*2040*/  LEA R4, P2, R3, R4, 0x2 ;  /* 0x0000000403047211 */ /* 0x002fc800078410ff */
[----:B------:R-:W-:Y:S02]  /*2050*/  IADD3 R15, P0, PT, R4, 0x4, RZ ;  /* 0x00000004040f7810 */ /* 0x000fe40007f1e0ff */
[C---:B------:R-:W-:Y:S01]  /*2060*/  LEA.HI.X R5, R3.reuse, R5, R0, 0x2, P2 ;  /* 0x0000000503057211 */ /* 0x040fe200010f1400 */
[----:B------:R-:W1:Y:S01]  /*2070*/  LDC R10, c[0x0][0x390] ;  /* 0x0000e400ff0a7b82 */ /* 0x000e620000000800 */
[CC--:B0-----:R-:W-:Y:S02]  /*2080*/  IMAD R13, R3.reuse, R12.reuse, R12 ;  /* 0x0000000c030d7224 */ /* 0x0c1fe400078e020c */
[----:B------:R-:W-:Y:S01]  /*2090*/  IADD3.X R16, PT, PT, RZ, R5, RZ, P0, !PT ;  /* 0x00000005ff107210 */ /* 0x000fe200007fe4ff */
[--C-:B---3--:R-:W-:Y:S02]  /*20a0*/  IMAD R11, R3, R12, R14.reuse ;  /* 0x0000000c030b7224 */ /* 0x108fe400078e020e */
[----:B--2---:R-:W-:-:S07]  /*20b0*/  IMAD.IADD R13, R13, 0x1, R14 ;  /* 0x000000010d0d7824 */ /* 0x004fce00078e020e */
.L_x_156:
[----:B0-----:R-:W-:Y:S01]  /*20c0*/  I2FP.F32.S32 R17, R11 ;  /* 0x0000000b00117245 */ /* 0x001fe20000201400 */
[----:B------:R-:W-:Y:S01]  /*20d0*/  IMAD.MOV.U32 R14, RZ, RZ, 0x3f800000 ;  /* 0x3f800000ff0e7424 */ /* 0x000fe200078e00ff */
[----:B------:R-:W-:Y:S02]  /*20e0*/  ISETP.NE.AND P0, PT, R11, RZ, PT ;  /* 0x000000ff0b00720c */ /* 0x000fe40003f05270 */
[----:B------:R-:W-:Y:S01]  /*20f0*/  MOV R5, R16 ;  /* 0x0000001000057202 */ /* 0x000fe20000000f00 */
[----:B------:R-:W-:-:S06]  /*2100*/  FMUL R4, R17, 0.5 ;  /* 0x3f00000011047820 */ /* 0x000fcc0000400000 */
[----:B------:R-:W0:Y:S02]  /*2110*/  FRND.TRUNC R4, R4 ;  /* 0x0000000400047307 */ /* 0x000e24000020d000 */
[----:B0-----:R-:W-:Y:S01]  /*2120*/  FADD R12, R4, R4 ;  /* 0x00000004040c7221 */ /* 0x001fe20000000000 */
[----:B------:R-:W-:Y:S01]  /*2130*/  IMAD.MOV.U32 R4, RZ, RZ, R15 ;  /* 0x000000ffff047224 */ /* 0x000fe200078e000f */
[----:B------:R-:W-:Y:S06]  /*2140*/  @!P0 BRA `(.L_x_150) ;  /* 0x0000000000a08947 */ /* 0x000fec0003800000 */
[----:B------:R-:W-:-:S04]  /*2150*/  FSETP.NAN.AND P0, PT, |R17|, |R17|, PT ;  /* 0x400000111100720b */ /* 0x000fc80003f08200 */
[----:B------:R-:W-:-:S13]  /*2160*/  FSETP.NAN.OR P0, PT, |R2|, |R2|, P0 ;  /* 0x400000020200720b */ /* 0x000fda0000708600 */
[----:B------:R-:W-:Y:S05]  /*2170*/  @P0 BRA `(.L_x_151) ;  /* 0x0000000000900947 */ /* 0x000fea0003800000 */
[----:B------:R-:W-:Y:S01]  /*2180*/  FADD R20, R17, -R12 ;  /* 0x8000000c11147221 */ /* 0x000fe20000000000 */
[----:B------:R-:W-:Y:S06]  /*2190*/  @P1 BRA `(.L_x_152) ;  /* 0x0000000000741947 */ /* 0x000fec0003800000 */
[----:B------:R-:W-:Y:S02]  /*21a0*/  FSETP.NEU.AND P0, PT, |R17|, +INF , PT ;  /* 0x7f8000001100780b */ /* 0x000fe40003f0d200 */
[----:B----4-:R-:W-:-:S13]  /*21b0*/  ISETP.EQ.AND P2, PT, R18, -0x1, PT ;  /* 0xffffffff1200780c */ /* 0x010fda0003f42270 */
[----:B------:R-:W-:Y:S05]  /*21c0*/  @!P0 BRA P2, `(.L_x_150) ;  /* 0x0000000000808947 */ /* 0x000fea0001000000 */
        /* <DEDUP_REMOVED lines=19> */
[----:B0-----:R-:W-:Y:S02]  /*2300*/  LEA R17, R17, -R12, 0x17 ;  /* 0x8000000c11117211 */ /* 0x001fe400078eb8ff */
[----:B------:R-:W-:Y:S01]  /*2310*/  FSEL R14, RZ, +INF , !P0 ;  /* 0x7f800000ff0e7808 */ /* 0x000fe20004000000 */
[----:B------:R-:W-:Y:S01]  /*2320*/  FMUL R16, R16, R19 ;  /* 0x0000001310107220 */ /* 0x000fe20000400000 */
[----:B------:R-:W-:-:S03]  /*2330*/  FSETP.NEU.AND P0, PT, |R20|, 1, PT ;  /* 0x3f8000001400780b */ /* 0x000fc60003f0d200 */
[----:B------:R-:W-:-:S05]  /*2340*/  @!P2 FMUL R14, R17, R16 ;  /* 0x00000010110ea220 */ /* 0x000fca0000400000 */
[----:B------:R-:W-:Y:S01]  /*2350*/  FSEL R14, R14, -R14, P0 ;  /* 0x8000000e0e0e7208 */ /* 0x000fe20000000000 */
[----:B------:R-:W-:Y:S06]  /*2360*/  BRA `(.L_x_150) ;  /* 0x0000000000187947 */ /* 0x000fec0003800000 */
.L_x_152:
[----:B------:R-:W-:Y:S02]  /*2370*/  FSETP.NEU.AND P2, PT, |R20|, 1, PT ;  /* 0x3f8000001400780b */ /* 0x000fe40003f4d200 */
[----:B------:R-:W-:-:S04]  /*2380*/  ISETP.GE.AND P0, PT, R11, RZ, PT ;  /* 0x000000ff0b00720c */ /* 0x000fc80003f06270 */
[----:B------:R-:W-:-:S07]  /*2390*/  SEL R14, R9, R8, !P0 ;  /* 0x00000008090e7207 */ /* 0x000fce0004000000 */
[----:B------:R-:W-:Y:S01]  /*23a0*/  @P2 LOP3.LUT R14, R14, 0x7fffffff, RZ, 0xc0, !PT ;  /* 0x7fffffff0e0e2812 */ /* 0x000fe200078ec0ff */
[----:B------:R-:W-:Y:S06]  /*23b0*/  BRA `(.L_x_150) ;  /* 0x0000000000047947 */ /* 0x000fec0003800000 */
.L_x_151:
[----:B------:R-:W-:-:S07]  /*23c0*/  FADD R14, R2, R17 ;  /* 0x00000011020e7221 */ /* 0x000fce0000000000 */
.L_x_150:
[----:B------:R-:W0:Y:S01]  /*23d0*/  F2I.TRUNC.NTZ R15, R14 ;  /* 0x0000000e000f7305 */ /* 0x000e22000020f100 */
[----:B------:R-:W-:Y:S01]  /*23e0*/  I2FP.F32.S32 R19, R13 ;  /* 0x0000000d00137245 */ /* 0x000fe20000201400 */
[----:B------:R-:W-:Y:S01]  /*23f0*/  IMAD.MOV.U32 R17, RZ, RZ, 0x3f800000 ;  /* 0x3f800000ff117424 */ /* 0x000fe200078e00ff */
[----:B------:R-:W-:-:S03]  /*2400*/  ISETP.NE.AND P0, PT, R13, RZ, PT ;  /* 0x000000ff0d00720c */ /* 0x000fc60003f05270 */
[----:B------:R-:W-:-:S06]  /*2410*/  FMUL R12, R19, 0.5 ;  /* 0x3f000000130c7820 */ /* 0x000fcc0000400000 */
[----:B------:R-:W2:Y:S01]  /*2420*/  FRND.TRUNC R12, R12 ;  /* 0x0000000c000c7307 */ /* 0x000ea2000020d000 */
[----:B0-----:R0:W-:Y:S01]  /*2430*/  STG.E desc[UR8][R4.64+-0x4], R15 ;  /* 0xfffffc0f04007986 */ /* 0x0011e2000c101908 */
[----:B--2---:R-:W-:Y:S02]  /*2440*/  FADD R16, R12, R12 ;  /* 0x0000000c0c107221 */ /* 0x004fe40000000000 */
[----:B0-----:R-:W-:Y:S05]  /*2450*/  @!P0 BRA `(.L_x_153) ;  /* 0x0000000000a08947 */ /* 0x001fea0003800000 */
        /* <DEDUP_REMOVED lines=8> */
[----:B------:R-:W-:-:S04]  /*24e0*/  FMUL R15, R6, R19 ;  /* 0x00000013060f7220 */ /* 0x000fc80000400000 */
[----:B------:R-:W0:Y:S01]  /*24f0*/  FRND R12, R15 ;  /* 0x0000000f000c7307 */ /* 0x000e220000201000 */
[----:B------:R-:W-:Y:S01]  /*2500*/  FFMA R14, R6, R19, -R15 ;  /* 0x00000013060e7223 */ /* 0x000fe2000000080f */
[----:B------:R-:W-:-:S03]  /*2510*/  FSETP.GT.AND P2, PT, |R15|, 152, PT ;  /* 0x431800000f00780b */ /* 0x000fc60003f44200 */
[----:B------:R-:W-:Y:S01]  /*2520*/  FFMA R17, R7, R19, R14 ;  /* 0x0000001307117223 */ /* 0x000fe2000000000e */
[----:B------:R-:W-:Y:S02]  /*2530*/  IMAD.MOV.U32 R19, RZ, RZ, 0x391fcb8e ;  /* 0x391fcb8eff137424 */ /* 0x000fe400078e00ff */
        /* <DEDUP_REMOVED lines=20> */
.L_x_155:
[----:B------:R-:W-:Y:S02]  /*2680*/  FSETP.NEU.AND P2, PT, |R20|, 1, PT ;  /* 0x3f8000001400780b */ /* 0x000fe40003f4d200 */
[----:B------:R-:W-:-:S04]  /*2690*/  ISETP.GE.AND P0, PT, R13, RZ, PT ;  /* 0x000000ff0d00720c */ /* 0x000fc80003f06270 */
[----:B------:R-:W-:-:S07]  /*26a0*/  SEL R17, R9, R8, !P0 ;  /* 0x0000000809117207 */ /* 0x000fce0004000000 */
[----:B------:R-:W-:Y:S01]  /*26b0*/  @P2 LOP3.LUT R17, R17, 0x7fffffff, RZ, 0xc0, !PT ;  /* 0x7fffffff11112812 */ /* 0x000fe200078ec0ff */
[----:B------:R-:W-:Y:S06]  /*26c0*/  BRA `(.L_x_153) ;  /* 0x0000000000047947 */ /* 0x000fec0003800000 */
.L_x_154:
[----:B------:R-:W-:-:S07]  /*26d0*/  FADD R17, R2, R19 ;  /* 0x0000001302117221 */ /* 0x000fce0000000000 */
.L_x_153:
[----:B------:R-:W0:Y:S01]  /*26e0*/  F2I.TRUNC.NTZ R17, R17 ;  /* 0x0000001100117305 */ /* 0x000e22000020f100 */
[----:B------:R-:W-:Y:S01]  /*26f0*/  IADD3 R3, P0, PT, R3, 0x2, RZ ;  /* 0x0000000203037810 */ /* 0x000fe20007f1e0ff */
[----:B-1----:R-:W-:Y:S01]  /*2700*/  IMAD R13, R10, 0x2, R13 ;  /* 0x000000020a0d7824 */ /* 0x002fe200078e020d */
[----:B------:R-:W-:Y:S01]  /*2710*/  IADD3 R15, P2, PT, R4, 0x8, RZ ;  /* 0x00000008040f7810 */ /* 0x000fe20007f5e0ff */
[----:B------:R-:W-:Y:S02]  /*2720*/  IMAD R11, R10, 0x2, R11 ;  /* 0x000000020a0b7824 */ /* 0x000fe400078e020b */
[----:B------:R-:W-:Y:S01]  /*2730*/  IMAD.X R0, RZ, RZ, R0, P0 ;  /* 0x000000ffff007224 */ /* 0x000fe200000e0600 */
[----:B------:R-:W-:Y:S02]  /*2740*/  ISETP.GE.U32.AND P0, PT, R3, UR4, PT ;  /* 0x0000000403007c0c */ /* 0x000fe4000bf06070 */
[----:B------:R-:W-:Y:S02]  /*2750*/  IADD3.X R16, PT, PT, RZ, R5, RZ, P2, !PT ;  /* 0x00000005ff107210 */ /* 0x000fe400017fe4ff */
[----:B------:R-:W-:Y:S01]  /*2760*/  ISETP.GE.U32.AND.EX P0, PT, R0, UR5, PT, P0 ;  /* 0x0000000500007c0c */ /* 0x000fe2000bf06100 */
[----:B0-----:R0:W-:-:S12]  /*2770*/  STG.E desc[UR8][R4.64], R17 ;  /* 0x0000001104007986 */ /* 0x0011d8000c101908 */
[----:B------:R-:W-:Y:S05]  /*2780*/  @!P0 BRA `(.L_x_156) ;  /* 0xfffffff8004c8947 */ /* 0x000fea000383ffff */
[----:B------:R-:W-:Y:S05]  /*2790*/  EXIT ;  /* 0x000000000000794d */ /* 0x000fea0003800000 */
.L_x_145:
[----:B------:R-:W-:-:S04]  /*27a0*/  IADD3 R11, P2, PT, R3, 0x1, RZ ;  /* 0x00000001030b7810 */ /* 0x000fc80007f5e0ff */
[----:B------:R-:W-:Y:S02]  /*27b0*/  ISETP.GT.U32.AND P0, PT, R11, R4, PT ;  /* 0x000000040b00720c */ /* 0x000fe40003f04070 */
[----:B0-----:R-:W-:-:S04]  /*27c0*/  IADD3.X R10, PT, PT, RZ, R0, RZ, P2, !PT ;  /* 0x00000000ff0a7210 */ /* 0x001fc800017fe4ff */
        /* <DEDUP_REMOVED lines=10> */
[----:B------:R-:W-:-:S13]  /*2870*/  ISETP.NE.AND P0, PT, R18, RZ, PT ;  /* 0x000000ff1200720c */ /* 0x000fda0003f05270 */
[----:B------:R-:W-:Y:S05]  /*2880*/  @!P0 BRA `(.L_x_158) ;  /* 0x0000000000988947 */ /* 0x000fea0003800000 */
[----:B------:R-:W-:-:S04]  /*2890*/  I2FP.F32.S32 R19, R18 ;  /* 0x0000001200137245 */ /* 0x000fc80000201400 */
[----:B------:R-:W-:-:S04]  /*28a0*/  FSETP.NAN.AND P0, PT, |R19|, |R19|, PT ;  /* 0x400000131300720b */ /* 0x000fc80003f08200 */
[----:B------:R-:W-:-:S13]  /*28b0*/  FSETP.NAN.OR P0, PT, |R2|, |R2|, P0 ;  /* 0x400000020200720b */ /* 0x000fda0000708600 */
[----:B------:R-:W-:Y:S05]  /*28c0*/  @P0 BRA `(.L_x_159) ;  /* 0x0000000000840947 */ /* 0x000fea0003800000 */
        /* <DEDUP_REMOVED lines=21> */
[----:B------:R-:W-:-:S04]  /*2a20*/  FMUL R16, R16, R17 ;  /* 0x0000001110107220 */ /* 0x000fc80000400000 */
[----:B------:R-:W-:Y:S01]  /*2a30*/  @!P2 FMUL R14, R15, R16 ;  /* 0x000000100f0ea220 */ /* 0x000fe20000400000 */
[----:B------:R-:W-:Y:S06]  /*2a40*/  @!P1 BRA `(.L_x_158) ;  /* 0x0000000000289947 */ /* 0x000fec0003800000 */
[----:B------:R-:W-:Y:S01]  /*2a50*/  FMUL R12, R19, 0.5 ;  /* 0x3f000000130c7820 */ /* 0x000fe20000400000 */
[----:B------:R-:W-:-:S04]  /*2a60*/  ISETP.GE.AND P2, PT, R18, RZ, PT ;  /* 0x000000ff1200720c */ /* 0x000fc80003f46270 */
[----:B------:R-:W-:Y:S01]  /*2a70*/  SEL R14, R9, R8, !P2 ;  /* 0x00000008090e7207 */ /* 0x000fe20005000000 */
[----:B------:R-:W0:Y:S02]  /*2a80*/  FRND.TRUNC R12, R12 ;  /* 0x0000000c000c7307 */ /* 0x000e24000020d000 */
[----:B0-----:R-:W-:-:S04]  /*2a90*/  FADD R13, R12, R12 ;  /* 0x0000000c0c0d7221 */ /* 0x001fc80000000000 */
[----:B------:R-:W-:-:S05]  /*2aa0*/  FADD R13, R19, -R13 ;  /* 0x8000000d130d7221 */ /* 0x000fca0000000000 */
[----:B------:R-:W-:-:S13]  /*2ab0*/  FSETP.NEU.AND P0, PT, |R13|, 1, PT ;  /* 0x3f8000000d00780b */ /* 0x000fda0003f0d200 */
[----:B------:R-:W-:Y:S01]  /*2ac0*/  @P0 LOP3.LUT R14, R14, 0x7fffffff, RZ, 0xc0, !PT ;  /* 0x7fffffff0e0e0812 */ /* 0x000fe200078ec0ff */
[----:B------:R-:W-:Y:S06]  /*2ad0*/  BRA `(.L_x_158) ;  /* 0x0000000000047947 */ /* 0x000fec0003800000 */
.L_x_159:
[----:B------:R-:W-:-:S07]  /*2ae0*/  FADD R14, R2, R19 ;  /* 0x00000013020e7221 */ /* 0x000fce0000000000 */
.L_x_158:
[----:B------:R-:W0:Y:S01]  /*2af0*/  LDC.64 R12, c[0x0][0x380] ;  /* 0x0000e000ff0c7b82 */ /* 0x000e220000000a00 */
[----:B------:R-:W1:Y:S01]  /*2b00*/  F2I.TRUNC.NTZ R15, R14 ;  /* 0x0000000e000f7305 */ /* 0x000e62000020f100 */
[----:B0-----:R-:W-:-:S04]  /*2b10*/  LEA R12, P0, R3, R12, 0x2 ;  /* 0x0000000c030c7211 */ /* 0x001fc800078010ff */
[----:B------:R-:W-:Y:S01]  /*2b20*/  LEA.HI.X R13, R3, R13, R0, 0x2, P0 ;  /* 0x0000000d030d7211 */ /* 0x000fe200000f1400 */
[----:B------:R-:W-:Y:S01]  /*2b30*/  IMAD.MOV.U32 R3, RZ, RZ, R11 ;  /* 0x000000ffff037224 */ /* 0x000fe200078e000b */
[----:B------:R-:W-:-:S03]  /*2b40*/  MOV R0, R10 ;  /* 0x0000000a00007202 */ /* 0x000fc60000000f00 */
[----:B-1----:R0:W-:Y:S04]  /*2b50*/  STG.E desc[UR8][R12.64], R15 ;  /* 0x0000000f0c007986 */ /* 0x0021e8000c101908 */
.L_x_157:
[----:B------:R-:W-:-:S04]  /*2b60*/  ISETP.GE.U32.AND P0, PT, R11, R4, PT ;  /* 0x000000040b00720c */ /* 0x000fc80003f06070 */
[----:B------:R-:W-:-:S13]  /*2b70*/  ISETP.GE.U32.AND.EX P0, PT, R10, R5, PT, P0 ;  /* 0x000000050a00720c */ /* 0x000fda0003f06100 */
[----:B------:R-:W-:Y:S05]  /*2b80*/  @P0 EXIT ;  /* 0x000000000000094d */ /* 0x000fea0003800000 */
[----:B------:R-:W1:Y:S01]  /*2b90*/  LDC.64 R4, c[0x0][0x380] ;  /* 0x0000e000ff047b82 */ /* 0x000e620000000a00 */
[----:B------:R-:W2:Y:S07]  /*2ba0*/  LDCU.64 UR4, c[0x0][0x398] ;  /* 0x00007300ff0477ac */ /* 0x000eae0008000a00 */
[----:B------:R-:W3:Y:S08]  /*2bb0*/  LDC R10, c[0x0][0x390] ;  /* 0x0000e400ff0a7b82 */ /* 0x000ef00000000800 */
[----:B------:R-:W4:Y:S08]  /*2bc0*/  LDC R14, c[0x0][0x38c] ;  /* 0x0000e300ff0e7b82 */ /* 0x000f300000000800 */
[----:B------:R-:W5:Y:S01]  /*2bd0*/  LDC R18, c[0x0][0x388] ;  /* 0x0000e200ff127b82 */ /* 0x000f620000000800 */
[----:B-1----:R-:W-:-:S04]  /*2be0*/  LEA R4, P0, R3, R4, 0x2 ;  /* 0x0000000403047211 */ /* 0x002fc800078010ff */
[----:B0-----:R-:W-:Y:S02]  /*2bf0*/  IADD3 R15, P2, PT, R4, 0x4, RZ ;  /* 0x00000004040f7810 */ /* 0x001fe40007f5e0ff */
[C---:B------:R-:W-:Y:S01]  /*2c00*/  LEA.HI.X R5, R3.reuse, R5, R0, 0x2, P0 ;  /* 0x0000000503057211 */ /* 0x040fe200000f1400 */
[----:B------:R-:W0:Y:S01]  /*2c10*/  LDC R12, c[0x0][0x390] ;  /* 0x0000e400ff0c7b82 */ /* 0x000e220000000800 */
[----:B---3--:R-:W-:-:S03]  /*2c20*/  IMAD R13, R3, R10, R10 ;  /* 0x0000000a030d7224 */ /* 0x008fc600078e020a */
[----:B------:R-:W-:Y:S02]  /*2c30*/  IMAD.X R16, RZ, RZ, R5, P2 ;  /* 0x000000ffff107224 */ /* 0x000fe400010e0605 */
[--C-:B----4-:R-:W-:Y:S02]  /*2c40*/  IMAD R11, R3, R10, R14.reuse ;  /* 0x0000000a030b7224 */ /* 0x110fe400078e020e */
[----:B--2---:R-:W-:-:S07]  /*2c50*/  IMAD.IADD R10, R13, 0x1, R14 ;  /* 0x000000010d0a7824 */ /* 0x004fce00078e020e */
.L_x_165:
[----:B------:R-:W-:Y:S01]  /*2c60*/  ISETP.NE.AND P0, PT, R11, RZ, PT ;  /* 0x000000ff0b00720c */ /* 0x000fe20003f05270 */
[----:B-1----:R-:W-:Y:S02]  /*2c70*/  HFMA2 R13, -RZ, RZ, 1.875, 0 ;  /* 0x3f800000ff0d7431 */ /* 0x002fe400000001ff */
[----:B------:R-:W-:Y:S02]  /*2c80*/  IMAD.MOV.U32 R4, RZ, RZ, R15 ;  /* 0x000000ffff047224 */ /* 0x000fe400078e000f */
[----:B------:R-:W-:-:S08]  /*2c90*/  IMAD.MOV.U32 R5, RZ, RZ, R16 ;  /* 0x000000ffff057224 */ /* 0x000fd000078e0010 */
[----:B------:R-:W-:Y:S05]  /*2ca0*/  @!P0 BRA `(.L_x_160) ;  /* 0x0000000000a48947 */ /* 0x000fea0003800000 */
[----:B------:R-:W-:-:S04]  /*2cb0*/  I2FP.F32.S32 R19, R11 ;  /* 0x0000000b00137245 */ /* 0x000fc80000201400 */
[----:B------:R-:W-:-:S04]  /*2cc0*/  FSETP.NAN.AND P0, PT, |R19|, |R19|, PT ;  /* 0x400000131300720b */ /* 0x000fc80003f08200 */
[----:B------:R-:W-:-:S13]  /*2cd0*/  FSETP.NUM.AND P0, PT, |R2|, |R2|, !P0 ;  /* 0x400000020200720b */ /* 0x000fda0004707200 */
[----:B------:R-:W-:Y:S01]  /*2ce0*/  @!P0 FADD R13, R2, R19 ;  /* 0x00000013020d8221 */ /* 0x000fe20000000000 */
[----:B------:R-:W-:Y:S06]  /*2cf0*/  @!P0 BRA `(.L_x_160) ;  /* 0x0000000000908947 */ /* 0x000fec0003800000 */
[----:B------:R-:W-:Y:S05]  /*2d00*/  @!P1 BRA `(.L_x_161) ;  /* 0x0000000000249947 */ /* 0x000fea0003800000 */
[----:B------:R-:W-:Y:S01]  /*2d10*/  FMUL R14, R19, 0.5 ;  /* 0x3f000000130e7820 */ /* 0x000fe20000400000 */
[----:B------:R-:W-:-:S05]  /*2d20*/  ISETP.GE.AND P2, PT, R11, RZ, PT ;  /* 0x000000ff0b00720c */ /* 0x000fca0003f46270 */
[----:B------:R-:W1:Y:S02]  /*2d30*/  FRND.TRUNC R14, R14 ;  /* 0x0000000e000e7307 */ /* 0x000e64000020d000 */
[----:B-1----:R-:W-:-:S04]  /*2d40*/  FADD R13, R14, R14 ;  /* 0x0000000e0e0d7221 */ /* 0x002fc80000000000 */
[----:B------:R-:W-:-:S05]  /*2d50*/  FADD R13, R19, -R13 ;  /* 0x8000000d130d7221 */ /* 0x000fca0000000000 */
[----:B------:R-:W-:Y:S02]  /*2d60*/  FSETP.NEU.AND P0, PT, |R13|, 1, PT ;  /* 0x3f8000000d00780b */ /* 0x000fe40003f0d200 */
[----:B------:R-:W-:-:S11]  /*2d70*/  SEL R13, R9, R8, !P2 ;  /* 0x00000008090d7207 */ /* 0x000fd60005000000 */
[----:B------:R-:W-:Y:S01]  /*2d80*/  @P0 LOP3.LUT R13, R13, 0x7fffffff, RZ, 0xc0, !PT ;  /* 0x7fffffff0d0d0812 */ /* 0x000fe200078ec0ff */
[----:B------:R-:W-:Y:S06]  /*2d90*/  BRA `(.L_x_160) ;  /* 0x0000000000687947 */ /* 0x000fec0003800000 */
.L_x_161:
[----:B------:R-:W-:Y:S01]  /*2da0*/  FMUL R13, R6, R19 ;  /* 0x00000013060d7220 */ /* 0x000fe20000400000 */
[----:B------:R-:W-:-:S03]  /*2db0*/  MOV R20, 0x391fcb8e ;  /* 0x391fcb8e00147802 */ /* 0x000fc60000000f00 */
[----:B------:R-:W1:Y:S01]  /*2dc0*/  FRND R14, R13 ;  /* 0x0000000d000e7307 */ /* 0x000e620000201000 */
[-C--:B------:R-:W-:Y:S01]  /*2dd0*/  FFMA R16, R6, R19.reuse, -R13 ;  /* 0x0000001306107223 */ /* 0x080fe2000000080d */
[C---:B------:R-:W-:Y:S02]  /*2de0*/  FSETP.GT.AND P2, PT, |R13|.reuse, 152, PT ;  /* 0x431800000d00780b */ /* 0x040fe40003f44200 */
[----:B------:R-:W-:Y:S01]  /*2df0*/  FSETP.GEU.AND P3, PT, R13, RZ, PT ;  /* 0x000000ff0d00720b */ /* 0x000fe20003f6e000 */
[----:B------:R-:W-:-:S03]  /*2e00*/  FFMA R16, R7, R19, R16 ;  /* 0x0000001307107223 */ /* 0x000fc60000000010 */
[----:B------:R2:W3:Y:S01]  /*2e10*/  F2I.NTZ R17, R13 ;  /* 0x0000000d00117305 */ /* 0x0004e20000203100 */
[----:B-1----:R-:W-:Y:S01]  /*2e20*/  FADD R15, R13, -R14 ;  /* 0x8000000e0d0f7221 */ /* 0x002fe20000000000 */
[----:B------:R-:W-:Y:S02]  /*2e30*/  FSETP.GT.AND P0, PT, R14, RZ, PT ;  /* 0x000000ff0e00720b */ /* 0x000fe40003f04000 */
[----:B--2---:R-:W-:Y:S01]  /*2e40*/  FSEL R13, RZ, +INF , !P3 ;  /* 0x7f800000ff0d7808 */ /* 0x004fe20005800000 */
[----:B------:R-:W-:Y:S01]  /*2e50*/  FADD R15, R15, R16 ;  /* 0x000000100f0f7221 */ /* 0x000fe20000000000 */
[----:B------:R-:W-:Y:S02]  /*2e60*/  SEL R14, RZ, 0x83000000, P0 ;  /* 0x83000000ff0e7807 */ /* 0x000fe40000000000 */
[----:B-----5:R-:W-:Y:S01]  /*2e70*/  ISETP.NE.AND P0, PT, R18, -0x1, PT ;  /* 0xffffffff1200780c */ /* 0x020fe20003f05270 */
[----:B------:R-:W-:Y:S02]  /*2e80*/  FFMA R16, R15, R20, 0.0013391353422775864601 ;  /* 0x3aaf85ed0f107423 */ /* 0x000fe40000000014 */
[----:B---3--:R-:W-:-:S02]  /*2e90*/  IMAD R17, R17, 0x800000, -R14 ;  /* 0x0080000011117824 */ /* 0x008fc400078e0a0e */
[----:B------:R-:W-:-:S04]  /*2ea0*/  FFMA R16, R15, R16, 0.0096188392490148544312 ;  /* 0x3c1d98560f107423 */ /* 0x000fc80000000010 */
[----:B------:R-:W-:-:S04]  /*2eb0*/  FFMA R16, R15, R16, 0.055503588169813156128 ;  /* 0x3d6357bb0f107423 */ /* 0x000fc80000000010 */
[----:B------:R-:W-:-:S04]  /*2ec0*/  FFMA R16, R15, R16, 0.24022644758224487305 ;  /* 0x3e75fdec0f107423 */ /* 0x000fc80000000010 */
[----:B------:R-:W-:-:S04]  /*2ed0*/  FFMA R16, R15, R16, 0.69314718246459960938 ;  /* 0x3f3172180f107423 */ /* 0x000fc80000000010 */
[----:B------:R-:W-:Y:S01]  /*2ee0*/  FFMA R16, R15, R16, 1 ;  /* 0x3f8000000f107423 */ /* 0x000fe20000000010 */
[----:B------:R-:W-:-:S04]  /*2ef0*/  VIADD R15, R14, 0x7f000000 ;  /* 0x7f0000000e0f7836 */ /* 0x000fc80000000000 */
[----:B------:R-:W-:-:S04]  /*2f00*/  FMUL R16, R15, R16 ;  /* 0x000000100f107220 */ /* 0x000fc80000400000 */
[----:B------:R-:W-:Y:S01]  /*2f10*/  @!P2 FMUL R13, R17, R16 ;  /* 0x00000010110da220 */ /* 0x000fe20000400000 */
[----:B------:R-:W-:-:S04]  /*2f20*/  FSETP.NEU.AND P2, PT, |R19|, +INF , PT ;  /* 0x7f8000001300780b */ /* 0x000fc80003f4d200 */
[----:B------:R-:W-:-:S09]  /*2f30*/  @!P0 FSEL R13, R13, 1, P2 ;  /* 0x3f8000000d0d8808 */ /* 0x000fd20001000000 */
.L_x_160:
[----:B------:R-:W1:Y:S01]  /*2f40*/  F2I.TRUNC.NTZ R13, R13 ;  /* 0x0000000d000d7305 */ /* 0x000e62000020f100 */
[----:B------:R-:W-:Y:S02]  /*2f50*/  ISETP.NE.AND P0, PT, R10, RZ, PT ;  /* 0x000000ff0a00720c */ /* 0x000fe40003f05270 */
[----:B------:R-:W-:Y:S01]  /*2f60*/  MOV R14, 0x3f800000 ;  /* 0x3f800000000e7802 */ /* 0x000fe20000000f00 */
[----:B-1----:R1:W-:Y:S10]  /*2f70*/  STG.E desc[UR8][R4.64+-0x4], R13 ;  /* 0xfffffc0d04007986 */ /* 0x0023f4000c101908 */
[----:B------:R-:W-:Y:S05]  /*2f80*/  @!P0 BRA `(.L_x_162) ;  /* 0x0000000000a88947 */ /* 0x000fea0003800000 */
[----:B------:R-:W-:-:S04]  /*2f90*/  I2FP.F32.S32 R19, R10 ;  /* 0x0000000a00137245 */ /* 0x000fc80000201400 */
[----:B------:R-:W-:-:S04]  /*2fa0*/  FSETP.NAN.AND P0, PT, |R19|, |R19|, PT ;  /* 0x400000131300720b */ /* 0x000fc80003f08200 */
[----:B------:R-:W-:-:S13]  /*2fb0*/  FSETP.NAN.OR P0, PT, |R2|, |R2|, P0 ;  /* 0x400000020200720b */ /* 0x000fda0000708600 */
[----:B------:R-:W-:Y:S05]  /*2fc0*/  @P0 BRA `(.L_x_163) ;  /* 0x0000000000940947 */ /* 0x000fea0003800000 */
[----:B------:R-:W-:Y:S05]  /*2fd0*/  @P1 BRA `(.L_x_164) ;  /* 0x00000000006c1947 */ /* 0x000fea0003800000 */
[-C--:B-1----:R-:W-:Y:S01]  /*2fe0*/  FMUL R13, R6, R19.reuse ;  /* 0x00000013060d7220 */ /* 0x082fe20000400000 */
[----:B------:R-:W-:Y:S01]  /*2ff0*/  IMAD.MOV.U32 R20, RZ, RZ, 0x391fcb8e ;  /* 0x391fcb8eff147424 */ /* 0x000fe200078e00ff */
[----:B-----5:R-:W-:Y:S02]  /*3000*/  ISETP.NE.AND P3, PT, R18, -0x1, PT ;  /* 0xffffffff1200780c */ /* 0x020fe40003f65270 */
        /* <DEDUP_REMOVED lines=11> */
[----:B--2---:R-:W-:-:S03]  /*30c0*/  LEA R17, R17, -R14, 0x17 ;  /* 0x8000000e11117211 */ /* 0x004fc600078eb8ff */
[----:B------:R-:W-:-:S04]  /*30d0*/  FFMA R16, R15, R16, 0.0096188392490148544312 ;  /* 0x3c1d98560f107423 */ /* 0x000fc80000000010 */
[----:B------:R-:W-:-:S04]  /*30e0*/  FFMA R16, R15, R16, 0.055503588169813156128 ;  /* 0x3d6357bb0f107423 */ /* 0x000fc80000000010 */
[----:B------:R-:W-:-:S04]  /*30f0*/  FFMA R16, R15, R16, 0.24022644758224487305 ;  /* 0x3e75fdec0f107423 */ /* 0x000fc80000000010 */
[----:B------:R-:W-:-:S04]  /*3100*/  FFMA R16, R15, R16, 0.69314718246459960938 ;  /* 0x3f3172180f107423 */ /* 0x000fc80000000010 */
[----:B------:R-:W-:Y:S01]  /*3110*/  FFMA R16, R15, R16, 1 ;  /* 0x3f8000000f107423 */ /* 0x000fe20000000010 */
[----:B------:R-:W-:Y:S01]  /*3120*/  VIADD R15, R14, 0x7f000000 ;  /* 0x7f0000000e0f7836 */ /* 0x000fe20000000000 */
[----:B------:R-:W-:Y:S02]  /*3130*/  FSEL R14, RZ, +INF , !P0 ;  /* 0x7f800000ff0e7808 */ /* 0x000fe40004000000 */
[----:B------:R-:W-:Y:S01]  /*3140*/  FSETP.NEU.AND P0, PT, |R19|, +INF , PT ;  /* 0x7f8000001300780b */ /* 0x000fe20003f0d200 */
[----:B------:R-:W-:-:S04]  /*3150*/  FMUL R16, R15, R16 ;  /* 0x000000100f107220 */ /* 0x000fc80000400000 */
[----:B------:R-:W-:-:S05]  /*3160*/  @!P2 FMUL R14, R17, R16 ;  /* 0x00000010110ea220 */ /* 0x000fca0000400000 */
[----:B------:R-:W-:Y:S01]  /*3170*/  @!P3 FSEL R14, R14, 1, P0 ;  /* 0x3f8000000e0eb808 */ /* 0x000fe20000000000 */
[----:B------:R-:W-:Y:S06]  /*3180*/  BRA `(.L_x_162) ;  /* 0x0000000000287947 */ /* 0x000fec0003800000 */
.L_x_164:
[----:B-1----:R-:W-:Y:S01]  /*3190*/  FMUL R13, R19, 0.5 ;  /* 0x3f000000130d7820 */ /* 0x002fe20000400000 */
        /* <DEDUP_REMOVED lines=8> */
.L_x_163:
[----:B------:R-:W-:-:S07]  /*3220*/  FADD R14, R2, R19 ;  /* 0x00000013020e7221 */ /* 0x000fce0000000000 */
.L_x_162:
[----:B-1----:R-:W1:Y:S01]  /*3230*/  F2I.TRUNC.NTZ R13, R14 ;  /* 0x0000000e000d7305 */ /* 0x002e62000020f100 */
[----:B------:R-:W-:Y:S01]  /*3240*/  IADD3 R3, P0, PT, R3, 0x2, RZ ;  /* 0x0000000203037810 */ /* 0x000fe20007f1e0ff */
[----:B0-----:R-:W-:Y:S01]  /*3250*/  IMAD R11, R12, 0x2, R11 ;  /* 0x000000020c0b7824 */ /* 0x001fe200078e020b */
[----:B------:R-:W-:Y:S02]  /*3260*/  IADD3 R15, P2, PT, R4, 0x8, RZ ;  /* 0x00000008040f7810 */ /* 0x000fe40007f5e0ff */
[----:B------:R-:W-:Y:S01]  /*3270*/  LEA R10, R12, R10, 0x1 ;  /* 0x0000000a0c0a7211 */ /* 0x000fe200078e08ff */
[----:B------:R-:W-:Y:S01]  /*3280*/  IMAD.X R0, RZ, RZ, R0, P0 ;  /* 0x000000ffff007224 */ /* 0x000fe200000e0600 */
[----:B------:R-:W-:Y:S01]  /*3290*/  ISETP.GE.U32.AND P0, PT, R3, UR4, PT ;  /* 0x0000000403007c0c */ /* 0x000fe2000bf06070 */
[----:B------:R-:W-:-:S03]  /*32a0*/  IMAD.X R16, RZ, RZ, R5, P2 ;  /* 0x000000ffff107224 */ /* 0x000fc600010e0605 */
[----:B------:R-:W-:Y:S01]  /*32b0*/  ISETP.GE.U32.AND.EX P0, PT, R0, UR5, PT, P0 ;  /* 0x0000000500007c0c */ /* 0x000fe2000bf06100 */
[----:B-1----:R1:W-:-:S12]  /*32c0*/  STG.E desc[UR8][R4.64], R13 ;  /* 0x0000000d04007986 */ /* 0x0023d8000c101908 */
[----:B------:R-:W-:Y:S05]  /*32d0*/  @!P0 BRA `(.L_x_165) ;  /* 0xfffffff800608947 */ /* 0x000fea000383ffff */
[----:B------:R-:W-:Y:S05]  /*32e0*/  EXIT ;  /* 0x000000000000794d */ /* 0x000fea0003800000 */
.L_x_166:
        /* <DEDUP_REMOVED lines=9> */
.L_x_380:


//--------------------- .text.logspace_i16        --------------------------
	.section	.text.logspace_i16,"ax",@progbits
	.align	128
        .global         logspace_i16
        .type           logspace_i16,@function
        .size           logspace_i16,(.L_x_381 - logspace_i16)
        .other          logspace_i16,@"STO_CUDA_ENTRY STV_DEFAULT"
logspace_i16:
.text.logspace_i16:
        /* <DEDUP_REMOVED lines=10> */
[----:B------:R-:W-:-:S06]  /*00a0*/  USHF.R.U32.HI UR7, URZ, 0x2, UR7 ;  /* 0x00000002ff077899 */ /* 0x000fcc0008011607 */
[----:B------:R-:W-:Y:S02]  /*00b0*/  IMAD.U32 R2, RZ, RZ, UR7 ;  /* 0x00000007ff027e24 */ /* 0x000fe4000f8e00ff */
[C---:B0-----:R-:W-:Y:S02]  /*00c0*/  IMAD R0, R3.reuse, UR4, R0 ;  /* 0x0000000403007c24 */ /* 0x041fe4000f8e0200 */
[----:B---3--:R-:W-:-:S03]  /*00d0*/  IMAD R3, R3, UR5, RZ ;  /* 0x0000000503037c24 */ /* 0x008fc6000f8e02ff */
[----:B------:R-:W-:-:S04]  /*00e0*/  ISETP.LT.U32.AND P0, PT, R0, UR6, PT ;  /* 0x0000000600007c0c */ /* 0x000fc8000bf01070 */
[----:B------:R-:W-:Y:S01]  /*00f0*/  ISETP.GT.U32.AND.EX P0, PT, R2, RZ, PT, P0 ;  /* 0x000000ff0200720c */ /* 0x000fe20003f04100 */
[----:B--2---:R-:W-:-:S12]  /*0100*/  IMAD.U32 R2, RZ, RZ, UR14 ;  /* 0x0000000eff027e24 */ /* 0x004fd8000f8e00ff */
[----:B----4-:R-:W-:Y:S05]  /*0110*/  @!P0 BRA `(.L_x_168) ;  /* 0x0000001000ac8947 */ /* 0x010fea0003800000 */
[----:B------:R-:W0:Y:S01]  /*0120*/  LDC.U16 R11, c[0x0][0x388] ;  /* 0x0000e200ff0b7b82 */ /* 0x000e220000000400 */
[----:B------:R-:W-:Y:S01]  /*0130*/  HFMA2 R13, -RZ, RZ, 0.771484375, 0.21533203125 ;  /* 0x3a2c32e4ff0d7431 */ /* 0x000fe200000001ff */
[----:B------:R-:W1:Y:S01]  /*0140*/  LDCU.U16 UR4, c[0x0][0x38c] ;  /* 0x00007180ff0477ac */ /* 0x000e620008000400 */
[----:B------:R-:W2:Y:S01]  /*0150*/  LDCU.64 UR12, c[0x0][0x380] ;  /* 0x00007000ff0c77ac */ /* 0x000ea20008000a00 */
[----:B-1----:R-:W-:Y:S02]  /*0160*/  UPRMT UR5, UR4, 0x9910, URZ ;  /* 0x0000991004057896 */ /* 0x002fe400080000ff */
[----:B------:R-:W-:Y:S01]  /*0170*/  UPRMT UR4, UR14, 0x9910, URZ ;  /* 0x000099100e047896 */ /* 0x000fe200080000ff */
[----:B0-----:R-:W0:Y:S01]  /*0180*/  I2F.S16 R4, R11 ;  /* 0x0000000b00047306 */ /* 0x001e220000101400 */
[----:B------:R-:W-:Y:S02]  /*0190*/  USHF.R.S32.HI UR11, URZ, 0x1f, UR5 ;  /* 0x0000001fff0b7899 */ /* 0x000fe40008011405 */
[----:B------:R-:W-:Y:S01]  /*01a0*/  IMAD.WIDE.U32 R16, R0, UR5, RZ ;  /* 0x0000000500107c25 */ /* 0x000fe2000f8e00ff */
[----:B------:R-:W-:-:S03]  /*01b0*/  USHF.R.S32.HI UR10, URZ, 0x1f, UR4 ;  /* 0x0000001fff0a7899 */ /* 0x000fc60008011404 */
[----:B------:R-:W-:Y:S02]  /*01c0*/  IMAD R31, R3, UR11, RZ ;  /* 0x0000000b031f7c24 */ /* 0x000fe4000f8e02ff */
[----:B------:R-:W-:Y:S02]  /*01d0*/  IMAD R25, R0, UR11, RZ ;  /* 0x0000000b00197c24 */ /* 0x000fe4000f8e02ff */
[----:B------:R-:W-:Y:S02]  /*01e0*/  IMAD.U32 R27, RZ, RZ, UR10 ;  /* 0x0000000aff1b7e24 */ /* 0x000fe4000f8e00ff */
[----:B------:R-:W-:Y:S02]  /*01f0*/  IMAD.IADD R25, R17, 0x1, R25 ;  /* 0x0000000111197824 */ /* 0x000fe400078e0219 */
[C---:B0-----:R-:W-:Y:S01]  /*0200*/  FMUL R5, |R4|.reuse, 16777216 ;  /* 0x4b80000004057820 */ /* 0x041fe20000400200 */
[C---:B------:R-:W-:Y:S01]  /*0210*/  FSETP.GEU.AND P0, PT, |R4|.reuse, 1.175494350822287508e-38, PT ;  /* 0x008000000400780b */ /* 0x040fe20003f0e200 */
[----:B------:R-:W-:Y:S01]  /*0220*/  FADD R26, R4, R4 ;  /* 0x00000004041a7221 */ /* 0x000fe20000000000 */
[----:B------:R-:W-:-:S02]  /*0230*/  SHF.L.U64.HI R34, R16, 0x2, R25 ;  /* 0x0000000210227819 */ /* 0x000fc40000010219 */
[----:B------:R-:W-:Y:S02]  /*0240*/  FSEL R5, R5, |R4|, !P0 ;  /* 0x4000000405057208 */ /* 0x000fe40004000000 */
[----:B------:R-:W-:-:S03]  /*0250*/  LOP3.LUT R29, R26, 0x7fffffff, RZ, 0xc0, !PT ;  /* 0x7fffffff1a1d7812 */ /* 0x000fc600078ec0ff */
[----:B------:R-:W-:-:S05]  /*0260*/  VIADD R6, R5, 0xc0cafb0d ;  /* 0xc0cafb0d05067836 */ /* 0x000fca0000000000 */
        /* <DEDUP_REMOVED lines=17> */
[----:B------:R-:W-:Y:S01]  /*0380*/  MOV R13, UR11 ;  /* 0x0000000b000d7c02 */ /* 0x000fe20008000f00 */
[----:B------:R-:W-:Y:S01]  /*0390*/  FFMA R7, R7, -R10, R12 ;  /* 0x8000000a07077223 */ /* 0x000fe2000000000c */
[----:B------:R-:W-:Y:S01]  /*03a0*/  FFMA R9, R6, R9, 0.018033718690276145935 ;  /* 0x3c93bb7306097423 */ /* 0x000fe20000000009 */
[----:B------:R-:W-:-:S02]  /*03b0*/  IMAD.U32 R12, RZ, RZ, UR5 ;  /* 0x00000005ff0c7e24 */ /* 0x000fc4000f8e00ff */
[----:B------:R-:W-:Y:S01]  /*03c0*/  FMUL R7, R8, R7 ;  /* 0x0000000708077220 */ /* 0x000fe20000400000 */
[----:B------:R-:W-:Y:S01]  /*03d0*/  FFMA R8, R10, 1.4426950216293334961, R5 ;  /* 0x3fb8aa3b0a087823 */ /* 0x000fe20000000005 */
[----:B------:R-:W-:-:S03]  /*03e0*/  FFMA R9, R6, R9, 0.12022458761930465698 ;  /* 0x3df6384f06097423 */ /* 0x000fc60000000009 */
[----:B------:R-:W-:Y:S01]  /*03f0*/  FFMA R5, R7, 1.4426950216293334961, R8 ;  /* 0x3fb8aa3b07057823 */ /* 0x000fe20000000008 */
[----:B------:R-:W-:Y:S01]  /*0400*/  FMUL R9, R6, R9 ;  /* 0x0000000906097220 */ /* 0x000fe20000400000 */
[----:B------:R-:W-:Y:S02]  /*0410*/  IMAD.MOV.U32 R8, RZ, RZ, R0 ;  /* 0x000000ffff087224 */ /* 0x000fe400078e0000 */
[----:B------:R-:W-:Y:S01]  /*0420*/  FFMA R6, R10, 1.9251366722983220825e-08, R5 ;  /* 0x32a55e340a067823 */ /* 0x000fe20000000005 */
[----:B------:R-:W-:-:S04]  /*0430*/  FMUL R5, R9, 3 ;  /* 0x4040000009057820 */ /* 0x000fc80000400000 */
[----:B------:R-:W-:Y:S01]  /*0440*/  FFMA R5, R7, R5, R6 ;  /* 0x0000000507057223 */ /* 0x000fe20000000006 */
[----:B------:R-:W-:Y:S01]  /*0450*/  PRMT R6, R11, 0x9910, RZ ;  /* 0x000099100b067816 */ /* 0x000fe200000000ff */
[----:B------:R-:W-:Y:S02]  /*0460*/  IMAD.SHL.U32 R11, R0, 0x4, RZ ;  /* 0x00000004000b7824 */ /* 0x000fe400078e00ff */
[----:B------:R-:W-:Y:S01]  /*0470*/  FFMA R7, R10, R9, R5 ;  /* 0x000000090a077223 */ /* 0x000fe20000000005 */
[----:B------:R-:W-:Y:S01]  /*0480*/  ISETP.EQ.OR P0, PT, R6, RZ, !P0 ;  /* 0x000000ff0600720c */ /* 0x000fe20004702670 */
[C---:B------:R-:W-:Y:S01]  /*0490*/  IMAD R23, R11.reuse, UR11, RZ ;  /* 0x0000000b0b177c24 */ /* 0x040fe2000f8e02ff */
[C---:B------:R-:W-:Y:S01]  /*04a0*/  LOP3.LUT R21, R11.reuse, 0x2, RZ, 0xfc, !PT ;  /* 0x000000020b157812 */ /* 0x040fe200078efcff */
[----:B------:R-:W-:Y:S01]  /*04b0*/  FADD R5, R14, R7 ;  /* 0x000000070e057221 */ /* 0x000fe20000000000 */
[C---:B------:R-:W-:Y:S01]  /*04c0*/  LOP3.LUT R20, R11.reuse, 0x3, RZ, 0xfc, !PT ;  /* 0x000000030b147812 */ /* 0x040fe200078efcff */
[----:B------:R-:W-:Y:S01]  /*04d0*/  IMAD.WIDE.U32 R12, R11, UR5, R12 ;  /* 0x000000050b0c7c25 */ /* 0x000fe2000f8e000c */
[----:B------:R-:W-:-:S03]  /*04e0*/  ISETP.NE.AND P2, PT, R6, 0x1, PT ;  /* 0x000000010600780c */ /* 0x000fc60003f45270 */
[----:B------:R-:W-:Y:S01]  /*04f0*/  FADD R14, -R14, R5 ;  /* 0x000000050e0e7221 */ /* 0x000fe20000000100 */
[----:B--2---:R-:W-:Y:S01]  /*0500*/  LEA R6, P1, R0, UR12, 0x3 ;  /* 0x0000000c00067c11 */ /* 0x004fe2000f8218ff */
[----:B------:R-:W-:-:S04]  /*0510*/  IMAD.WIDE.U32 R18, R21, UR5, RZ ;  /* 0x0000000515127c25 */ /* 0x000fc8000f8e00ff */
[----:B------:R-:W-:Y:S01]  /*0520*/  FADD R7, R7, -R14 ;  /* 0x8000000e07077221 */ /* 0x000fe20000000000 */
[----:B------:R-:W-:Y:S01]  /*0530*/  SHF.R.U32.HI R14, RZ, 0x1e, R0 ;  /* 0x0000001eff0e7819 */ /* 0x000fe20000011600 */
[----:B------:R-:W-:Y:S01]  /*0540*/  IMAD.MOV.U32 R10, RZ, RZ, RZ ;  /* 0x000000ffff0a7224 */ /* 0x000fe200078e00ff */
[----:B------:R-:W-:Y:S01]  /*0550*/  LEA.HI.X R9, R0, UR13, RZ, 0x3, P1 ;  /* 0x0000000d00097c11 */ /* 0x000fe200088f1cff */
[----:B------:R-:W-:Y:S02]  /*0560*/  IMAD.U32 R11, RZ, RZ, UR4 ;  /* 0x00000004ff0b7e24 */ /* 0x000fe4000f8e00ff */
[C---:B------:R-:W-:Y:S02]  /*0570*/  IMAD R23, R14.reuse, UR5, R23 ;  /* 0x000000050e177c24 */ /* 0x040fe4000f8e0217 */
[----:B------:R-:W-:Y:S02]  /*0580*/  IMAD R22, R14, UR5, RZ ;  /* 0x000000050e167c24 */ /* 0x000fe4000f8e02ff */
[----:B------:R-:W-:Y:S01]  /*0590*/  IMAD.WIDE.U32 R14, R3, UR5, RZ ;  /* 0x00000005030e7c25 */ /* 0x000fe2000f8e00ff */
[----:B------:R-:W-:-:S03]  /*05a0*/  IADD3 R36, PT, PT, R13, R23, RZ ;  /* 0x000000170d247210 */ /* 0x000fc60007ffe0ff */
[--C-:B------:R-:W-:Y:S01]  /*05b0*/  IMAD R33, R21, UR11, R22.reuse ;  /* 0x0000000b15217c24 */ /* 0x100fe2000f8e0216 */
[----:B------:R-:W-:Y:S01]  /*05c0*/  IADD3 R31, PT, PT, R15, R31, RZ ;  /* 0x0000001f0f1f7210 */ /* 0x000fe20007ffe0ff */
[C---:B------:R-:W-:Y:S02]  /*05d0*/  IMAD R35, R20.reuse, UR11, R22 ;  /* 0x0000000b14237c24 */ /* 0x040fe4000f8e0216 */
[----:B------:R-:W-:Y:S01]  /*05e0*/  IMAD.WIDE.U32 R20, R20, UR5, RZ ;  /* 0x0000000514147c25 */ /* 0x000fe2000f8e00ff */
[----:B------:R-:W-:-:S03]  /*05f0*/  SHF.L.U64.HI R32, R14, 0x2, R31 ;  /* 0x000000020e207819 */ /* 0x000fc6000001021f */
[----:B------:R-:W-:Y:S02]  /*0600*/  IMAD.IADD R28, R19, 0x1, R33 ;  /* 0x00000001131c7824 */ /* 0x000fe400078e0221 */
[----:B------:R-:W-:-:S07]  /*0610*/  IMAD.IADD R30, R21, 0x1, R35 ;  /* 0x00000001151e7824 */ /* 0x000fce00078e0223 */
.L_x_177:
[----:B0-----:R-:W-:Y:S01]  /*0620*/  LEA R22, P1, R16, R11, 0x2 ;  /* 0x0000000b10167211 */ /* 0x001fe200078210ff */
        /* <DEDUP_REMOVED lines=10> */
[----:B------:R-:W-:-:S03]  /*06d0*/  FFMA R24, R7, R31, R24 ;  /* 0x0000001f07187223 */ /* 0x000fc60000000018 */
[----:B------:R1:W2:Y:S01]  /*06e0*/  F2I.NTZ R23, R25 ;  /* 0x0000001900177305 */ /* 0x0002a20000203100 */
[----:B0-----:R-:W-:Y:S01]  /*06f0*/  FADD R35, R25, -R33 ;  /* 0x8000002119237221 */ /* 0x001fe20000000000 */
[----:B------:R-:W-:Y:S01]  /*0700*/  FSETP.GT.AND P3, PT, R33, RZ, PT ;  /* 0x000000ff2100720b */ /* 0x000fe20003f64000 */
[----:B-1----:R-:W-:Y:S02]  /*0710*/  IMAD.MOV.U32 R25, RZ, RZ, 0x3f800000 ;  /* 0x3f800000ff197424 */ /* 0x002fe400078e00ff */
        /* <DEDUP_REMOVED lines=8> */
[----:B------:R-:W-:-:S05]  /*07a0*/  SEL R33, RZ, 0x83000000, P3 ;  /* 0x83000000ff217807 */ /* 0x000fca0001800000 */
[----:B------:R-:W-:Y:S01]  /*07b0*/  VIADD R35, R33, 0x7f000000 ;  /* 0x7f00000021237836 */ /* 0x000fe20000000000 */
[----:B--2---:R-:W-:Y:S01]  /*07c0*/  LEA R33, R23, -R33, 0x17 ;  /* 0x8000002117217211 */ /* 0x004fe200078eb8ff */
[----:B------:R-:W-:Y:S02]  /*07d0*/  FMUL R23, R31, 0.5 ;  /* 0x3f0000001f177820 */ /* 0x000fe40000400000 */
[----:B------:R-:W-:-:S04]  /*07e0*/  FMUL R22, R22, R35 ;  /* 0x0000002316167220 */ /* 0x000fc80000400000 */
[----:B------:R-:W0:Y:S01]  /*07f0*/  FRND.TRUNC R23, R23 ;  /* 0x0000001700177307 */ /* 0x000e22000020d000 */
[----:B------:R-:W-:Y:S01]  /*0800*/  FMUL R22, R22, R33 ;  /* 0x0000002116167220 */ /* 0x000fe20000400000 */
[----:B------:R-:W-:Y:S01]  /*0810*/  @P4 FSEL R22, RZ, +INF , !P5 ;  /* 0x7f800000ff164808 */ /* 0x000fe20006800000 */
        /* <DEDUP_REMOVED lines=10> */
[----:B------:R-:W0:Y:S01]  /*08c0*/  LDC.U16 R23, c[0x0][0x388] ;  /* 0x0000e200ff177b82 */ /* 0x000e220000000400 */
[----:B------:R-:W-:Y:S02]  /*08d0*/  FSETP.NEU.AND P1, PT, |R31|, +INF , PT ;  /* 0x7f8000001f00780b */ /* 0x000fe40003f2d200 */
[----:B0-----:R-:W-:-:S04]  /*08e0*/  PRMT R23, R23, 0x9910, RZ ;  /* 0x0000991017177816 */ /* 0x001fc800000000ff */
[----:B------:R-:W-:-:S04]  /*08f0*/  ISETP.EQ.AND P1, PT, R23, -0x1, !P1 ;  /* 0xffffffff1700780c */ /* 0x000fc80004f22270 */
[----:B------:R-:W-:Y:S02]  /*0900*/  ISETP.GT.OR P3, PT, R23, -0x1, P1 ;  /* 0xffffffff1700780c */ /* 0x000fe40000f64670 */
[----:B------:R-:W-:-:S11]  /*0910*/  FSEL R25, R22, 1, !P1 ;  /* 0x3f80000016197808 */ /* 0x000fd60004800000 */
[----:B------:R-:W-:-:S04]  /*0920*/  @!P3 FSETP.NEU.AND P4, PT, |R33|, 1, PT ;  /* 0x3f8000002100b80b */ /* 0x000fc80003f8d200 */
[----:B------:R-:W-:-:S09]  /*0930*/  @!P3 FSEL R25, R22, -R22, P4 ;  /* 0x800000161619b208 */ /* 0x000fd20002000000 */
.L_x_170:
[----:B------:R-:W-:Y:S05]  /*0940*/  BSYNC.RECONVERGENT B1 ;  /* 0x0000000000017941 */ /* 0x000fea0003800200 */
.L_x_169:
[----:B------:R-:W-:Y:S01]  /*0950*/  IADD3 R22, P1, PT, R11, R12, RZ ;  /* 0x0000000c0b167210 */ /* 0x000fe20007f3e0ff */
[----:B------:R-:W-:Y:S01]  /*0960*/  F2I.TRUNC.NTZ R25, R25 ;  /* 0x0000001900197305 */ /* 0x000fe2000020f100 */
[----:B------:R-:W-:Y:S03]  /*0970*/  BSSY.RECONVERGENT B1, `(.L_x_171) ;  /* 0x0000030000017945 */ /* 0x000fe60003800200 */
        /* <DEDUP_REMOVED lines=21> */
[----:B------:R-:W0:Y:S02]  /*0ad0*/  F2I.NTZ R22, R33 ;  /* 0x0000002100167305 */ /* 0x000e240000203100 */
[----:B------:R-:W-:Y:S01]  /*0ae0*/  FMUL R35, R35, R37 ;  /* 0x0000002523237220 */ /* 0x000fe20000400000 */
[----:B------:R-:W-:Y:S01]  /*0af0*/  IMAD.MOV.U32 R37, RZ, RZ, 0x3f800000 ;  /* 0x3f800000ff257424 */ /* 0x000fe200078e00ff */
[----:B0-----:R-:W-:Y:S01]  /*0b00*/  LEA R22, R22, -R23, 0x17 ;  /* 0x8000001716167211 */ /* 0x001fe200078eb8ff */
        /* <DEDUP_REMOVED lines=14> */
[----:B------:R-:W-:Y:S02]  /*0bf0*/  FSETP.NEU.AND P1, PT, |R31|, +INF , PT ;  /* 0x7f8000001f00780b */ /* 0x000fe40003f2d200 */
[----:B------:R-:W0:Y:S02]  /*0c00*/  LDC.U16 R31, c[0x0][0x388] ;  /* 0x0000e200ff1f7b82 */ /* 0x000e240000000400 */
[----:B0-----:R-:W-:-:S04]  /*0c10*/  PRMT R31, R31, 0x9910, RZ ;  /* 0x000099101f1f7816 */ /* 0x001fc800000000ff */
[----:B------:R-:W-:-:S04]  /*0c20*/  ISETP.EQ.AND P1, PT, R31, -0x1, !P1 ;  /* 0xffffffff1f00780c */ /* 0x000fc80004f22270 */
[----:B------:R-:W-:Y:S02]  /*0c30*/  ISETP.GT.OR P3, PT, R31, -0x1, P1 ;  /* 0xffffffff1f00780c */ /* 0x000fe40000f64670 */
[----:B------:R-:W-:-:S11]  /*0c40*/  FSEL R37, R22, 1, !P1 ;  /* 0x3f80000016257808 */ /* 0x000fd60004800000 */
[----:B------:R-:W-:-:S04]  /*0c50*/  @!P3 FSETP.NEU.AND P4, PT, |R23|, 1, PT ;  /* 0x3f8000001700b80b */ /* 0x000fc80003f8d200 */
[----:B------:R-:W-:-:S09]  /*0c60*/  @!P3 FSEL R37, R22, -R22, P4 ;  /* 0x800000161625b208 */ /* 0x000fd20002000000 */
.L_x_172:
[----:B------:R-:W-:Y:S05]  /*0c70*/  BSYNC.RECONVERGENT B1 ;  /* 0x0000000000017941 */ /* 0x000fea0003800200 */
.L_x_171:
        /* <DEDUP_REMOVED lines=17> */
[----:B------:R-:W-:-:S04]  /*0d90*/  FFMA R22, R31, R22, 0.0096188392490148544312 ;  /* 0x3c1d98561f167423 */ /* 0x000fc80000000016 */
[----:B------:R-:W-:-:S04]  /*0da0*/  FFMA R22, R31, R22, 0.055503588169813156128 ;  /* 0x3d6357bb1f167423 */ /* 0x000fc80000000016 */
[----:B------:R-:W-:-:S04]  /*0db0*/  FFMA R22, R31, R22, 0.24022644758224487305 ;  /* 0x3e75fdec1f167423 */ /* 0x000fc80000000016 */
[----:B------:R-:W-:-:S04]  /*0dc0*/  FFMA R22, R31, R22, 0.69314718246459960938 ;  /* 0x3f3172181f167423 */ /* 0x000fc80000000016 */
[----:B------:R-:W-:Y:S02]  /*0dd0*/  FFMA R31, R31, R22, 1 ;  /* 0x3f8000001f1f7423 */ /* 0x000fe40000000016 */
[----:B------:R0:W1:Y:S02]  /*0de0*/  F2I.NTZ R22, R33 ;  /* 0x0000002100167305 */ /* 0x0000640000203100 */
[----:B0-----:R-:W-:-:S04]  /*0df0*/  VIADD R33, R23, 0x7f000000 ;  /* 0x7f00000017217836 */ /* 0x001fc80000000000 */
[----:B------:R-:W-:Y:S01]  /*0e00*/  FMUL R31, R31, R33 ;  /* 0x000000211f1f7220 */ /* 0x000fe20000400000 */
[----:B------:R-:W-:Y:S01]  /*0e10*/  IMAD.MOV.U32 R33, RZ, RZ, 0x3f800000 ;  /* 0x3f800000ff217424 */ /* 0x000fe200078e00ff */
[----:B-1----:R-:W-:Y:S01]  /*0e20*/  LEA R22, R22, -R23, 0x17 ;  /* 0x8000001716167211 */ /* 0x002fe200078eb8ff */
[----:B------:R-:W-:-:S04]  /*0e30*/  FMUL R23, R35, 0.5 ;  /* 0x3f00000023177820 */ /* 0x000fc80000400000 */
[----:B------:R-:W-:Y:S01]  /*0e40*/  FMUL R22, R31, R22 ;  /* 0x000000161f167220 */ /* 0x000fe20000400000 */
[----:B------:R-:W-:Y:S01]  /*0e50*/  @P4 FSEL R22, RZ, +INF , !P5 ;  /* 0x7f800000ff164808 */ /* 0x000fe20006800000 */
[----:B------:R-:W0:Y:S08]  /*0e60*/  FRND.TRUNC R23, R23 ;  /* 0x0000001700177307 */ /* 0x000e30000020d000 */
[----:B------:R1:W2:Y:S01]  /*0e70*/  F2I.TRUNC.NTZ R31, R37 ;  /* 0x00000025001f7305 */ /* 0x0002a2000020f100 */
        /* <DEDUP_REMOVED lines=18> */
.L_x_174:
[----:B------:R-:W-:Y:S05]  /*0fa0*/  BSYNC.RECONVERGENT B1 ;  /* 0x0000000000017941 */ /* 0x000fea0003800200 */
.L_x_173:
[----:B------:R-:W-:Y:S01]  /*0fb0*/  IADD3 R22, P1, PT, R11, R20, RZ ;  /* 0x000000140b167210 */ /* 0x000fe20007f3e0ff */
[----:B------:R-:W-:Y:S04]  /*0fc0*/  BSSY.RECONVERGENT B1, `(.L_x_175) ;  /* 0x0000031000017945 */ /* 0x000fe80003800200 */
[----:B------:R-:W-:Y:S01]  /*0fd0*/  IMAD.X R23, R27, 0x1, R30, P1 ;  /* 0x000000011b177824 */ /* 0x000fe200008e061e */
[----:B------:R-:W-:-:S03]  /*0fe0*/  ISETP.EQ.U32.AND P1, PT, R22, RZ, PT ;  /* 0x000000ff1600720c */ /* 0x000fc60003f22070 */
[----:B------:R-:W1:Y:S01]  /*0ff0*/  I2F.U64 R35, R22 ;  /* 0x0000001600237312 */ /* 0x000e620000301000 */
[----:B------:R-:W-:Y:S01]  /*1000*/  ISETP.EQ.OR.EX P1, PT, R23, RZ, !P2, P1 ;  /* 0x000000ff1700720c */ /* 0x000fe20005722710 */
[----:B-1----:R-:W-:-:S06]  /*1010*/  FMUL R37, R5, R35 ;  /* 0x0000002305257220 */ /* 0x002fcc0000400000 */
[----:B------:R-:W0:Y:S01]  /*1020*/  FRND R22, R37 ;  /* 0x0000002500167307 */ /* 0x000e220000201000 */
[-C--:B------:R-:W-:Y:S01]  /*1030*/  FFMA R23, R5, R35.reuse, -R37 ;  /* 0x0000002305177223 */ /* 0x080fe20000000825 */
[C---:B------:R-:W-:Y:S02]  /*1040*/  FSETP.GT.AND P4, PT, |R37|.reuse, 152, PT ;  /* 0x431800002500780b */ /* 0x040fe40003f84200 */
[----:B------:R-:W-:Y:S01]  /*1050*/  FSETP.GEU.AND P5, PT, R37, RZ, PT ;  /* 0x000000ff2500720b */ /* 0x000fe20003fae000 */
[----:B------:R-:W-:Y:S01]  /*1060*/  FFMA R23, R7, R35, R23 ;  /* 0x0000002307177223 */ /* 0x000fe20000000017 */
[----:B0-----:R-:W-:Y:S01]  /*1070*/  FSETP.GT.AND P3, PT, R22, RZ, PT ;  /* 0x000000ff1600720b */ /* 0x001fe20003f64000 */
[----:B------:R-:W-:-:S04]  /*1080*/  FADD R22, R37, -R22 ;  /* 0x8000001625167221 */ /* 0x000fc80000000000 */
[----:B------:R-:W-:Y:S02]  /*1090*/  FADD R23, R23, R22 ;  /* 0x0000001617177221 */ /* 0x000fe40000000000 */
[----:B------:R-:W0:Y:S02]  /*10a0*/  F2I.NTZ R22, R37 ;  /* 0x0000002500167305 */ /* 0x000e240000203100 */
        /* <DEDUP_REMOVED lines=8> */
[----:B------:R-:W-:Y:S02]  /*1130*/  VIADD R37, R24, 0x7f000000 ;  /* 0x7f00000018257836 */ /* 0x000fe40000000000 */
[----:B------:R-:W-:Y:S02]  /*1140*/  FMUL R24, R35, 0.5 ;  /* 0x3f00000023187820 */ /* 0x000fe40000400000 */
[----:B------:R-:W-:-:S04]  /*1150*/  FMUL R23, R23, R37 ;  /* 0x0000002517177220 */ /* 0x000fc80000400000 */
[----:B------:R-:W0:Y:S01]  /*1160*/  FRND.TRUNC R24, R24 ;  /* 0x0000001800187307 */ /* 0x000e22000020d000 */
[----:B------:R-:W-:Y:S01]  /*1170*/  FMUL R22, R23, R22 ;  /* 0x0000001617167220 */ /* 0x000fe20000400000 */
[----:B------:R-:W-:-:S06]  /*1180*/  @P4 FSEL R22, RZ, +INF , !P5 ;  /* 0x7f800000ff164808 */ /* 0x000fcc0006800000 */
[----:B------:R1:W3:Y:S01]  /*1190*/  F2I.TRUNC.NTZ R23, R33 ;  /* 0x0000002100177305 */ /* 0x0002e2000020f100 */
[----:B0-----:R-:W-:Y:S01]  /*11a0*/  FADD R37, R24, R24 ;  /* 0x0000001818257221 */ /* 0x001fe20000000000 */
[----:B-1----:R-:W-:Y:S01]  /*11b0*/  IMAD.MOV.U32 R33, RZ, RZ, 0x3f800000 ;  /* 0x3f800000ff217424 */ /* 0x002fe200078e00ff */
        /* <DEDUP_REMOVED lines=17> */
.L_x_176:
[----:B------:R-:W-:Y:S05]  /*12d0*/  BSYNC.RECONVERGENT B1 ;  /* 0x0000000000017941 */ /* 0x000fea0003800200 */
.L_x_175:
[----:B------:R-:W3:Y:S01]  /*12e0*/  F2I.TRUNC.NTZ R24, R33 ;  /* 0x0000002100187305 */ /* 0x000ee2000020f100 */
[----:B--2---:R-:W-:Y:S01]  /*12f0*/  PRMT R22, R25, 0x5410, R31 ;  /* 0x0000541019167816 */ /* 0x004fe2000000001f */
[----:B------:R-:W-:Y:S01]  /*1300*/  IMAD.MOV.U32 R25, RZ, RZ, R9 ;  /* 0x000000ffff197224 */ /* 0x000fe200078e0009 */
[----:B------:R-:W-:Y:S02]  /*1310*/  IADD3 R8, P1, PT, R3, R8, RZ ;  /* 0x0000000803087210 */ /* 0x000fe40007f3e0ff */
[----:B------:R-:W-:Y:S02]  /*1320*/  LEA R11, P4, R14, R11, 0x2 ;  /* 0x0000000b0e0b7211 */ /* 0x000fe400078810ff */
[----:B------:R-:W-:Y:S02]  /*1330*/  IADD3.X R10, PT, PT, RZ, R10, RZ, P1, !PT ;  /* 0x0000000aff0a7210 */ /* 0x000fe40000ffe4ff */
[----:B------:R-:W-:Y:S01]  /*1340*/  ISETP.GE.U32.AND P1, PT, R8, UR6, PT ;  /* 0x0000000608007c0c */ /* 0x000fe2000bf26070 */
[----:B------:R-:W-:-:S03]  /*1350*/  IMAD.X R27, R27, 0x1, R32, P4 ;  /* 0x000000011b1b7824 */ /* 0x000fc600020e0620 */
[----:B------:R-:W-:Y:S02]  /*1360*/  ISETP.GE.U32.AND.EX P1, PT, R10, UR7, PT, P1 ;  /* 0x000000070a007c0c */ /* 0x000fe4000bf26110 */
[----:B---3--:R-:W-:Y:S01]  /*1370*/  PRMT R23, R23, 0x5410, R24 ;  /* 0x0000541017177816 */ /* 0x008fe20000000018 */
[----:B------:R-:W-:Y:S01]  /*1380*/  IMAD.MOV.U32 R24, RZ, RZ, R6 ;  /* 0x000000ffff187224 */ /* 0x000fe200078e0006 */
[----:B------:R-:W-:-:S04]  /*1390*/  LEA R6, P3, R3, R6, 0x3 ;  /* 0x0000000603067211 */ /* 0x000fc800078618ff */
[----:B------:R0:W-:Y:S01]  /*13a0*/  STG.E.64 desc[UR8][R24.64], R22 ;  /* 0x0000001618007986 */ /* 0x0001e2000c101b08 */
[----:B------:R-:W-:-:S04]  /*13b0*/  LEA.HI.X R9, R3, R9, RZ, 0x3, P3 ;  /* 0x0000000903097211 */ /* 0x000fc800018f1cff */
[----:B------:R-:W-:Y:S05]  /*13c0*/  @!P1 BRA `(.L_x_177) ;  /* 0xfffffff000949947 */ /* 0x000fea000383ffff */
.L_x_168:
[----:B------:R-:W-:Y:S05]  /*13d0*/  BSYNC.RECONVERGENT B0 ;  /* 0x0000000000007941 */ /* 0x000fea0003800200 */
.L_x_167:
[----:B------:R-:W1:Y:S02]  /*13e0*/  LDC.64 R4, c[0x0][0x390] ;  /* 0x0000e400ff047b82 */ /* 0x000e640000000a00 */
[----:B-1----:R-:W-:-:S04]  /*13f0*/  LOP3.LUT R3, R4, 0xfffffffc, RZ, 0xc0, !PT ;  /* 0xfffffffc04037812 */ /* 0x002fc800078ec0ff */
[----:B------:R-:W-:-:S04]  /*1400*/  ISETP.NE.U32.AND P0, PT, R3, R4, PT ;  /* 0x000000040300720c */ /* 0x000fc80003f05070 */
[----:B------:R-:W-:-:S04]  /*1410*/  ISETP.NE.AND.EX P0, PT, R5, R5, PT, P0 ;  /* 0x000000050500720c */ /* 0x000fc80003f05300 */
[----:B------:R-:W-:-:S13]  /*1420*/  ISETP.NE.OR P0, PT, R0, RZ, !P0 ;  /* 0x000000ff0000720c */ /* 0x000fda0004705670 */
[----:B------:R-:W-:Y:S05]  /*1430*/  @P0 EXIT ;  /* 0x000000000000094d */ /* 0x000fea0003800000 */
[----:B------:R-:W1:Y:S01]  /*1440*/  LDC.U16 R7, c[0x0][0x388] ;  /* 0x0000e200ff077b82 */ /* 0x000e620000000400 */
[----:B------:R-:W-:Y:S01]  /*1450*/  MOV R15, 0x3a2c32e4 ;  /* 0x3a2c32e4000f7802 */ /* 0x000fe20000000f00 */
[----:B-1----:R-:W1:Y:S01]  /*1460*/  I2F.S16 R6, R7 ;  /* 0x0000000700067306 */ /* 0x002e620000101400 */
[----:B------:R-:W-:Y:S01]  /*1470*/  PRMT R19, R7, 0x9910, RZ ;  /* 0x0000991007137816 */ /* 0x000fe200000000ff */
[C---:B-1----:R-:W-:Y:S01]  /*1480*/  FMUL R9, |R6|.reuse, 16777216 ;  /* 0x4b80000006097820 */ /* 0x042fe20000400200 */
[C---:B------:R-:W-:Y:S02]  /*1490*/  FSETP.GEU.AND P0, PT, |R6|.reuse, 1.175494350822287508e-38, PT ;  /* 0x008000000600780b */ /* 0x040fe40003f0e200 */
[----:B------:R-:W-:Y:S02]  /*14a0*/  FSETP.NEU.AND P2, PT, |R6|, +INF , PT ;  /* 0x7f8000000600780b */ /* 0x000fe40003f4d200 */
[----:B------:R-:W-:Y:S02]  /*14b0*/  FSEL R9, R9, |R6|, !P0 ;  /* 0x4000000609097208 */ /* 0x000fe40004000000 */
[----:B------:R-:W-:-:S03]  /*14c0*/  ISETP.EQ.OR P1, PT, R19, RZ, !P2 ;  /* 0x000000ff1300720c */ /* 0x000fc60005722670 */
[----:B------:R-:W-:-:S05]  /*14d0*/  VIADD R0, R9, 0xc0cafb0d ;  /* 0xc0cafb0d09007836 */ /* 0x000fca0000000000 */
[----:B------:R-:W-:Y:S02]  /*14e0*/  LOP3.LUT R8, R0, 0xff800000, RZ, 0xc0, !PT ;  /* 0xff80000000087812 */ /* 0x000fe400078ec0ff */
[----:B------:R-:W-:Y:S02]  /*14f0*/  FSEL R0, RZ, -24, P0 ;  /* 0xc1c00000ff007808 */ /* 0x000fe40000000000 */
[----:B------:R-:W-:Y:S01]  /*1500*/  ISETP.NE.AND P0, PT, R19, 0x1, PT ;  /* 0x000000011300780c */ /* 0x000fe20003f05270 */
[----:B------:R-:W-:-:S04]  /*1510*/  IMAD.IADD R9, R9, 0x1, -R8 ;  /* 0x0000000109097824 */ /* 0x000fc800078e0a08 */
[C---:B------:R-:W-:Y:S01]  /*1520*/  FADD R11, R9.reuse, 1 ;  /* 0x3f800000090b7421 */ /* 0x040fe20000000000 */
[----:B------:R-:W-:Y:S01]  /*1530*/  FADD R10, R9, -1 ;  /* 0xbf800000090a7421 */ /* 0x000fe20000000000 */
[----:B------:R-:W-:-:S03]  /*1540*/  I2FP.F32.S32 R9, R8 ;  /* 0x0000000800097245 */ /* 0x000fc60000201400 */
        /* <DEDUP_REMOVED lines=21> */
[----:B------:R-:W-:-:S03]  /*16a0*/  FADD R9, R6, R6 ;  /* 0x0000000606097221 */ /* 0x000fc60000000000 */
[----:B------:R-:W-:-:S04]  /*16b0*/  FFMA R13, R13, R8, R10 ;  /* 0x000000080d0d7223 */ /* 0x000fc8000000000a */
[----:B------:R-:W-:-:S04]  /*16c0*/  FADD R7, R12, R13 ;  /* 0x0000000d0c077221 */ /* 0x000fc80000000000 */
[----:B------:R-:W-:-:S04]  /*16d0*/  FADD R8, -R12, R7 ;  /* 0x000000070c087221 */ /* 0x000fc80000000100 */
[----:B------:R-:W-:Y:S01]  /*16e0*/  FADD R8, R13, -R8 ;  /* 0x800000080d087221 */ /* 0x000fe20000000000 */
[----:B------:R-:W-:Y:S06]  /*16f0*/  @P0 BRA `(.L_x_178) ;  /* 0x0000000400500947 */ /* 0x000fec0003800000 */
[----:B------:R-:W-:-:S04]  /*1700*/  IADD3 R7, P1, PT, R3, 0x1, RZ ;  /* 0x0000000103077810 */ /* 0x000fc80007f3e0ff */
[----:B------:R-:W-:Y:S01]  /*1710*/  ISETP.GT.U32.AND P0, PT, R7, R4, PT ;  /* 0x000000040700720c */ /* 0x000fe20003f04070 */
[----:B-1----:R-:W-:-:S05]  /*1720*/  IMAD.X R2, RZ, RZ, R0, P1 ;  /* 0x000000ffff027224 */ /* 0x002fca00008e0600 */
[----:B------:R-:W-:-:S04]  /*1730*/  ISETP.GT.U32.AND.EX P0, PT, R2, R5, PT, P0 ;  /* 0x000000050200720c */ /* 0x000fc80003f04100 */
[----:B------:R-:W-:Y:S02]  /*1740*/  SEL R10, R7, R4, P0 ;  /* 0x00000004070a7207 */ /* 0x000fe40000000000 */
[----:B------:R-:W-:Y:S02]  /*1750*/  SEL R5, R2, R5, P0 ;  /* 0x0000000502057207 */ /* 0x000fe40000000000 */
[CC--:B------:R-:W-:Y:S02]  /*1760*/  IADD3 R4, P3, PT, -R10.reuse, R3.reuse, RZ ;  /* 0x000000030a047210 */ /* 0x0c0fe40007f7e1ff */
[----:B------:R-:W-:Y:S02]  /*1770*/  IADD3 R6, P2, PT, R10, -R3, RZ ;  /* 0x800000030a067210 */ /* 0x000fe40007f5e0ff */
[----:B------:R-:W-:Y:S01]  /*1780*/  ISETP.GT.U32.AND P1, PT, R4, -0x8, PT ;  /* 0xfffffff80400780c */ /* 0x000fe20003f24070 */
[----:B------:R-:W-:Y:S01]  /*1790*/  IMAD.X R2, R0, 0x1, ~R5, P3 ;  /* 0x0000000100027824 */ /* 0x000fe200018e0e05 */
[----:B------:R-:W-:Y:S01]  /*17a0*/  LOP3.LUT R11, R6, 0x7, RZ, 0xc0, !PT ;  /* 0x00000007060b7812 */ /* 0x000fe200078ec0ff */
[----:B------:R-:W-:-:S03]  /*17b0*/  IMAD.X R8, R5, 0x1, ~R0, P2 ;  /* 0x0000000105087824 */ /* 0x000fc600010e0e00 */
[----:B------:R-:W-:Y:S02]  /*17c0*/  ISETP.GT.U32.AND.EX P1, PT, R2, -0x1, PT, P1 ;  /* 0xffffffff0200780c */ /* 0x000fe40003f24110 */
[----:B------:R-:W-:-:S04]  /*17d0*/  ISETP.NE.U32.AND P0, PT, R11, RZ, PT ;  /* 0x000000ff0b00720c */ /* 0x000fc80003f05070 */
[----:B------:R-:W-:-:S07]  /*17e0*/  ISETP.NE.AND.EX P0, PT, RZ, RZ, PT, P0 ;  /* 0x000000ffff00720c */ /* 0x000fce0003f05300 */
[----:B------:R-:W-:Y:S06]  /*17f0*/  @P1 BRA `(.L_x_179) ;  /* 0x0000000000701947 */ /* 0x000fec0003800000 */
[----:B------:R-:W1:Y:S01]  /*1800*/  LDCU.64 UR4, c[0x0][0x380] ;  /* 0x00007000ff0477ac */ /* 0x000e620008000a00 */
[----:B------:R-:W-:Y:S01]  /*1810*/  HFMA2 R9, -RZ, RZ, 0, 5.9604644775390625e-08 ;  /* 0x00000001ff097431 */ /* 0x000fe200000001ff */
[----:B------:R-:W-:Y:S01]  /*1820*/  LOP3.LUT R6, R6, 0xfffffff8, RZ, 0xc0, !PT ;  /* 0xfffffff806067812 */ /* 0x000fe200078ec0ff */
[----:B-1----:R-:W-:-:S04]  /*1830*/  ULEA UR4, UP0, UR6, UR4, 0x3 ;  /* 0x0000000406047291 */ /* 0x002fc8000f8018ff */
[----:B------:R-:W-:Y:S02]  /*1840*/  ULEA.HI.X UR5, UR6, UR5, UR7, 0x3, UP0 ;  /* 0x0000000506057291 */ /* 0x000fe400080f1c07 */
[----:B------:R-:W-:-:S04]  /*1850*/  UIADD3 UR4, UP0, UPT, UR4, 0x8, URZ ;  /* 0x0000000804047890 */ /* 0x000fc8000ff1e0ff */
[----:B------:R-:W-:Y:S02]  /*1860*/  UIADD3.X UR5, UPT, UPT, URZ, UR5, URZ, UP0, !UPT ;  /* 0x00000005ff057290 */ /* 0x000fe400087fe4ff */
[----:B------:R-:W-:-:S04]  /*1870*/  IMAD.U32 R2, RZ, RZ, UR4 ;  /* 0x00000004ff027e24 */ /* 0x000fc8000f8e00ff */
[----:B------:R-:W-:-:S07]  /*1880*/  IMAD.U32 R7, RZ, RZ, UR5 ;  /* 0x00000005ff077e24 */ /* 0x000fce000f8e00ff */
.L_x_180:
[----:B-1----:R-:W-:Y:S01]  /*1890*/  IMAD.MOV.U32 R4, RZ, RZ, R2 ;  /* 0x000000ffff047224 */ /* 0x002fe200078e0002 */
[----:B------:R-:W-:Y:S02]  /*18a0*/  MOV R5, R7 ;  /* 0x0000000700057202 */ /* 0x000fe40000000f00 */
[----:B------:R-:W-:Y:S02]  /*18b0*/  IADD3 R6, P1, PT, R6, -0x8, RZ ;  /* 0xfffffff806067810 */ /* 0x000fe40007f3e0ff */
[----:B------:R-:W-:Y:S01]  /*18c0*/  IADD3 R3, P2, PT, R3, 0x8, RZ ;  /* 0x0000000803037810 */ /* 0x000fe20007f5e0ff */
[----:B------:R1:W-:Y:S01]  /*18d0*/  STG.E.U16 desc[UR8][R4.64+-0x8], R9 ;  /* 0xfffff80904007986 */ /* 0x0003e2000c101508 */
[----:B------:R-:W-:Y:S02]  /*18e0*/  IADD3.X R8, PT, PT, R8, -0x1, RZ, P1, !PT ;  /* 0xffffffff08087810 */ /* 0x000fe40000ffe4ff */
[----:B------:R-:W-:Y:S01]  /*18f0*/  ISETP.NE.U32.AND P1, PT, R6, RZ, PT ;  /* 0x000000ff0600720c */ /* 0x000fe20003f25070 */
[----:B------:R1:W-:Y:S01]  /*1900*/  STG.E.U16 desc[UR8][R4.64+-0x6], R9 ;  /* 0xfffffa0904007986 */ /* 0x0003e2000c101508 */
[----:B------:R-:W-:Y:S01]  /*1910*/  IADD3 R2, P3, PT, R4, 0x10, RZ ;  /* 0x0000001004027810 */ /* 0x000fe20007f7e0ff */
[----:B------:R-:W-:Y:S01]  /*1920*/  IMAD.X R0, RZ, RZ, R0, P2 ;  /* 0x000000ffff007224 */ /* 0x000fe200010e0600 */
[----:B------:R-:W-:Y:S01]  /*1930*/  ISETP.NE.AND.EX P1, PT, R8, RZ, PT, P1 ;  /* 0x000000ff0800720c */ /* 0x000fe20003f25310 */
[----:B------:R1:W-:Y:S02]  /*1940*/  STG.E.U16 desc[UR8][R4.64+-0x4], R9 ;  /* 0xfffffc0904007986 */ /* 0x0003e4000c101508 */
[----:B------:R-:W-:-:S02]  /*1950*/  IMAD.X R7, RZ, RZ, R5, P3 ;  /* 0x000000ffff077224 */ /* 0x000fc400018e0605 */
[----:B------:R1:W-:Y:S04]  /*1960*/  STG.E.U16 desc[UR8][R4.64+-0x2], R9 ;  /* 0xfffffe0904007986 */ /* 0x0003e8000c101508 */
[----:B------:R1:W-:Y:S04]  /*1970*/  STG.E.U16 desc[UR8][R4.64], R9 ;  /* 0x0000000904007986 */ /* 0x0003e8000c101508 */
[----:B------:R1:W-:Y:S04]  /*1980*/  STG.E.U16 desc[UR8][R4.64+0x2], R9 ;  /* 0x0000020904007986 */ /* 0x0003e8000c101508 */
[----:B------:R1:W-:Y:S04]  /*1990*/  STG.E.U16 desc[UR8][R4.64+0x4], R9 ;  /* 0x0000040904007986 */ /* 0x0003e8000c101508 */
[----:B------:R1:W-:Y:S01]  /*19a0*/  STG.E.U16 desc[UR8][R4.64+0x6], R9 ;  /* 0x0000060904007986 */ /* 0x0003e2000c101508 */
[----:B------:R-:W-:Y:S05]  /*19b0*/  @P1 BRA `(.L_x_180) ;  /* 0xfffffffc00b41947 */ /* 0x000fea000383ffff */
.L_x_179:
        /* <DEDUP_REMOVED lines=8> */
[----:B------:R-:W-:Y:S01]  /*1a40*/  IMAD.MOV.U32 R2, RZ, RZ, 0x1 ;  /* 0x00000001ff027424 */ /* 0x000fe200078e00ff */
[----:B-1----:R-:W-:-:S04]  /*1a50*/  LEA R4, P0, R3, R4, 0x1 ;  /* 0x0000000403047211 */ /* 0x002fc800078008ff */
[C---:B------:R-:W-:Y:S02]  /*1a60*/  LEA.HI.X R5, R3.reuse, R5, R0, 0x1, P0 ;  /* 0x0000000503057211 */ /* 0x040fe400000f0c00 */
[----:B------:R-:W-:-:S03]  /*1a70*/  IADD3 R3, P0, PT, R3, 0x4, RZ ;  /* 0x0000000403037810 */ /* 0x000fc60007f1e0ff */
[----:B------:R2:W-:Y:S01]  /*1a80*/  STG.E.U16 desc[UR8][R4.64], R2 ;  /* 0x0000000204007986 */ /* 0x0005e2000c101508 */
[----:B------:R-:W-:-:S03]  /*1a90*/  IADD3.X R0, PT, PT, RZ, R0, RZ, P0, !PT ;  /* 0x00000000ff007210 */ /* 0x000fc600007fe4ff */
[----:B------:R2:W-:Y:S04]  /*1aa0*/  STG.E.U16 desc[UR8][R4.64+0x2], R2 ;  /* 0x0000020204007986 */ /* 0x0005e8000c101508 */
[----:B------:R2:W-:Y:S04]  /*1ab0*/  STG.E.U16 desc[UR8][R4.64+0x4], R2 ;  /* 0x0000040204007986 */ /* 0x0005e8000c101508 */
[----:B------:R2:W-:Y:S02]  /*1ac0*/  STG.E.U16 desc[UR8][R4.64+0x6], R2 ;  /* 0x0000060204007986 */ /* 0x0005e4000c101508 */
.L_x_181:
        /* <DEDUP_REMOVED lines=8> */
[----:B------:R-:W-:Y:S01]  /*1b50*/  IMAD.MOV.U32 R2, RZ, RZ, 0x1 ;  /* 0x00000001ff027424 */ /* 0x000fe200078e00ff */
[----:B-1----:R-:W-:-:S04]  /*1b60*/  LEA R4, P0, R3, R4, 0x1 ;  /* 0x0000000403047211 */ /* 0x002fc800078008ff */
[C---:B------:R-:W-:Y:S02]  /*1b70*/  LEA.HI.X R5, R3.reuse, R5, R0, 0x1, P0 ;  /* 0x0000000503057211 */ /* 0x040fe400000f0c00 */
[----:B------:R-:W-:-:S03]  /*1b80*/  IADD3 R3, P0, PT, R3, 0x2, RZ ;  /* 0x0000000203037810 */ /* 0x000fc60007f1e0ff */
[----:B------:R2:W-:Y:S02]  /*1b90*/  STG.E.U16 desc[UR8][R4.64], R2 ;  /* 0x0000000204007986 */ /* 0x0005e4000c101508 */
[----:B------:R-:W-:Y:S02]  /*1ba0*/  IMAD.X R0, RZ, RZ, R0, P0 ;  /* 0x000000ffff007224 */ /* 0x000fe400000e0600 */
[----:B------:R2:W-:Y:S06]  /*1bb0*/  STG.E.U16 desc[UR8][R4.64+0x2], R2 ;  /* 0x0000020204007986 */ /* 0x0005ec000c101508 */
.L_x_182:
[----:B------:R-:W-:Y:S05]  /*1bc0*/  @P1 EXIT ;  /* 0x000000000000194d */ /* 0x000fea0003800000 */
[----:B-12---:R-:W1:Y:S02]  /*1bd0*/  LDC.64 R4, c[0x0][0x380] ;  /* 0x0000e000ff047b82 */ /* 0x006e640000000a00 */
[----:B-1----:R-:W-:Y:S01]  /*1be0*/  LEA R2, P0, R3, R4, 0x1 ;  /* 0x0000000403027211 */ /* 0x002fe200078008ff */
[----:B------:R-:W-:-:S03]  /*1bf0*/  IMAD.MOV.U32 R4, RZ, RZ, 0x1 ;  /* 0x00000001ff047424 */ /* 0x000fc600078e00ff */
[--C-:B------:R-:W-:Y:S02]  /*1c00*/  LEA.HI.X R3, R3, R5, R0.reuse, 0x1, P0 ;  /* 0x0000000503037211 */ /* 0x100fe400000f0c00 */
[----:B------:R-:W-:-:S05]  /*1c10*/  PRMT R0, R4, 0x7610, R0 ;  /* 0x0000761004007816 */ /* 0x000fca0000000000 */
[----:B------:R-:W-:Y:S01]  /*1c20*/  STG.E.U16 desc[UR8][R2.64], R0 ;  /* 0x0000000002007986 */ /* 0x000fe2000c101508 */
[----:B------:R-:W-:Y:S05]  /*1c30*/  EXIT ;  /* 0x000000000000794d */ /* 0x000fea0003800000 */
.L_x_178:
[----:B------:R-:W2:Y:S01]  /*1c40*/  LDC.U16 R11, c[0x0][0x38c] ;  /* 0x0000e300ff0b7b82 */ /* 0x000ea20000000400 */
[----:B------:R-:W-:Y:S02]  /*1c50*/  ISETP.GT.AND P0, PT, R19, -0x1, PT ;  /* 0xffffffff1300780c */ /* 0x000fe40003f04270 */
[----:B------:R-:W-:-:S11]  /*1c60*/  LOP3.LUT R10, R9, 0x7f800000, RZ, 0x3c, !PT ;  /* 0x7f800000090a7812 */ /* 0x000fd600078e3cff */
[----:B------:R-:W-:Y:S05]  /*1c70*/  @P0 BRA `(.L_x_183) ;  /* 0x0000000c00280947 */ /* 0x000fea0003800000 */
[----:B------:R-:W-:-:S04]  /*1c80*/  IADD3 R13, P3, PT, R3, 0x1, RZ ;  /* 0x00000001030d7810 */ /* 0x000fc80007f7e0ff */
[----:B------:R-:W-:Y:S02]  /*1c90*/  ISETP.GT.U32.AND P0, PT, R13, R4, PT ;  /* 0x000000040d00720c */ /* 0x000fe40003f04070 */
[----:B-1----:R-:W-:-:S04]  /*1ca0*/  IADD3.X R12, PT, PT, RZ, R0, RZ, P3, !PT ;  /* 0x00000000ff0c7210 */ /* 0x002fc80001ffe4ff */
[----:B------:R-:W-:-:S04]  /*1cb0*/  ISETP.GT.U32.AND.EX P0, PT, R12, R5, PT, P0 ;  /* 0x000000050c00720c */ /* 0x000fc80003f04100 */
[----:B------:R-:W-:-:S04]  /*1cc0*/  SEL R14, R13, R4, P0 ;  /* 0x000000040d0e7207 */ /* 0x000fc80000000000 */
[----:B------:R-:W-:-:S04]  /*1cd0*/  LOP3.LUT R14, R14, 0x1, RZ, 0xc0, !PT ;  /* 0x000000010e0e7812 */ /* 0x000fc800078ec0ff */
[----:B------:R-:W-:-:S04]  /*1ce0*/  ISETP.NE.U32.AND P0, PT, R14, 0x1, PT ;  /* 0x000000010e00780c */ /* 0x000fc80003f05070 */
[----:B------:R-:W-:-:S13]  /*1cf0*/  ISETP.NE.U32.AND.EX P0, PT, RZ, RZ, PT, P0 ;  /* 0x000000ffff00720c */ /* 0x000fda0003f05100 */
[----:B------:R-:W-:Y:S05]  /*1d00*/  @P0 BRA `(.L_x_184) ;  /* 0x0000000000fc0947 */ /* 0x000fea0003800000 */
[----:B------:R-:W1:Y:S01]  /*1d10*/  LDC.U16 R14, c[0x0][0x38a] ;  /* 0x0000e280ff0e7b82 */ /* 0x000e620000000400 */
[----:B------:R-:W-:-:S07]  /*1d20*/  PRMT R17, R3, 0x9910, RZ ;  /* 0x0000991003117816 */ /* 0x000fce00000000ff */
[----:B------:R-:W3:Y:S01]  /*1d30*/  LDC.U16 R15, c[0x0][0x38c] ;  /* 0x0000e300ff0f7b82 */ /* 0x000ee20000000400 */
[----:B-1----:R-:W-:Y:S01]  /*1d40*/  PRMT R16, R14, 0x9910, RZ ;  /* 0x000099100e107816 */ /* 0x002fe200000000ff */
[----:B------:R-:W-:Y:S01]  /*1d50*/  IMAD.MOV.U32 R14, RZ, RZ, R17 ;  /* 0x000000ffff0e7224 */ /* 0x000fe200078e0011 */
[----:B---3--:R-:W-:-:S03]  /*1d60*/  PRMT R18, R15, 0x9910, RZ ;  /* 0x000099100f127816 */ /* 0x008fc600000000ff */
[----:B------:R-:W-:Y:S02]  /*1d70*/  IMAD.MOV.U32 R15, RZ, RZ, R16 ;  /* 0x000000ffff0f7224 */ /* 0x000fe400078e0010 */
[----:B------:R-:W-:Y:S02]  /*1d80*/  IMAD.MOV.U32 R16, RZ, RZ, 0x3f800000 ;  /* 0x3f800000ff107424 */ /* 0x000fe400078e00ff */
[----:B------:R-:W-:-:S04]  /*1d90*/  IMAD R18, R14, R18, R15 ;  /* 0x000000120e127224 */ /* 0x000fc800078e020f */
[----:B------:R-:W1:Y:S01]  /*1da0*/  I2F.S16 R20, R18 ;  /* 0x0000001200147306 */ /* 0x000e620000101400 */
[----:B------:R-:W-:-:S04]  /*1db0*/  PRMT R17, R18, 0x9910, RZ ;  /* 0x0000991012117816 */ /* 0x000fc800000000ff */
[----:B------:R-:W-:Y:S01]  /*1dc0*/  ISETP.NE.AND P0, PT, R17, RZ, PT ;  /* 0x000000ff1100720c */ /* 0x000fe20003f05270 */
[----:B-1----:R-:W-:-:S06]  /*1dd0*/  FMUL R14, R20, 0.5 ;  /* 0x3f000000140e7820 */ /* 0x002fcc0000400000 */
[----:B------:R-:W1:Y:S02]  /*1de0*/  FRND.TRUNC R14, R14 ;  /* 0x0000000e000e7307 */ /* 0x000e64000020d000 */
[----:B-1----:R-:W-:-:S04]  /*1df0*/  FADD R15, R14, R14 ;  /* 0x0000000e0e0f7221 */ /* 0x002fc80000000000 */
        /* <DEDUP_REMOVED lines=9> */
[----:B------:R-:W-:Y:S01]  /*1e90*/  FMUL R14, R7, R20 ;  /* 0x00000014070e7220 */ /* 0x000fe20000400000 */
[----:B------:R-:W-:-:S03]  /*1ea0*/  HFMA2 R19, -RZ, RZ, 0.64013671875, -15.109375 ;  /* 0x391fcb8eff137431 */ /* 0x000fc600000001ff */
        /* <DEDUP_REMOVED lines=11> */
[----:B---3--:R-:W-:Y:S01]  /*1f60*/  IMAD R18, R18, 0x800000, -R15 ;  /* 0x0080000012127824 */ /* 0x008fe200078e0a0f */
[----:B------:R-:W-:Y:S01]  /*1f70*/  FSEL R14, RZ, +INF , !P0 ;  /* 0x7f800000ff0e7808 */ /* 0x000fe20004000000 */
[----:B------:R-:W-:Y:S01]  /*1f80*/  FFMA R17, R16, R17, 0.0096188392490148544312 ;  /* 0x3c1d985610117423 */ /* 0x000fe20000000011 */
[----:B------:R-:W-:-:S03]  /*1f90*/  FSETP.NEU.AND P0, PT, |R21|, 1, PT ;  /* 0x3f8000001500780b */ /* 0x000fc60003f0d200 */
[----:B------:R-:W-:-:S04]  /*1fa0*/  FFMA R17, R16, R17, 0.055503588169813156128 ;  /* 0x3d6357bb10117423 */ /* 0x000fc80000000011 */
[----:B------:R-:W-:-:S04]  /*1fb0*/  FFMA R17, R16, R17, 0.24022644758224487305 ;  /* 0x3e75fdec10117423 */ /* 0x000fc80000000011 */
[----:B------:R-:W-:Y:S01]  /*1fc0*/  FFMA R19, R16, R17, 0.69314718246459960938 ;  /* 0x3f31721810137423 */ /* 0x000fe20000000011 */
[----:B------:R-:W-:-:S03]  /*1fd0*/  VIADD R17, R15, 0x7f000000 ;  /* 0x7f0000000f117836 */ /* 0x000fc60000000000 */
[----:B------:R-:W-:-:S04]  /*1fe0*/  FFMA R16, R16, R19, 1 ;  /* 0x3f80000010107423 */ /* 0x000fc80000000013 */
[----:B------:R-:W-:-:S04]  /*1ff0*/  FMUL R17, R17, R16 ;  /* 0x0000001011117220 */ /* 0x000fc80000400000 */
[----:B------:R-:W-:-:S05]  /*2000*/  @!P2 FMUL R14, R18, R17 ;  /* 0x00000011120ea220 */ /* 0x000fca0000400000 */
[----:B------:R-:W-:Y:S01]  /*2010*/  FSEL R16, R14, -R14, P0 ;  /* 0x8000000e0e107208 */ /* 0x000fe20000000000 */
[----:B------:R-:W-:Y:S06]  /*2020*/  BRA `(.L_x_185) ;  /* 0x0000000000187947 */ /* 0x000fec0003800000 */
.L_x_187:
[----:B------:R-:W-:Y:S02]  /*2030*/  FSETP.NEU.AND P2, PT, |R21|, 1, PT ;  /* 0x3f8000001500780b */ /* 0x000fe40003f4d200 */
[----:B------:R-:W-:-:S04]  /*2040*/  ISETP.GE.AND P0, PT, R17, RZ, PT ;  /* 0x000000ff1100720c */ /* 0x000fc80003f06270 */
[----:B------:R-:W-:-:S07]  /*2050*/  SEL R16, R10, R9, !P0 ;  /* 0x000000090a107207 */ /* 0x000fce0004000000 */
[----:B------:R-:W-:Y:S01]  /*2060*/  @P2 LOP3.LUT R16, R16, 0x7fffffff, RZ, 0xc0, !PT ;  /* 0x7fffffff10102812 */ /* 0x000fe200078ec0ff */
[----:B------:R-:W-:Y:S06]  /*2070*/  BRA `(.L_x_185) ;  /* 0x0000000000047947 */ /* 0x000fec0003800000 */
.L_x_186:
[----:B------:R-:W-:-:S07]  /*2080*/  FADD R16, R6, R20 ;  /* 0x0000001406107221 */ /* 0x000fce0000000000 */
.L_x_185:
[----:B------:R-:W1:Y:S01]  /*2090*/  LDC.64 R14, c[0x0][0x380] ;  /* 0x0000e000ff0e7b82 */ /* 0x000e620000000a00 */
[----:B------:R-:W3:Y:S01]  /*20a0*/  F2I.TRUNC.NTZ R17, R16 ;  /* 0x0000001000117305 */ /* 0x000ee2000020f100 */
[----:B-1----:R-:W-:-:S04]  /*20b0*/  LEA R14, P0, R3, R14, 0x1 ;  /* 0x0000000e030e7211 */ /* 0x002fc800078008ff */
[----:B------:R-:W-:Y:S01]  /*20c0*/  LEA.HI.X R15, R3, R15, R0, 0x1, P0 ;  /* 0x0000000f030f7211 */ /* 0x000fe200000f0c00 */
[----:B------:R-:W-:Y:S01]  /*20d0*/  IMAD.MOV.U32 R3, RZ, RZ, R13 ;  /* 0x000000ffff037224 */ /* 0x000fe200078e000d */
[----:B------:R-:W-:-:S03]  /*20e0*/  MOV R0, R12 ;  /* 0x0000000c00007202 */ /* 0x000fc60000000f00 */
[----:B---3--:R1:W-:Y:S04]  /*20f0*/  STG.E.U16 desc[UR8][R14.64], R17 ;  /* 0x000000110e007986 */ /* 0x0083e8000c101508 */
.L_x_184:
[----:B------:R-:W-:-:S04]  /*2100*/  ISETP.GE.U32.AND P0, PT, R13, R4, PT ;  /* 0x000000040d00720c */ /* 0x000fc80003f06070 */
[----:B------:R-:W-:-:S13]  /*2110*/  ISETP.GE.U32.AND.EX P0, PT, R12, R5, PT, P0 ;  /* 0x000000050c00720c */ /* 0x000fda0003f06100 */
[----:B------:R-:W-:Y:S05]  /*2120*/  @P0 EXIT ;  /* 0x000000000000094d */ /* 0x000fea0003800000 */
[----:B------:R-:W3:Y:S01]  /*2130*/  LDC.64 R4, c[0x0][0x380] ;  /* 0x0000e000ff047b82 */ /* 0x000ee20000000a00 */
[----:B------:R-:W4:Y:S01]  /*2140*/  LDCU.U16 UR4, c[0x0][0x38c] ;  /* 0x00007180ff0477ac */ /* 0x000f220008000400 */
[C---:B------:R-:W-:Y:S01]  /*2150*/  PRMT R12, R3.reuse, 0x9910, RZ ;  /* 0x00009910030c7816 */ /* 0x040fe200000000ff */
[----:B------:R-:W5:Y:S05]  /*2160*/  LDCU.64 UR6, c[0x0][0x390] ;  /* 0x00007200ff0677ac */ /* 0x000f6a0008000a00 */
[----:B------:R-:W0:Y:S01]  /*2170*/  LDC.U16 R21, c[0x0][0x388] ;  /* 0x0000e200ff157b82 */ /* 0x000e220000000400 */
[----:B----4-:R-:W-:Y:S01]  /*2180*/  UPRMT UR4, UR4, 0x9910, URZ ;  /* 0x0000991004047896 */ /* 0x010fe200080000ff */
[----:B---3--:R-:W-:-:S05]  /*2190*/  LEA R4, P0, R3, R4, 0x1 ;  /* 0x0000000403047211 */ /* 0x008fca00078008ff */
[----:B------:R-:W-:Y:S01]  /*21a0*/  IMAD R12, R12, UR4, RZ ;  /* 0x000000040c0c7c24 */ /* 0x000fe2000f8e02ff */
[----:B------:R-:W-:-:S03]  /*21b0*/  LEA.HI.X R5, R3, R5, R0, 0x1, P0 ;  /* 0x0000000503057211 */ /* 0x000fc600000f0c00 */
[----:B--2---:R-:W-:Y:S01]  /*21c0*/  IMAD.IADD R13, R12, 0x1, R11 ;  /* 0x000000010c0d7824 */ /* 0x004fe200078e020b */
[----:B------:R-:W-:-:S05]  /*21d0*/  IADD3 R18, P0, PT, R4, 0x2, RZ ;  /* 0x0000000204127810 */ /* 0x000fca0007f1e0ff */
[----:B0----5:R-:W-:-:S08]  /*21e0*/  IMAD.X R19, RZ, RZ, R5, P0 ;  /* 0x000000ffff137224 */ /* 0x021fd000000e0605 */
.L_x_194:
[----:B0-----:R-:W-:Y:S01]  /*21f0*/  IMAD.IADD R5, R12, 0x1, R2 ;  /* 0x000000010c057824 */ /* 0x001fe200078e0202 */
[----:B-1----:R-:W-:-:S03]  /*2200*/  MOV R15, 0x3f800000 ;  /* 0x3f800000000f7802 */ /* 0x002fc60000000f00 */
[----:B------:R0:W1:Y:S01]  /*2210*/  I2F.S16 R23, R5 ;  /* 0x0000000500177306 */ /* 0x0000620000101400 */
[----:B------:R-:W-:-:S04]  /*2220*/  PRMT R16, R5, 0x9910, RZ ;  /* 0x0000991005107816 */ /* 0x000fc800000000ff */
[----:B------:R-:W-:Y:S01]  /*2230*/  ISETP.NE.AND P0, PT, R16, RZ, PT ;  /* 0x000000ff1000720c */ /* 0x000fe20003f05270 */
[----:B0-----:R-:W-:Y:S02]  /*2240*/  IMAD.MOV.U32 R5, RZ, RZ, R19 ;  /* 0x000000ffff057224 */ /* 0x001fe400078e0013 */
[----:B-1----:R-:W-:-:S06]  /*2250*/  FMUL R4, R23, 0.5 ;  /* 0x3f00000017047820 */ /* 0x002fcc0000400000 */
        /* <DEDUP_REMOVED lines=9> */
[----:B------:R-:W-:Y:S02]  /*22f0*/  PRMT R16, R21, 0x9910, RZ ;  /* 0x0000991015107816 */ /* 0x000fe400000000ff */
[----:B------:R-:W-:Y:S02]  /*2300*/  FSETP.NEU.AND P0, PT, |R23|, +INF , PT ;  /* 0x7f8000001700780b */ /* 0x000fe40003f0d200 */
[----:B------:R-:W-:-:S13]  /*2310*/  ISETP.EQ.AND P2, PT, R16, -0x1, PT ;  /* 0xffffffff1000780c */ /* 0x000fda0003f42270 */
        /* <DEDUP_REMOVED lines=27> */
.L_x_190:
[----:B------:R-:W-:Y:S02]  /*24d0*/  FSETP.NEU.AND P2, PT, |R14|, 1, PT ;  /* 0x3f8000000e00780b */ /* 0x000fe40003f4d200 */
[----:B------:R-:W-:-:S04]  /*24e0*/  ISETP.GE.AND P0, PT, R16, RZ, PT ;  /* 0x000000ff1000720c */ /* 0x000fc80003f06270 */
[----:B------:R-:W-:-:S07]  /*24f0*/  SEL R15, R10, R9, !P0 ;  /* 0x000000090a0f7207 */ /* 0x000fce0004000000 */
[----:B------:R-:W-:Y:S01]  /*2500*/  @P2 LOP3.LUT R15, R15, 0x7fffffff, RZ, 0xc0, !PT ;  /* 0x7fffffff0f0f2812 */ /* 0x000fe200078ec0ff */
[----:B------:R-:W-:Y:S06]  /*2510*/  BRA `(.L_x_188) ;  /* 0x0000000000047947 */ /* 0x000fec0003800000 */
.L_x_189:
[----:B------:R-:W-:-:S07]  /*2520*/  FADD R15, R6, R23 ;  /* 0x00000017060f7221 */ /* 0x000fce0000000000 */
.L_x_188:
[----:B------:R-:W-:Y:S01]  /*2530*/  IMAD.IADD R19, R13, 0x1, R2 ;  /* 0x000000010d137824 */ /* 0x000fe200078e0202 */
[----:B------:R-:W0:Y:S01]  /*2540*/  F2I.TRUNC.NTZ R15, R15 ;  /* 0x0000000f000f7305 */ /* 0x000e22000020f100 */
[----:B------:R-:W-:-:S03]  /*2550*/  IMAD.MOV.U32 R17, RZ, RZ, 0x3f800000 ;  /* 0x3f800000ff117424 */ /* 0x000fc600078e00ff */
[----:B------:R-:W-:-:S04]  /*2560*/  PRMT R18, R19, 0x9910, RZ ;  /* 0x0000991013127816 */ /* 0x000fc800000000ff */
[----:B------:R-:W1:Y:S01]  /*2570*/  I2F.S16 R23, R19 ;  /* 0x0000001300177306 */ /* 0x000e620000101400 */
[----:B------:R-:W-:Y:S01]  /*2580*/  ISETP.NE.AND P0, PT, R18, RZ, PT ;  /* 0x000000ff1200720c */ /* 0x000fe20003f05270 */
[----:B0-----:R0:W-:Y:S01]  /*2590*/  STG.E.U16 desc[UR8][R4.64+-0x2], R15 ;  /* 0xfffffe0f04007986 */ /* 0x0011e2000c101508 */
[----:B-1----:R-:W-:-:S06]  /*25a0*/  FMUL R14, R23, 0.5 ;  /* 0x3f000000170e7820 */ /* 0x002fcc0000400000 */
[----:B------:R-:W1:Y:S02]  /*25b0*/  FRND.TRUNC R14, R14 ;  /* 0x0000000e000e7307 */ /* 0x000e64000020d000 */
[----:B-1----:R-:W-:-:S03]  /*25c0*/  FADD R16, R14, R14 ;  /* 0x0000000e0e107221 */ /* 0x002fc60000000000 */
[----:B0-----:R-:W-:Y:S05]  /*25d0*/  @!P0 BRA `(.L_x_191) ;  /* 0x0000000000a48947 */ /* 0x001fea0003800000 */
        /* <DEDUP_REMOVED lines=10> */
[----:B------:R-:W-:-:S03]  /*2680*/  HFMA2 R20, -RZ, RZ, 0.64013671875, -15.109375 ;  /* 0x391fcb8eff147431 */ /* 0x000fc600000001ff */
        /* <DEDUP_REMOVED lines=24> */
.L_x_193:
[----:B------:R-:W-:Y:S02]  /*2810*/  FSETP.NEU.AND P2, PT, |R14|, 1, PT ;  /* 0x3f8000000e00780b */ /* 0x000fe40003f4d200 */
[----:B------:R-:W-:-:S04]  /*2820*/  ISETP.GE.AND P0, PT, R18, RZ, PT ;  /* 0x000000ff1200720c */ /* 0x000fc80003f06270 */
[----:B------:R-:W-:-:S07]  /*2830*/  SEL R17, R10, R9, !P0 ;  /* 0x000000090a117207 */ /* 0x000fce0004000000 */
[----:B------:R-:W-:Y:S01]  /*2840*/  @P2 LOP3.LUT R17, R17, 0x7fffffff, RZ, 0xc0, !PT ;  /* 0x7fffffff11112812 */ /* 0x000fe200078ec0ff */
[----:B------:R-:W-:Y:S06]  /*2850*/  BRA `(.L_x_191) ;  /* 0x0000000000047947 */ /* 0x000fec0003800000 */
.L_x_192:
[----:B------:R-:W-:-:S07]  /*2860*/  FADD R17, R6, R23 ;  /* 0x0000001706117221 */ /* 0x000fce0000000000 */
.L_x_191:
[----:B------:R-:W0:Y:S01]  /*2870*/  F2I.TRUNC.NTZ R17, R17 ;  /* 0x0000001100117305 */ /* 0x000e22000020f100 */
[----:B------:R-:W-:Y:S02]  /*2880*/  IADD3 R3, P0, PT, R3, 0x2, RZ ;  /* 0x0000000203037810 */ /* 0x000fe40007f1e0ff */
[----:B------:R-:W-:Y:S02]  /*2890*/  IADD3 R18, P2, PT, R4, 0x4, RZ ;  /* 0x0000000404127810 */ /* 0x000fe40007f5e0ff */
[----:B------:R-:W-:Y:S01]  /*28a0*/  LEA R2, R11, R2, 0x1 ;  /* 0x000000020b027211 */ /* 0x000fe200078e08ff */
[----:B------:R-:W-:Y:S01]  /*28b0*/  IMAD.X R0, RZ, RZ, R0, P0 ;  /* 0x000000ffff007224 */ /* 0x000fe200000e0600 */
[----:B------:R-:W-:Y:S01]  /*28c0*/  ISETP.GE.U32.AND P0, PT, R3, UR6, PT ;  /* 0x0000000603007c0c */ /* 0x000fe2000bf06070 */
[----:B------:R-:W-:-:S03]  /*28d0*/  IMAD.X R19, RZ, RZ, R5, P2 ;  /* 0x000000ffff137224 */ /* 0x000fc600010e0605 */
[----:B------:R-:W-:Y:S01]  /*28e0*/  ISETP.GE.U32.AND.EX P0, PT, R0, UR7, PT, P0 ;  /* 0x0000000700007c0c */ /* 0x000fe2000bf06100 */
[----:B0-----:R0:W-:-:S12]  /*28f0*/  STG.E.U16 desc[UR8][R4.64], R17 ;  /* 0x0000001104007986 */ /* 0x0011d8000c101508 */
[----:B------:R-:W-:Y:S05]  /*2900*/  @!P0 BRA `(.L_x_194) ;  /* 0xfffffff800388947 */ /* 0x000fea000383ffff */
[----:B------:R-:W-:Y:S05]  /*2910*/  EXIT ;  /* 0x000000000000794d */ /* 0x000fea0003800000 */
.L_x_183:
[----:B------:R-:W-:-:S04]  /*2920*/  IADD3 R13, P2, PT, R3, 0x1, RZ ;  /* 0x00000001030d7810 */ /* 0x000fc80007f5e0ff */
[----:B------:R-:W-:Y:S01]  /*2930*/  ISETP.GT.U32.AND P0, PT, R13, R4, PT ;  /* 0x000000040d00720c */ /* 0x000fe20003f04070 */
[----:B-1----:R-:W-:-:S05]  /*2940*/  IMAD.X R12, RZ, RZ, R0, P2 ;  /* 0x000000ffff0c7224 */ /* 0x002fca00010e0600 */
        /* <DEDUP_REMOVED lines=10> */
[----:B------:R-:W-:-:S03]  /*29f0*/  IMAD.MOV.U32 R15, RZ, RZ, R16 ;  /* 0x000000ffff0f7224 */ /* 0x000fc600078e0010 */
[----:B------:R-:W-:Y:S02]  /*2a00*/  MOV R16, R17 ;  /* 0x0000001100107202 */ /* 0x000fe40000000f00 */
[----:B---3--:R-:W-:-:S05]  /*2a10*/  PRMT R14, R14, 0x9910, RZ ;  /* 0x000099100e0e7816 */ /* 0x008fca00000000ff */
[----:B------:R-:W-:Y:S02]  /*2a20*/  IMAD R15, R15, R16, R14 ;  /* 0x000000100f0f7224 */ /* 0x000fe400078e020e */
[----:B------:R-:W-:-:S03]  /*2a30*/  IMAD.MOV.U32 R16, RZ, RZ, 0x3f800000 ;  /* 0x3f800000ff107424 */ /* 0x000fc600078e00ff */
[----:B------:R-:W-:-:S04]  /*2a40*/  PRMT R14, R15, 0x9910, RZ ;  /* 0x000099100f0e7816 */ /* 0x000fc800000000ff */
[----:B------:R-:W-:-:S13]  /*2a50*/  ISETP.NE.AND P0, PT, R14, RZ, PT ;  /* 0x000000ff0e00720c */ /* 0x000fda0003f05270 */
[----:B------:R-:W-:Y:S05]  /*2a60*/  @!P0 BRA `(.L_x_196) ;  /* 0x0000000000988947 */ /* 0x000fea0003800000 */
[----:B------:R-:W1:Y:S02]  /*2a70*/  I2F.S16 R21, R15 ;  /* 0x0000000f00157306 */ /* 0x000e640000101400 */
        /* <DEDUP_REMOVED lines=17> */
[----:B------:R1:W3:Y:S02]  /*2b90*/  F2I.NTZ R18, R16 ;  /* 0x0000001000127305 */ /* 0x0002e40000203100 */
[----:B------:R-:W-:-:S04]  /*2ba0*/  FFMA R20, R17, R20, 0.055503588169813156128 ;  /* 0x3d6357bb11147423 */ /* 0x000fc80000000014 */
[----:B------:R-:W-:Y:S01]  /*2bb0*/  FFMA R20, R17, R20, 0.24022644758224487305 ;  /* 0x3e75fdec11147423 */ /* 0x000fe20000000014 */
[----:B-1----:R-:W-:-:S03]  /*2bc0*/  FSEL R16, RZ, +INF , !P0 ;  /* 0x7f800000ff107808 */ /* 0x002fc60004000000 */
[----:B------:R-:W-:-:S04]  /*2bd0*/  FFMA R20, R17, R20, 0.69314718246459960938 ;  /* 0x3f31721811147423 */ /* 0x000fc80000000014 */
[----:B------:R-:W-:Y:S01]  /*2be0*/  FFMA R20, R17, R20, 1 ;  /* 0x3f80000011147423 */ /* 0x000fe20000000014 */
[----:B---3--:R-:W-:-:S03]  /*2bf0*/  LEA R18, R18, -R15, 0x17 ;  /* 0x8000000f12127211 */ /* 0x008fc600078eb8ff */
[----:B------:R-:W-:-:S04]  /*2c00*/  FMUL R19, R19, R20 ;  /* 0x0000001413137220 */ /* 0x000fc80000400000 */
[----:B------:R-:W-:Y:S01]  /*2c10*/  @!P2 FMUL R16, R18, R19 ;  /* 0x000000131210a220 */ /* 0x000fe20000400000 */
[----:B------:R-:W-:Y:S06]  /*2c20*/  @!P1 BRA `(.L_x_196) ;  /* 0x0000000000289947 */ /* 0x000fec0003800000 */
        /* <DEDUP_REMOVED lines=9> */
.L_x_197:
[----:B------:R-:W-:-:S07]  /*2cc0*/  FADD R16, R6, R21 ;  /* 0x0000001506107221 */ /* 0x000fce0000000000 */
.L_x_196:
[----:B------:R-:W1:Y:S01]  /*2cd0*/  LDC.64 R14, c[0x0][0x380] ;  /* 0x0000e000ff0e7b82 */ /* 0x000e620000000a00 */
[----:B------:R-:W3:Y:S01]  /*2ce0*/  F2I.TRUNC.NTZ R17, R16 ;  /* 0x0000001000117305 */ /* 0x000ee2000020f100 */
[----:B-1----:R-:W-:-:S04]  /*2cf0*/  LEA R14, P0, R3, R14, 0x1 ;  /* 0x0000000e030e7211 */ /* 0x002fc800078008ff */
[----:B------:R-:W-:Y:S01]  /*2d00*/  LEA.HI.X R15, R3, R15, R0, 0x1, P0 ;  /* 0x0000000f030f7211 */ /* 0x000fe200000f0c00 */
[----:B------:R-:W-:Y:S02]  /*2d10*/  IMAD.MOV.U32 R3, RZ, RZ, R13 ;  /* 0x000000ffff037224 */ /* 0x000fe400078e000d */
[----:B------:R-:W-:Y:S02]  /*2d20*/  IMAD.MOV.U32 R0, RZ, RZ, R12 ;  /* 0x000000ffff007224 */ /* 0x000fe400078e000c */
[----:B---3--:R1:W-:Y:S05]  /*2d30*/  STG.E.U16 desc[UR8][R14.64], R17 ;  /* 0x000000110e007986 */ /* 0x0083ea000c101508 */
.L_x_195:
        /* <DEDUP_REMOVED lines=11> */
[----:B------:R-:W-:Y:S02]  /*2df0*/  LEA.HI.X R5, R3, R5, R0, 0x1, P0 ;  /* 0x0000000503057211 */ /* 0x000fe400000f0c00 */
[----:B------:R-:W-:Y:S02]  /*2e00*/  IADD3 R16, P0, PT, R4, 0x2, RZ ;  /* 0x0000000204107810 */ /* 0x000fe40007f1e0ff */
[----:B--2---:R-:W-:-:S03]  /*2e10*/  IADD3 R13, PT, PT, R12, R11, RZ ;  /* 0x0000000b0c0d7210 */ /* 0x004fc60007ffe0ff */
[----:B0----5:R-:W-:-:S08]  /*2e20*/  IMAD.X R21, RZ, RZ, R5, P0 ;  /* 0x000000ffff157224 */ /* 0x021fd000000e0605 */
.L_x_203:
[----:B-1----:R-:W-:Y:S01]  /*2e30*/  IMAD.IADD R14, R12, 0x1, R2 ;  /* 0x000000010c0e7824 */ /* 0x002fe200078e0202 */
[----:B0-----:R-:W-:Y:S01]  /*2e40*/  MOV R5, R21 ;  /* 0x0000001500057202 */ /* 0x001fe20000000f00 */
[----:B------:R-:W-:Y:S02]  /*2e50*/  IMAD.MOV.U32 R15, RZ, RZ, 0x3f800000 ;  /* 0x3f800000ff0f7424 */ /* 0x000fe400078e00ff */
[----:B------:R-:W-:Y:S01]  /*2e60*/  IMAD.MOV.U32 R4, RZ, RZ, R16 ;  /* 0x000000ffff047224 */ /* 0x000fe200078e0010 */
[----:B------:R-:W-:-:S04]  /*2e70*/  PRMT R17, R14, 0x9910, RZ ;  /* 0x000099100e117816 */ /* 0x000fc800000000ff */
[----:B------:R-:W-:-:S13]  /*2e80*/  ISETP.NE.AND P0, PT, R17, RZ, PT ;  /* 0x000000ff1100720c */ /* 0x000fda0003f05270 */
[----:B------:R-:W-:Y:S05]  /*2e90*/  @!P0 BRA `(.L_x_198) ;  /* 0x0000000000a88947 */ /* 0x000fea0003800000 */
[----:B------:R-:W0:Y:S02]  /*2ea0*/  I2F.S16 R14, R14 ;  /* 0x0000000e000e7306 */ /* 0x000e240000101400 */
[----:B0-----:R-:W-:-:S04]  /*2eb0*/  FSETP.NAN.AND P0, PT, |R14|, |R14|, PT ;  /* 0x4000000e0e00720b */ /* 0x001fc80003f08200 */
[----:B------:R-:W-:-:S13]  /*2ec0*/  FSETP.NUM.AND P0, PT, |R6|, |R6|, !P0 ;  /* 0x400000060600720b */ /* 0x000fda0004707200 */
[----:B------:R-:W-:Y:S01]  /*2ed0*/  @!P0 FADD R15, R6, R14 ;  /* 0x0000000e060f8221 */ /* 0x000fe20000000000 */
[----:B------:R-:W-:Y:S06]  /*2ee0*/  @!P0 BRA `(.L_x_198) ;  /* 0x0000000000948947 */ /* 0x000fec0003800000 */
[----:B------:R-:W-:Y:S05]  /*2ef0*/  @!P1 BRA `(.L_x_199) ;  /* 0x0000000000249947 */ /* 0x000fea0003800000 */
[----:B------:R-:W-:Y:S01]  /*2f00*/  FMUL R16, R14, 0.5 ;  /* 0x3f0000000e107820 */ /* 0x000fe20000400000 */
[----:B------:R-:W-:-:S05]  /*2f10*/  ISETP.GE.AND P2, PT, R17, RZ, PT ;  /* 0x000000ff1100720c */ /* 0x000fca0003f46270 */
[----:B------:R-:W0:Y:S02]  /*2f20*/  FRND.TRUNC R16, R16 ;  /* 0x0000001000107307 */ /* 0x000e24000020d000 */
[----:B0-----:R-:W-:-:S04]  /*2f30*/  FADD R15, R16, R16 ;  /* 0x00000010100f7221 */ /* 0x001fc80000000000 */
[----:B------:R-:W-:-:S05]  /*2f40*/  FADD R15, R14, -R15 ;  /* 0x8000000f0e0f7221 */ /* 0x000fca0000000000 */
[----:B------:R-:W-:Y:S02]  /*2f50*/  FSETP.NEU.AND P0, PT, |R15|, 1, PT ;  /* 0x3f8000000f00780b */ /* 0x000fe40003f0d200 */
[----:B------:R-:W-:-:S11]  /*2f60*/  SEL R15, R10, R9, !P2 ;  /* 0x000000090a0f7207 */ /* 0x000fd60005000000 */
[----:B------:R-:W-:Y:S01]  /*2f70*/  @P0 LOP3.LUT R15, R15, 0x7fffffff, RZ, 0xc0, !PT ;  /* 0x7fffffff0f0f0812 */ /* 0x000fe200078ec0ff */
[----:B------:R-:W-:Y:S06]  /*2f80*/  BRA `(.L_x_198) ;  /* 0x00000000006c7947 */ /* 0x000fec0003800000 */
.L_x_199:
[-C--:B------:R-:W-:Y:S01]  /*2f90*/  FMUL R16, R7, R14.reuse ;  /* 0x0000000e07107220 */ /* 0x080fe20000400000 */
[----:B------:R-:W-:Y:S01]  /*2fa0*/  IMAD.MOV.U32 R20, RZ, RZ, 0x391fcb8e ;  /* 0x391fcb8eff147424 */ /* 0x000fe200078e00ff */
[----:B------:R-:W-:Y:S02]  /*2fb0*/  PRMT R21, R19, 0x9910, RZ ;  /* 0x0000991013157816 */ /* 0x000fe400000000ff */
        /* <DEDUP_REMOVED lines=8> */
[----:B------:R-:W-:Y:S02]  /*3040*/  SEL R15, RZ, 0x83000000, P0 ;  /* 0x83000000ff0f7807 */ /* 0x000fe40000000000 */
[----:B------:R-:W-:Y:S01]  /*3050*/  ISETP.NE.AND P0, PT, R21, -0x1, PT ;  /* 0xffffffff1500780c */ /* 0x000fe20003f05270 */
[----:B------:R-:W-:-:S04]  /*3060*/  FFMA R18, R17, R20, 0.0013391353422775864601 ;  /* 0x3aaf85ed11127423 */ /* 0x000fc80000000014 */
[C---:B------:R-:W-:Y:S02]  /*3070*/  FFMA R20, R17.reuse, R18, 0.0096188392490148544312 ;  /* 0x3c1d985611147423 */ /* 0x040fe40000000012 */
[----:B------:R0:W1:Y:S02]  /*3080*/  F2I.NTZ R18, R16 ;  /* 0x0000001000127305 */ /* 0x0000640000203100 */
[----:B------:R-:W-:-:S04]  /*3090*/  FFMA R20, R17, R20, 0.055503588169813156128 ;  /* 0x3d6357bb11147423 */ /* 0x000fc80000000014 */
[----:B------:R-:W-:Y:S01]  /*30a0*/  FFMA R20, R17, R20, 0.24022644758224487305 ;  /* 0x3e75fdec11147423 */ /* 0x000fe20000000014 */
[----:B0-----:R-:W-:-:S03]  /*30b0*/  VIADD R16, R15, 0x7f000000 ;  /* 0x7f0000000f107836 */ /* 0x001fc60000000000 */
[----:B------:R-:W-:-:S04]  /*30c0*/  FFMA R20, R17, R20, 0.69314718246459960938 ;  /* 0x3f31721811147423 */ /* 0x000fc80000000014 */
[----:B------:R-:W-:Y:S01]  /*30d0*/  FFMA R17, R17, R20, 1 ;  /* 0x3f80000011117423 */ /* 0x000fe20000000014 */
[----:B-1----:R-:W-:Y:S01]  /*30e0*/  IMAD R18, R18, 0x800000, -R15 ;  /* 0x0080000012127824 */ /* 0x002fe200078e0a0f */
[----:B------:R-:W-:Y:S02]  /*30f0*/  FSEL R15, RZ, +INF , !P3 ;  /* 0x7f800000ff0f7808 */ /* 0x000fe40005800000 */
[----:B------:R-:W-:-:S04]  /*3100*/  FMUL R17, R16, R17 ;  /* 0x0000001110117220 */ /* 0x000fc80000400000 */
[----:B------:R-:W-:Y:S01]  /*3110*/  @!P2 FMUL R15, R18, R17 ;  /* 0x00000011120fa220 */ /* 0x000fe20000400000 */
[----:B------:R-:W-:-:S04]  /*3120*/  FSETP.NEU.AND P2, PT, |R14|, +INF , PT ;  /* 0x7f8000000e00780b */ /* 0x000fc80003f4d200 */
[----:B------:R-:W-:-:S09]  /*3130*/  @!P0 FSEL R15, R15, 1, P2 ;  /* 0x3f8000000f0f8808 */ /* 0x000fd20001000000 */
.L_x_198:
[----:B------:R-:W0:Y:S01]  /*3140*/  F2I.TRUNC.NTZ R15, R15 ;  /* 0x0000000f000f7305 */ /* 0x000e22000020f100 */
[----:B------:R-:W-:Y:S01]  /*3150*/  IADD3 R17, PT, PT, R13, R2, RZ ;  /* 0x000000020d117210 */ /* 0x000fe20007ffe0ff */
[----:B------:R-:W-:-:S03]  /*3160*/  IMAD.MOV.U32 R14, RZ, RZ, 0x3f800000 ;  /* 0x3f800000ff0e7424 */ /* 0x000fc600078e00ff */
[----:B------:R-:W-:-:S04]  /*3170*/  PRMT R16, R17, 0x9910, RZ ;  /* 0x0000991011107816 */ /* 0x000fc800000000ff */
[----:B------:R-:W-:Y:S01]  /*3180*/  ISETP.NE.AND P0, PT, R16, RZ, PT ;  /* 0x000000ff1000720c */ /* 0x000fe20003f05270 */
[----:B0-----:R0:W-:-:S12]  /*3190*/  STG.E.U16 desc[UR8][R4.64+-0x2], R15 ;  /* 0xfffffe0f04007986 */ /* 0x0011d8000c101508 */
[----:B------:R-:W-:Y:S05]  /*31a0*/  @!P0 BRA `(.L_x_200) ;  /* 0x0000000000b08947 */ /* 0x000fea0003800000 */
[----:B------:R-:W1:Y:S02]  /*31b0*/  I2F.S16 R14, R17 ;  /* 0x00000011000e7306 */ /* 0x000e640000101400 */
[----:B-1----:R-:W-:-:S04]  /*31c0*/  FSETP.NAN.AND P0, PT, |R14|, |R14|, PT ;  /* 0x4000000e0e00720b */ /* 0x002fc80003f08200 */
[----:B------:R-:W-:-:S13]  /*31d0*/  FSETP.NAN.OR P0, PT, |R6|, |R6|, P0 ;  /* 0x400000060600720b */ /* 0x000fda0000708600 */
[----:B------:R-:W-:Y:S05]  /*31e0*/  @P0 BRA `(.L_x_201) ;  /* 0x00000000009c0947 */ /* 0x000fea0003800000 */
[----:B------:R-:W-:Y:S05]  /*31f0*/  @P1 BRA `(.L_x_202) ;  /* 0x0000000000741947 */ /* 0x000fea0003800000 */
[-C--:B------:R-:W-:Y:S01]  /*3200*/  FMUL R16, R7, R14.reuse ;  /* 0x0000000e07107220 */ /* 0x080fe20000400000 */
[----:B------:R-:W-:Y:S01]  /*3210*/  IMAD.MOV.U32 R20, RZ, RZ, 0x391fcb8e ;  /* 0x391fcb8eff147424 */ /* 0x000fe200078e00ff */
[----:B------:R-:W-:Y:S02]  /*3220*/  PRMT R21, R19, 0x9910, RZ ;  /* 0x0000991013157816 */ /* 0x000fe400000000ff */
[----:B0-----:R-:W0:Y:S01]  /*3230*/  FRND R15, R16 ;  /* 0x00000010000f7307 */ /* 0x001e220000201000 */
[-C--:B------:R-:W-:Y:S01]  /*3240*/  FFMA R17, R7, R14.reuse, -R16 ;  /* 0x0000000e07117223 */ /* 0x080fe20000000810 */
[----:B------:R-:W-:Y:S02]  /*3250*/  FSETP.GT.AND P2, PT, |R16|, 152, PT ;  /* 0x431800001000780b */ /* 0x000fe40003f44200 */
[----:B------:R-:W-:Y:S01]  /*3260*/  ISETP.NE.AND P3, PT, R21, -0x1, PT ;  /* 0xffffffff1500780c */ /* 0x000fe20003f65270 */
[----:B------:R-:W-:Y:S01]  /*3270*/  FFMA R18, R8, R14, R17 ;  /* 0x0000000e08127223 */ /* 0x000fe20000000011 */
[----:B0-----:R-:W-:Y:S01]  /*3280*/  FADD R17, R16, -R15 ;  /* 0x8000000f10117221 */ /* 0x001fe20000000000 */
[----:B------:R-:W-:-:S03]  /*3290*/  FSETP.GT.AND P0, PT, R15, RZ, PT ;  /* 0x000000ff0f00720b */ /* 0x000fc60003f04000 */
[----:B------:R-:W-:Y:S01]  /*32a0*/  FADD R17, R17, R18 ;  /* 0x0000001211117221 */ /* 0x000fe20000000000 */
[----:B------:R-:W-:Y:S02]  /*32b0*/  SEL R15, RZ, 0x83000000, P0 ;  /* 0x83000000ff0f7807 */ /* 0x000fe40000000000 */
[----:B------:R-:W-:Y:S01]  /*32c0*/  FSETP.GEU.AND P0, PT, R16, RZ, PT ;  /* 0x000000ff1000720b */ /* 0x000fe20003f0e000 */
        /* <DEDUP_REMOVED lines=8> */
[----:B-1----:R-:W-:Y:S02]  /*3350*/  LEA R18, R18, -R15, 0x17 ;  /* 0x8000000f12127211 */ /* 0x002fe400078eb8ff */
[----:B------:R-:W-:Y:S01]  /*3360*/  FSEL R15, RZ, +INF , !P0 ;  /* 0x7f800000ff0f7808 */ /* 0x000fe20004000000 */
[----:B------:R-:W-:Y:S01]  /*3370*/  FMUL R17, R16, R17 ;  /* 0x0000001110117220 */ /* 0x000fe20000400000 */
[----:B------:R-:W-:-:S03]  /*3380*/  FSETP.NEU.AND P0, PT, |R14|, +INF , PT ;  /* 0x7f8000000e00780b */ /* 0x000fc60003f0d200 */
[----:B------:R-:W-:-:S05]  /*3390*/  @!P2 FMUL R15, R18, R17 ;  /* 0x00000011120fa220 */ /* 0x000fca0000400000 */
[----:B------:R-:W-:-:S05]  /*33a0*/  @!P3 FSEL R15, R15, 1, P0 ;  /* 0x3f8000000f0fb808 */ /* 0x000fca0000000000 */
[----:B------:R-:W-:Y:S01]  /*33b0*/  IMAD.MOV.U32 R14, RZ, RZ, R15 ;  /* 0x000000ffff0e7224 */ /* 0x000fe200078e000f */
[----:B------:R-:W-:Y:S06]  /*33c0*/  BRA `(.L_x_200) ;  /* 0x0000000000287947 */ /* 0x000fec0003800000 */
.L_x_202:
[----:B0-----:R-:W-:Y:S01]  /*33d0*/  FMUL R15, R14, 0.5 ;  /* 0x3f0000000e0f7820 */ /* 0x001fe20000400000 */
[----:B------:R-:W-:-:S05]  /*33e0*/  ISETP.GE.AND P2, PT, R16, RZ, PT ;  /* 0x000000ff1000720c */ /* 0x000fca0003f46270 */
[----:B------:R-:W0:Y:S02]  /*33f0*/  FRND.TRUNC R15, R15 ;  /* 0x0000000f000f7307 */ /* 0x000e24000020d000 */
[----:B0-----:R-:W-:-:S04]  /*3400*/  FADD R17, R15, R15 ;  /* 0x0000000f0f117221 */ /* 0x001fc80000000000 */
[----:B------:R-:W-:Y:S01]  /*3410*/  FADD R17, R14, -R17 ;  /* 0x800000110e117221 */ /* 0x000fe20000000000 */
[----:B------:R-:W-:-:S04]  /*3420*/  SEL R14, R10, R9, !P2 ;  /* 0x000000090a0e7207 */ /* 0x000fc80005000000 */
[----:B------:R-:W-:-:S13]  /*3430*/  FSETP.NEU.AND P0, PT, |R17|, 1, PT ;  /* 0x3f8000001100780b */ /* 0x000fda0003f0d200 */
[----:B------:R-:W-:Y:S01]  /*3440*/  @P0 LOP3.LUT R14, R14, 0x7fffffff, RZ, 0xc0, !PT ;  /* 0x7fffffff0e0e0812 */ /* 0x000fe200078ec0ff */
[----:B------:R-:W-:Y:S06]  /*3450*/  BRA `(.L_x_200) ;  /* 0x0000000000047947 */ /* 0x000fec0003800000 */
.L_x_201:
[----:B------:R-:W-:-:S07]  /*3460*/  FADD R14, R6, R14 ;  /* 0x0000000e060e7221 */ /* 0x000fce0000000000 */
.L_x_200:
[----:B0-----:R-:W0:Y:S01]  /*3470*/  F2I.TRUNC.NTZ R15, R14 ;  /* 0x0000000e000f7305 */ /* 0x001e22000020f100 */
        /* <DEDUP_REMOVED lines=10> */
.L_x_204:
        /* <DEDUP_REMOVED lines=14> */
.L_x_381:


//--------------------- .text.logspace_i8         --------------------------
	.section	.text.logspace_i8,"ax",@progbits
	.align	128
        .global         logspace_i8
        .type           logspace_i8,@function
        .size           logspace_i8,(.L_x_382 - logspace_i8)
        .other          logspace_i8,@"STO_CUDA_ENTRY STV_DEFAULT"
logspace_i8:
.text.logspace_i8:
[----:B------:R-:W-:Y:S01]  /*0000*/  LDC R1, c[0x0][0x37c] ;  /* 0x0000df00ff017b82 */ /* 0x000fe20000000800 */
[----:B------:R-:W0:Y:S07]  /*0010*/  S2R R3, SR_TID.X ;  /* 0x0000000000037919 */ /* 0x000e2e0000002100 */
[----:B------:R-:W0:Y:S01]  /*0020*/  S2UR UR4, SR_CTAID.X ;  /* 0x00000000000479c3 */ /* 0x000e220000002500 */
[----:B------:R-:W1:Y:S01]  /*0030*/  LDCU.64 UR8, c[0x0][0x390] ;  /* 0x00007200ff0877ac */ /* 0x000e620008000a00 */
[----:B------:R-:W-:Y:S01]  /*0040*/  BSSY.RECONVERGENT B0, `(.L_x_205) ;  /* 0x000013b000007945 */ /* 0x000fe20003800200 */
[----:B------:R-:W2:Y:S05]  /*0050*/  LDCU.S8 UR5, c[0x0][0x38a] ;  /* 0x00007140ff0577ac */ /* 0x000eaa0008000200 */
[----:B------:R-:W0:Y:S01]  /*0060*/  LDC R2, c[0x0][0x360] ;  /* 0x0000d800ff027b82 */ /* 0x000e220000000800 */
[----:B------:R-:W3:Y:S01]  /*0070*/  LDCU UR6, c[0x0][0x370] ;  /* 0x00006e00ff0677ac */ /* 0x000ee20008000800 */
[----:B------:R-:W4:Y:S01]  /*0080*/  LDCU.64 UR10, c[0x0][0x358] ;  /* 0x00006b00ff0a77ac */ /* 0x000f220008000a00 */
[----:B-1----:R-:W-:-:S02]  /*0090*/  USHF.R.U64 UR7, UR8, 0x2, UR9 ;  /* 0x0000000208077899 */ /* 0x002fc40008001209 */
[----:B------:R-:W-:Y:S02]  /*00a0*/  USHF.R.U32.HI UR8, URZ, 0x2, UR9 ;  /* 0x00000002ff087899 */ /* 0x000fe40008011609 */
[----:B--2---:R-:W-:Y:S01]  /*00b0*/  UPRMT UR5, UR5, 0x7710, URZ ;  /* 0x0000771005057896 */ /* 0x004fe200080000ff */
[----:B0-----:R-:W-:-:S03]  /*00c0*/  IMAD R0, R2, UR4, R3 ;  /* 0x0000000402007c24 */ /* 0x001fc6000f8e0203 */
[----:B------:R-:W-:Y:S02]  /*00d0*/  IMAD.U32 R3, RZ, RZ, UR8 ;  /* 0x00000008ff037e24 */ /* 0x000fe4000f8e00ff */
[----:B---3--:R-:W-:Y:S01]  /*00e0*/  IMAD R2, R2, UR6, RZ ;  /* 0x0000000602027c24 */ /* 0x008fe2000f8e02ff */
[----:B------:R-:W-:-:S04]  /*00f0*/  ISETP.LT.U32.AND P0, PT, R0, UR7, PT ;  /* 0x0000000700007c0c */ /* 0x000fc8000bf01070 */
[----:B------:R-:W-:-:S13]  /*0100*/  ISETP.GT.U32.AND.EX P0, PT, R3, RZ, PT, P0 ;  /* 0x000000ff0300720c */ /* 0x000fda0003f04100 */
[----:B----4-:R-:W-:Y:S05]  /*0110*/  @!P0 BRA `(.L_x_206) ;  /* 0x0000001000b48947 */ /* 0x010fea0003800000 */
[----:B------:R-:W0:Y:S01]  /*0120*/  LDC.U8 R10, c[0x0][0x388] ;  /* 0x0000e200ff0a7b82 */ /* 0x000e220000000000 */
[----:B------:R-:W-:Y:S01]  /*0130*/  IMAD.MOV.U32 R12, RZ, RZ, 0x3a2c32e4 ;  /* 0x3a2c32e4ff0c7424 */ /* 0x000fe200078e00ff */
[----:B------:R-:W1:Y:S01]  /*0140*/  LDCU.S8 UR4, c[0x0][0x389] ;  /* 0x00007120ff0477ac */ /* 0x000e620008000200 */
[----:B------:R-:W2:Y:S01]  /*0150*/  LDCU.64 UR12, c[0x0][0x380] ;  /* 0x00007000ff0c77ac */ /* 0x000ea20008000a00 */
[----:B------:R-:W-:-:S04]  /*0160*/  UPRMT UR6, UR5, 0x9910, URZ ;  /* 0x0000991005067896 */ /* 0x000fc800080000ff */
[----:B------:R-:W-:Y:S02]  /*0170*/  USHF.R.S32.HI UR9, URZ, 0x1f, UR6 ;  /* 0x0000001fff097899 */ /* 0x000fe40008011406 */
[----:B------:R-:W-:Y:S01]  /*0180*/  MOV R14, UR6 ;  /* 0x00000006000e7c02 */ /* 0x000fe20008000f00 */
[----:B------:R-:W-:Y:S01]  /*0190*/  IMAD.WIDE.U32 R22, R0, UR6, RZ ;  /* 0x0000000600167c25 */ /* 0x000fe2000f8e00ff */
[----:B-1----:R-:W-:-:S03]  /*01a0*/  UPRMT UR4, UR4, 0x7710, URZ ;  /* 0x0000771004047896 */ /* 0x002fc600080000ff */
[----:B------:R-:W-:Y:S02]  /*01b0*/  IMAD.U32 R15, RZ, RZ, UR9 ;  /* 0x00000009ff0f7e24 */ /* 0x000fe4000f8e00ff */
[----:B------:R-:W-:Y:S01]  /*01c0*/  IMAD R29, R0, UR9, RZ ;  /* 0x00000009001d7c24 */ /* 0x000fe2000f8e02ff */
[----:B0-----:R-:W0:Y:S01]  /*01d0*/  I2F.S8 R3, R10 ;  /* 0x0000000a00037306 */ /* 0x001e220000001400 */
[----:B------:R-:W-:Y:S01]  /*01e0*/  UPRMT UR4, UR4, 0x9910, URZ ;  /* 0x0000991004047896 */ /* 0x000fe200080000ff */
[C---:B------:R-:W-:Y:S02]  /*01f0*/  IMAD.WIDE.U32 R20, R2.reuse, UR6, RZ ;  /* 0x0000000602147c25 */ /* 0x040fe4000f8e00ff */
[----:B------:R-:W-:Y:S02]  /*0200*/  IADD3 R29, PT, PT, R23, R29, RZ ;  /* 0x0000001d171d7210 */ /* 0x000fe40007ffe0ff */
[----:B------:R-:W-:Y:S02]  /*0210*/  IMAD R31, R2, UR9, RZ ;  /* 0x00000009021f7c24 */ /* 0x000fe4000f8e02ff */
[----:B------:R-:W-:-:S02]  /*0220*/  SHF.L.U64.HI R28, R22, 0x2, R29 ;  /* 0x00000002161c7819 */ /* 0x000fc4000001021d */
[----:B------:R-:W-:Y:S02]  /*0230*/  IMAD.IADD R31, R21, 0x1, R31 ;  /* 0x00000001151f7824 */ /* 0x000fe400078e021f */
[C---:B0-----:R-:W-:Y:S01]  /*0240*/  FMUL R4, |R3|.reuse, 16777216 ;  /* 0x4b80000003047820 */ /* 0x041fe20000400200 */
[----:B------:R-:W-:Y:S02]  /*0250*/  FSETP.GEU.AND P0, PT, |R3|, 1.175494350822287508e-38, PT ;  /* 0x008000000300780b */ /* 0x000fe40003f0e200 */
[----:B------:R-:W-:Y:S02]  /*0260*/  SHF.L.U64.HI R26, R20, 0x2, R31 ;  /* 0x00000002141a7819 */ /* 0x000fe4000001021f */
[----:B------:R-:W-:-:S05]  /*0270*/  FSEL R4, R4, |R3|, !P0 ;  /* 0x4000000304047208 */ /* 0x000fca0004000000 */
        /* <DEDUP_REMOVED lines=23> */
[----:B------:R-:W-:Y:S02]  /*03f0*/  PRMT R7, R10, 0x8880, RZ ;  /* 0x000088800a077816 */ /* 0x000fe400000000ff */
[----:B------:R-:W-:Y:S01]  /*0400*/  FFMA R4, R6, 1.4426950216293334961, R11 ;  /* 0x3fb8aa3b06047823 */ /* 0x000fe2000000000b */
[----:B------:R-:W-:Y:S01]  /*0410*/  FMUL R8, R5, R8 ;  /* 0x0000000805087220 */ /* 0x000fe20000400000 */
[----:B------:R-:W-:Y:S01]  /*0420*/  IMAD.SHL.U32 R11, R0, 0x4, RZ ;  /* 0x00000004000b7824 */ /* 0x000fe200078e00ff */
[----:B------:R-:W-:Y:S01]  /*0430*/  ISETP.EQ.OR P0, PT, R7, RZ, !P0 ;  /* 0x000000ff0700720c */ /* 0x000fe20004702670 */
[----:B------:R-:W-:Y:S01]  /*0440*/  FFMA R5, R9, 1.9251366722983220825e-08, R4 ;  /* 0x32a55e3409057823 */ /* 0x000fe20000000004 */
[----:B------:R-:W-:Y:S01]  /*0450*/  FMUL R4, R8, 3 ;  /* 0x4040000008047820 */ /* 0x000fe20000400000 */
[C---:B------:R-:W-:Y:S01]  /*0460*/  IMAD R25, R11.reuse, UR9, RZ ;  /* 0x000000090b197c24 */ /* 0x040fe2000f8e02ff */
[C---:B------:R-:W-:Y:S01]  /*0470*/  LOP3.LUT R10, R11.reuse, 0x2, RZ, 0xfc, !PT ;  /* 0x000000020b0a7812 */ /* 0x040fe200078efcff */
[----:B------:R-:W-:-:S04]  /*0480*/  IMAD.WIDE.U32 R14, R11, UR6, R14 ;  /* 0x000000060b0e7c25 */ /* 0x000fc8000f8e000e */
[----:B------:R-:W-:Y:S01]  /*0490*/  FFMA R4, R6, R4, R5 ;  /* 0x0000000406047223 */ /* 0x000fe20000000005 */
[C---:B--2---:R-:W-:Y:S02]  /*04a0*/  IADD3 R5, P1, PT, R11.reuse, UR12, RZ ;  /* 0x0000000c0b057c10 */ /* 0x044fe4000ff3e0ff */
[----:B------:R-:W-:Y:S01]  /*04b0*/  LOP3.LUT R11, R11, 0x3, RZ, 0xfc, !PT ;  /* 0x000000030b0b7812 */ /* 0x000fe200078efcff */
[----:B------:R-:W-:Y:S01]  /*04c0*/  FFMA R6, R9, R8, R4 ;  /* 0x0000000809067223 */ /* 0x000fe20000000004 */
[----:B------:R-:W-:Y:S01]  /*04d0*/  SHF.R.U32.HI R8, RZ, 0x1e, R0 ;  /* 0x0000001eff087819 */ /* 0x000fe20000011600 */
[----:B------:R-:W-:Y:S01]  /*04e0*/  IMAD.WIDE.U32 R16, R10, UR6, RZ ;  /* 0x000000060a107c25 */ /* 0x000fe2000f8e00ff */
[----:B------:R-:W-:-:S03]  /*04f0*/  ISETP.NE.AND P2, PT, R7, 0x1, PT ;  /* 0x000000010700780c */ /* 0x000fc60003f45270 */
[C---:B------:R-:W-:Y:S01]  /*0500*/  FADD R4, R13.reuse, R6 ;  /* 0x000000060d047221 */ /* 0x040fe20000000000 */
[C---:B------:R-:W-:Y:S01]  /*0510*/  IADD3.X R7, PT, PT, R8.reuse, UR13, RZ, P1, !PT ;  /* 0x0000000d08077c10 */ /* 0x040fe20008ffe4ff */
[C---:B------:R-:W-:Y:S02]  /*0520*/  IMAD R12, R8.reuse, UR6, RZ ;  /* 0x00000006080c7c24 */ /* 0x040fe4000f8e02ff */
[----:B------:R-:W-:Y:S01]  /*0530*/  FADD R13, -R13, R4 ;  /* 0x000000040d0d7221 */ /* 0x000fe20000000100 */
[----:B------:R-:W-:Y:S02]  /*0540*/  IMAD R25, R8, UR6, R25 ;  /* 0x0000000608197c24 */ /* 0x000fe4000f8e0219 */
[----:B------:R-:W-:-:S04]  /*0550*/  IMAD.WIDE.U32 R18, R11, UR6, RZ ;  /* 0x000000060b127c25 */ /* 0x000fc8000f8e00ff */
[----:B------:R-:W-:Y:S01]  /*0560*/  FADD R6, R6, -R13 ;  /* 0x8000000d06067221 */ /* 0x000fe20000000000 */
[----:B------:R-:W-:Y:S01]  /*0570*/  USHF.R.S32.HI UR6, URZ, 0x1f, UR4 ;  /* 0x0000001fff067899 */ /* 0x000fe20008011404 */
[----:B------:R-:W-:Y:S01]  /*0580*/  IADD3 R30, PT, PT, R15, R25, RZ ;  /* 0x000000190f1e7210 */ /* 0x000fe20007ffe0ff */
[--C-:B------:R-:W-:Y:S02]  /*0590*/  IMAD R13, R10, UR9, R12.reuse ;  /* 0x000000090a0d7c24 */ /* 0x100fe4000f8e020c */
[----:B------:R-:W-:Y:S01]  /*05a0*/  FADD R10, R3, R3 ;  /* 0x00000003030a7221 */ /* 0x000fe20000000000 */
[----:B------:R-:W-:Y:S02]  /*05b0*/  IMAD R27, R11, UR9, R12 ;  /* 0x000000090b1b7c24 */ /* 0x000fe4000f8e020c */
[----:B------:R-:W-:Y:S02]  /*05c0*/  IMAD.IADD R12, R17, 0x1, R13 ;  /* 0x00000001110c7824 */ /* 0x000fe400078e020d */
[----:B------:R-:W-:Y:S01]  /*05d0*/  IMAD.IADD R13, R19, 0x1, R27 ;  /* 0x00000001130d7824 */ /* 0x000fe200078e021b */
[----:B------:R-:W-:Y:S01]  /*05e0*/  LOP3.LUT R11, R10, 0x7fffffff, RZ, 0xc0, !PT ;  /* 0x7fffffff0a0b7812 */ /* 0x000fe200078ec0ff */
[----:B------:R-:W-:-:S02]  /*05f0*/  IMAD.MOV.U32 R9, RZ, RZ, R0 ;  /* 0x000000ffff097224 */ /* 0x000fc400078e0000 */
[----:B------:R-:W-:Y:S02]  /*0600*/  IMAD.MOV.U32 R8, RZ, RZ, RZ ;  /* 0x000000ffff087224 */ /* 0x000fe400078e00ff */
[----:B------:R-:W-:Y:S02]  /*0610*/  IMAD.U32 R27, RZ, RZ, UR4 ;  /* 0x00000004ff1b7e24 */ /* 0x000fe4000f8e00ff */
[----:B------:R-:W-:-:S07]  /*0620*/  IMAD.U32 R29, RZ, RZ, UR6 ;  /* 0x00000006ff1d7e24 */ /* 0x000fce000f8e00ff */
.L_x_215:
        /* <DEDUP_REMOVED lines=13> */
[----:B------:R-:W1:Y:S01]  /*0700*/  F2I.NTZ R24, R35 ;  /* 0x0000002300187305 */ /* 0x000e620000203100 */
[----:B0-----:R-:W-:Y:S01]  /*0710*/  FADD R34, R35, -R32 ;  /* 0x8000002023227221 */ /* 0x001fe20000000000 */
[----:B------:R-:W-:-:S06]  /*0720*/  FSETP.GT.AND P3, PT, R32, RZ, PT ;  /* 0x000000ff2000720b */ /* 0x000fcc0003f64000 */
[----:B------:R-:W0:Y:S01]  /*0730*/  FRND.TRUNC R25, R25 ;  /* 0x0000001900197307 */ /* 0x000e22000020d000 */
[----:B------:R-:W-:Y:S01]  /*0740*/  FADD R34, R31, R34 ;  /* 0x000000221f227221 */ /* 0x000fe20000000000 */
[----:B------:R-:W-:Y:S01]  /*0750*/  IMAD.MOV.U32 R31, RZ, RZ, 0x391fcb8e ;  /* 0x391fcb8eff1f7424 */ /* 0x000fe200078e00ff */
[----:B------:R-:W-:-:S03]  /*0760*/  SEL R32, RZ, 0x83000000, P3 ;  /* 0x83000000ff207807 */ /* 0x000fc60001800000 */
[----:B------:R-:W-:Y:S02]  /*0770*/  FFMA R37, R34, R31, 0.0013391353422775864601 ;  /* 0x3aaf85ed22257423 */ /* 0x000fe4000000001f */
[----:B-1----:R-:W-:Y:S02]  /*0780*/  IMAD R24, R24, 0x800000, -R32 ;  /* 0x0080000018187824 */ /* 0x002fe400078e0a20 */
[----:B------:R-:W-:Y:S01]  /*0790*/  FFMA R37, R34, R37, 0.0096188392490148544312 ;  /* 0x3c1d985622257423 */ /* 0x000fe20000000025 */
[----:B------:R-:W-:-:S03]  /*07a0*/  VIADD R32, R32, 0x7f000000 ;  /* 0x7f00000020207836 */ /* 0x000fc60000000000 */
[----:B------:R-:W-:-:S04]  /*07b0*/  FFMA R37, R34, R37, 0.055503588169813156128 ;  /* 0x3d6357bb22257423 */ /* 0x000fc80000000025 */
[----:B------:R-:W-:-:S04]  /*07c0*/  FFMA R37, R34, R37, 0.24022644758224487305 ;  /* 0x3e75fdec22257423 */ /* 0x000fc80000000025 */
[----:B------:R-:W-:-:S04]  /*07d0*/  FFMA R37, R34, R37, 0.69314718246459960938 ;  /* 0x3f31721822257423 */ /* 0x000fc80000000025 */
[----:B------:R-:W-:Y:S01]  /*07e0*/  FFMA R37, R34, R37, 1 ;  /* 0x3f80000022257423 */ /* 0x000fe20000000025 */
[----:B0-----:R-:W-:-:S03]  /*07f0*/  FADD R34, R25, R25 ;  /* 0x0000001919227221 */ /* 0x001fc60000000000 */
[----:B------:R-:W-:-:S04]  /*0800*/  FMUL R32, R37, R32 ;  /* 0x0000002025207220 */ /* 0x000fc80000400000 */
[----:B------:R-:W-:Y:S01]  /*0810*/  FMUL R24, R32, R24 ;  /* 0x0000001820187220 */ /* 0x000fe20000400000 */
[----:B------:R-:W-:Y:S01]  /*0820*/  HFMA2 R32, -RZ, RZ, 1.875, 0 ;  /* 0x3f800000ff207431 */ /* 0x000fe200000001ff */
[----:B------:R-:W-:Y:S01]  /*0830*/  @P4 FSEL R24, RZ, +INF , !P5 ;  /* 0x7f800000ff184808 */ /* 0x000fe20006800000 */
        /* <DEDUP_REMOVED lines=9> */
[----:B------:R-:W0:Y:S01]  /*08d0*/  LDC.U8 R25, c[0x0][0x388] ;  /* 0x0000e200ff197b82 */ /* 0x000e220000000000 */
[----:B------:R-:W-:Y:S02]  /*08e0*/  FSETP.NEU.AND P1, PT, |R33|, +INF , PT ;  /* 0x7f8000002100780b */ /* 0x000fe40003f2d200 */
[----:B0-----:R-:W-:-:S04]  /*08f0*/  PRMT R25, R25, 0x8880, RZ ;  /* 0x0000888019197816 */ /* 0x001fc800000000ff */
[----:B------:R-:W-:-:S04]  /*0900*/  ISETP.EQ.AND P1, PT, R25, -0x1, !P1 ;  /* 0xffffffff1900780c */ /* 0x000fc80004f22270 */
[----:B------:R-:W-:Y:S02]  /*0910*/  ISETP.GT.OR P3, PT, R25, -0x1, P1 ;  /* 0xffffffff1900780c */ /* 0x000fe40000f64670 */
[----:B------:R-:W-:-:S11]  /*0920*/  FSEL R32, R24, 1, !P1 ;  /* 0x3f80000018207808 */ /* 0x000fd60004800000 */
[----:B------:R-:W-:-:S04]  /*0930*/  @!P3 FSETP.NEU.AND P4, PT, |R34|, 1, PT ;  /* 0x3f8000002200b80b */ /* 0x000fc80003f8d200 */
[----:B------:R-:W-:-:S09]  /*0940*/  @!P3 FSEL R32, R24, -R24, P4 ;  /* 0x800000181820b208 */ /* 0x000fd20002000000 */
.L_x_208:
[----:B------:R-:W-:Y:S05]  /*0950*/  BSYNC.RECONVERGENT B1 ;  /* 0x0000000000017941 */ /* 0x000fea0003800200 */
.L_x_207:
        /* <DEDUP_REMOVED lines=9> */
[----:B------:R-:W-:Y:S01]  /*09f0*/  FFMA R37, R4, R33, -R35 ;  /* 0x0000002104257223 */ /* 0x000fe20000000823 */
[C---:B------:R-:W-:Y:S02]  /*0a00*/  FSETP.GT.AND P4, PT, |R35|.reuse, 152, PT ;  /* 0x431800002300780b */ /* 0x040fe40003f84200 */
[----:B------:R-:W-:-:S04]  /*0a10*/  FSETP.GEU.AND P5, PT, R35, RZ, PT ;  /* 0x000000ff2300720b */ /* 0x000fc80003fae000 */
[----:B------:R-:W1:Y:S01]  /*0a20*/  F2I.NTZ R24, R35 ;  /* 0x0000002300187305 */ /* 0x000e620000203100 */
[----:B0-----:R-:W-:Y:S01]  /*0a30*/  FSETP.GT.AND P3, PT, R34, RZ, PT ;  /* 0x000000ff2200720b */ /* 0x001fe20003f64000 */
[----:B------:R-:W-:Y:S01]  /*0a40*/  FADD R36, R35, -R34 ;  /* 0x8000002223247221 */ /* 0x000fe20000000000 */
[----:B------:R-:W-:Y:S02]  /*0a50*/  FFMA R34, R6, R33, R37 ;  /* 0x0000002106227223 */ /* 0x000fe40000000025 */
[----:B------:R-:W-:Y:S02]  /*0a60*/  SEL R25, RZ, 0x83000000, P3 ;  /* 0x83000000ff197807 */ /* 0x000fe40001800000 */
[----:B------:R-:W-:-:S03]  /*0a70*/  FADD R34, R34, R36 ;  /* 0x0000002422227221 */ /* 0x000fc60000000000 */
[----:B-1----:R-:W-:Y:S02]  /*0a80*/  IMAD R24, R24, 0x800000, -R25 ;  /* 0x0080000018187824 */ /* 0x002fe400078e0a19 */
[----:B------:R-:W-:-:S04]  /*0a90*/  FFMA R37, R34, R31, 0.0013391353422775864601 ;  /* 0x3aaf85ed22257423 */ /* 0x000fc8000000001f */
[----:B------:R-:W-:-:S04]  /*0aa0*/  FFMA R37, R34, R37, 0.0096188392490148544312 ;  /* 0x3c1d985622257423 */ /* 0x000fc80000000025 */
[----:B------:R-:W-:-:S04]  /*0ab0*/  FFMA R37, R34, R37, 0.055503588169813156128 ;  /* 0x3d6357bb22257423 */ /* 0x000fc80000000025 */
[----:B------:R-:W-:-:S04]  /*0ac0*/  FFMA R37, R34, R37, 0.24022644758224487305 ;  /* 0x3e75fdec22257423 */ /* 0x000fc80000000025 */
[----:B------:R-:W-:-:S04]  /*0ad0*/  FFMA R37, R34, R37, 0.69314718246459960938 ;  /* 0x3f31721822257423 */ /* 0x000fc80000000025 */
[----:B------:R-:W-:Y:S01]  /*0ae0*/  FFMA R37, R34, R37, 1 ;  /* 0x3f80000022257423 */ /* 0x000fe20000000025 */
[----:B------:R-:W-:Y:S02]  /*0af0*/  VIADD R34, R25, 0x7f000000 ;  /* 0x7f00000019227836 */ /* 0x000fe40000000000 */
[----:B------:R-:W-:Y:S02]  /*0b00*/  FMUL R25, R33, 0.5 ;  /* 0x3f00000021197820 */ /* 0x000fe40000400000 */
[----:B------:R-:W-:-:S04]  /*0b10*/  FMUL R34, R37, R34 ;  /* 0x0000002225227220 */ /* 0x000fc80000400000 */
[----:B------:R-:W0:Y:S01]  /*0b20*/  FRND.TRUNC R25, R25 ;  /* 0x0000001900197307 */ /* 0x000e22000020d000 */
[----:B------:R-:W-:Y:S01]  /*0b30*/  FMUL R24, R34, R24 ;  /* 0x0000001822187220 */ /* 0x000fe20000400000 */
[----:B------:R-:W-:Y:S01]  /*0b40*/  @P4 FSEL R24, RZ, +INF , !P5 ;  /* 0x7f800000ff184808 */ /* 0x000fe20006800000 */
[----:B------:R-:W-:Y:S02]  /*0b50*/  IMAD.MOV.U32 R34, RZ, RZ, 0x3f800000 ;  /* 0x3f800000ff227424 */ /* 0x000fe400078e00ff */
        /* <DEDUP_REMOVED lines=18> */
.L_x_210:
[----:B------:R-:W-:Y:S05]  /*0c80*/  BSYNC.RECONVERGENT B1 ;  /* 0x0000000000017941 */ /* 0x000fea0003800200 */
.L_x_209:
        /* <DEDUP_REMOVED lines=8> */
[----:B------:R-:W-:Y:S01]  /*0d10*/  FFMA R37, R4, R33, -R35 ;  /* 0x0000002104257223 */ /* 0x000fe20000000823 */
[C---:B------:R-:W-:Y:S02]  /*0d20*/  FSETP.GT.AND P4, PT, |R35|.reuse, 152, PT ;  /* 0x431800002300780b */ /* 0x040fe40003f84200 */
[----:B------:R-:W-:-:S04]  /*0d30*/  FSETP.GEU.AND P5, PT, R35, RZ, PT ;  /* 0x000000ff2300720b */ /* 0x000fc80003fae000 */
[----:B------:R1:W2:Y:S01]  /*0d40*/  F2I.NTZ R24, R35 ;  /* 0x0000002300187305 */ /* 0x0002a20000203100 */
[----:B0-----:R-:W-:Y:S01]  /*0d50*/  FSETP.GT.AND P3, PT, R36, RZ, PT ;  /* 0x000000ff2400720b */ /* 0x001fe20003f64000 */
[----:B------:R-:W-:Y:S01]  /*0d60*/  FADD R25, R35, -R36 ;  /* 0x8000002423197221 */ /* 0x000fe20000000000 */
[----:B------:R-:W-:Y:S01]  /*0d70*/  FFMA R36, R6, R33, R37 ;  /* 0x0000002106247223 */ /* 0x000fe20000000025 */
[----:B-1----:R-:W-:-:S03]  /*0d80*/  IMAD.MOV.U32 R35, RZ, RZ, 0x3f800000 ;  /* 0x3f800000ff237424 */ /* 0x002fc600078e00ff */
[----:B------:R-:W-:Y:S01]  /*0d90*/  FADD R36, R36, R25 ;  /* 0x0000001924247221 */ /* 0x000fe20000000000 */
[----:B------:R-:W-:-:S03]  /*0da0*/  SEL R25, RZ, 0x83000000, P3 ;  /* 0x83000000ff197807 */ /* 0x000fc60001800000 */
[----:B------:R-:W-:-:S04]  /*0db0*/  FFMA R37, R36, R31, 0.0013391353422775864601 ;  /* 0x3aaf85ed24257423 */ /* 0x000fc8000000001f */
[----:B------:R-:W-:-:S04]  /*0dc0*/  FFMA R37, R36, R37, 0.0096188392490148544312 ;  /* 0x3c1d985624257423 */ /* 0x000fc80000000025 */
[----:B------:R-:W-:-:S04]  /*0dd0*/  FFMA R37, R36, R37, 0.055503588169813156128 ;  /* 0x3d6357bb24257423 */ /* 0x000fc80000000025 */
[----:B------:R-:W-:-:S04]  /*0de0*/  FFMA R37, R36, R37, 0.24022644758224487305 ;  /* 0x3e75fdec24257423 */ /* 0x000fc80000000025 */
[----:B------:R-:W-:-:S04]  /*0df0*/  FFMA R37, R36, R37, 0.69314718246459960938 ;  /* 0x3f31721824257423 */ /* 0x000fc80000000025 */
[----:B------:R-:W-:Y:S01]  /*0e00*/  FFMA R37, R36, R37, 1 ;  /* 0x3f80000024257423 */ /* 0x000fe20000000025 */
[----:B------:R-:W-:Y:S02]  /*0e10*/  VIADD R36, R25, 0x7f000000 ;  /* 0x7f00000019247836 */ /* 0x000fe40000000000 */
[----:B--2---:R-:W-:Y:S02]  /*0e20*/  IMAD R25, R24, 0x800000, -R25 ;  /* 0x0080000018197824 */ /* 0x004fe400078e0a19 */
[----:B------:R-:W-:Y:S02]  /*0e30*/  FMUL R36, R37, R36 ;  /* 0x0000002425247220 */ /* 0x000fe40000400000 */
[----:B------:R-:W-:Y:S02]  /*0e40*/  F2I.TRUNC.NTZ R37, R34 ;  /* 0x0000002200257305 */ /* 0x000fe4000020f100 */
        /* <DEDUP_REMOVED lines=15> */
[----:B------:R-:W0:Y:S02]  /*0f40*/  LDC.U8 R33, c[0x0][0x388] ;  /* 0x0000e200ff217b82 */ /* 0x000e240000000000 */
[----:B0-----:R-:W-:-:S04]  /*0f50*/  PRMT R33, R33, 0x8880, RZ ;  /* 0x0000888021217816 */ /* 0x001fc800000000ff */
[----:B------:R-:W-:-:S04]  /*0f60*/  ISETP.EQ.AND P1, PT, R33, -0x1, !P1 ;  /* 0xffffffff2100780c */ /* 0x000fc80004f22270 */
[----:B------:R-:W-:Y:S02]  /*0f70*/  ISETP.GT.OR P3, PT, R33, -0x1, P1 ;  /* 0xffffffff2100780c */ /* 0x000fe40000f64670 */
[----:B------:R-:W-:-:S11]  /*0f80*/  FSEL R35, R24, 1, !P1 ;  /* 0x3f80000018237808 */ /* 0x000fd60004800000 */
[----:B------:R-:W-:-:S04]  /*0f90*/  @!P3 FSETP.NEU.AND P4, PT, |R25|, 1, PT ;  /* 0x3f8000001900b80b */ /* 0x000fc80003f8d200 */
[----:B------:R-:W-:-:S09]  /*0fa0*/  @!P3 FSEL R35, R24, -R24, P4 ;  /* 0x800000181823b208 */ /* 0x000fd20002000000 */
.L_x_212:
[----:B------:R-:W-:Y:S05]  /*0fb0*/  BSYNC.RECONVERGENT B1 ;  /* 0x0000000000017941 */ /* 0x000fea0003800200 */
.L_x_211:
        /* <DEDUP_REMOVED lines=13> */
[----:B------:R-:W1:Y:S01]  /*1090*/  F2I.NTZ R24, R34 ;  /* 0x0000002200187305 */ /* 0x000e620000203100 */
[----:B0-----:R-:W-:Y:S01]  /*10a0*/  FSETP.GT.AND P3, PT, R25, RZ, PT ;  /* 0x000000ff1900720b */ /* 0x001fe20003f64000 */
[----:B------:R-:W-:-:S04]  /*10b0*/  FADD R25, R34, -R25 ;  /* 0x8000001922197221 */ /* 0x000fc80000000000 */
[----:B------:R-:W-:Y:S01]  /*10c0*/  FADD R36, R36, R25 ;  /* 0x0000001924247221 */ /* 0x000fe20000000000 */
[----:B------:R-:W-:-:S03]  /*10d0*/  SEL R25, RZ, 0x83000000, P3 ;  /* 0x83000000ff197807 */ /* 0x000fc60001800000 */
[----:B------:R-:W-:Y:S02]  /*10e0*/  FFMA R31, R36, R31, 0.0013391353422775864601 ;  /* 0x3aaf85ed241f7423 */ /* 0x000fe4000000001f */
[----:B-1----:R-:W-:Y:S02]  /*10f0*/  IMAD R24, R24, 0x800000, -R25 ;  /* 0x0080000018187824 */ /* 0x002fe400078e0a19 */
[----:B------:R-:W-:-:S04]  /*1100*/  FFMA R31, R36, R31, 0.0096188392490148544312 ;  /* 0x3c1d9856241f7423 */ /* 0x000fc8000000001f */
[----:B------:R-:W-:-:S04]  /*1110*/  FFMA R31, R36, R31, 0.055503588169813156128 ;  /* 0x3d6357bb241f7423 */ /* 0x000fc8000000001f */
[----:B------:R-:W-:-:S04]  /*1120*/  FFMA R31, R36, R31, 0.24022644758224487305 ;  /* 0x3e75fdec241f7423 */ /* 0x000fc8000000001f */
[----:B------:R-:W-:-:S04]  /*1130*/  FFMA R31, R36, R31, 0.69314718246459960938 ;  /* 0x3f317218241f7423 */ /* 0x000fc8000000001f */
[----:B------:R-:W-:Y:S01]  /*1140*/  FFMA R31, R36, R31, 1 ;  /* 0x3f800000241f7423 */ /* 0x000fe2000000001f */
[----:B------:R-:W-:Y:S01]  /*1150*/  IADD3 R36, PT, PT, R25, 0x7f000000, RZ ;  /* 0x7f00000019247810 */ /* 0x000fe20007ffe0ff */
[----:B------:R-:W-:-:S04]  /*1160*/  FMUL R25, R33, 0.5 ;  /* 0x3f00000021197820 */ /* 0x000fc80000400000 */
[----:B------:R-:W-:Y:S02]  /*1170*/  FMUL R31, R31, R36 ;  /* 0x000000241f1f7220 */ /* 0x000fe40000400000 */
[----:B------:R-:W0:Y:S02]  /*1180*/  FRND.TRUNC R25, R25 ;  /* 0x0000001900197307 */ /* 0x000e24000020d000 */
        /* <DEDUP_REMOVED lines=21> */
.L_x_214:
[----:B------:R-:W-:Y:S05]  /*12e0*/  BSYNC.RECONVERGENT B1 ;  /* 0x0000000000017941 */ /* 0x000fea0003800200 */
.L_x_213:
[----:B------:R-:W0:Y:S01]  /*12f0*/  F2I.TRUNC.NTZ R24, R31 ;  /* 0x0000001f00187305 */ /* 0x000e22000020f100 */
[----:B------:R-:W-:Y:S01]  /*1300*/  PRMT R32, R32, 0x3340, R37 ;  /* 0x0000334020207816 */ /* 0x000fe20000000025 */
[----:B------:R-:W-:Y:S01]  /*1310*/  IMAD.MOV.U32 R25, RZ, RZ, R7 ;  /* 0x000000ffff197224 */ /* 0x000fe200078e0007 */
[----:B------:R-:W-:Y:S02]  /*1320*/  IADD3 R9, P1, PT, R2, R9, RZ ;  /* 0x0000000902097210 */ /* 0x000fe40007f3e0ff */
[----:B------:R-:W-:Y:S02]  /*1330*/  LEA R27, P4, R20, R27, 0x2 ;  /* 0x0000001b141b7211 */ /* 0x000fe400078810ff */
[----:B------:R-:W-:Y:S02]  /*1340*/  IADD3.X R8, PT, PT, RZ, R8, RZ, P1, !PT ;  /* 0x00000008ff087210 */ /* 0x000fe40000ffe4ff */
[----:B------:R-:W-:Y:S01]  /*1350*/  ISETP.GE.U32.AND P1, PT, R9, UR7, PT ;  /* 0x0000000709007c0c */ /* 0x000fe2000bf26070 */
[----:B------:R-:W-:-:S03]  /*1360*/  IMAD.X R29, R29, 0x1, R26, P4 ;  /* 0x000000011d1d7824 */ /* 0x000fc600020e061a */
[----:B------:R-:W-:Y:S02]  /*1370*/  ISETP.GE.U32.AND.EX P1, PT, R8, UR8, PT, P1 ;  /* 0x0000000808007c0c */ /* 0x000fe4000bf26110 */
[----:B0-----:R-:W-:Y:S01]  /*1380*/  PRMT R35, R35, 0x3340, R24 ;  /* 0x0000334023237816 */ /* 0x001fe20000000018 */
[----:B------:R-:W-:Y:S01]  /*1390*/  IMAD.MOV.U32 R24, RZ, RZ, R5 ;  /* 0x000000ffff187224 */ /* 0x000fe200078e0005 */
[----:B------:R-:W-:Y:S02]  /*13a0*/  LEA R5, P3, R2, R5, 0x2 ;  /* 0x0000000502057211 */ /* 0x000fe400078610ff */
[----:B------:R-:W-:Y:S02]  /*13b0*/  PRMT R35, R32, 0x5410, R35 ;  /* 0x0000541020237816 */ /* 0x000fe40000000023 */
[----:B------:R-:W-:-:S03]  /*13c0*/  LEA.HI.X R7, R2, R7, RZ, 0x2, P3 ;  /* 0x0000000702077211 */ /* 0x000fc600018f14ff */
[----:B------:R0:W-:Y:S02]  /*13d0*/  STG.E desc[UR10][R24.64], R35 ;  /* 0x0000002318007986 */ /* 0x0001e4000c10190a */
[----:B------:R-:W-:Y:S05]  /*13e0*/  @!P1 BRA `(.L_x_215) ;  /* 0xfffffff000909947 */ /* 0x000fea000383ffff */
.L_x_206:
[----:B------:R-:W-:Y:S05]  /*13f0*/  BSYNC.RECONVERGENT B0 ;  /* 0x0000000000007941 */ /* 0x000fea0003800200 */
.L_x_205:
[----:B------:R-:W1:Y:S02]  /*1400*/  LDC.64 R2, c[0x0][0x390] ;  /* 0x0000e400ff027b82 */ /* 0x000e640000000a00 */
[----:B-1----:R-:W-:-:S04]  /*1410*/  LOP3.LUT R5, R2, 0xfffffffc, RZ, 0xc0, !PT ;  /* 0xfffffffc02057812 */ /* 0x002fc800078ec0ff */
[----:B------:R-:W-:-:S04]  /*1420*/  ISETP.NE.U32.AND P0, PT, R5, R2, PT ;  /* 0x000000020500720c */ /* 0x000fc80003f05070 */
[----:B------:R-:W-:-:S04]  /*1430*/  ISETP.NE.AND.EX P0, PT, R3, R3, PT, P0 ;  /* 0x000000030300720c */ /* 0x000fc80003f05300 */
[----:B------:R-:W-:-:S13]  /*1440*/  ISETP.NE.OR P0, PT, R0, RZ, !P0 ;  /* 0x000000ff0000720c */ /* 0x000fda0004705670 */
[----:B------:R-:W-:Y:S05]  /*1450*/  @P0 EXIT ;  /* 0x000000000000094d */ /* 0x000fea0003800000 */
[----:B------:R-:W1:Y:S01]  /*1460*/  LDC.U8 R6, c[0x0][0x388] ;  /* 0x0000e200ff067b82 */ /* 0x000e620000000000 */
[----:B------:R-:W-:Y:S01]  /*1470*/  IMAD.MOV.U32 R12, RZ, RZ, 0x3a2c32e4 ;  /* 0x3a2c32e4ff0c7424 */ /* 0x000fe200078e00ff */
[----:B-1----:R-:W1:Y:S01]  /*1480*/  I2F.S8 R4, R6 ;  /* 0x0000000600047306 */ /* 0x002e620000001400 */
        /* <DEDUP_REMOVED lines=57> */
[----:B------:R-:W-:Y:S01]  /*1820*/  LOP3.LUT R4, R2, 0xfffffff8, RZ, 0xc0, !PT ;  /* 0xfffffff802047812 */ /* 0x000fe200078ec0ff */
[----:B------:R-:W1:Y:S06]  /*1830*/  LDCU.64 UR4, c[0x0][0x380] ;  /* 0x00007000ff0477ac */ /* 0x000e6c0008000a00 */
.L_x_218:
[C---:B-12---:R-:W-:Y:S01]  /*1840*/  IADD3 R2, P1, PT, R5.reuse, UR4, RZ ;  /* 0x0000000405027c10 */ /* 0x046fe2000ff3e0ff */
[----:B------:R-:W-:Y:S01]  /*1850*/  IMAD.MOV.U32 R7, RZ, RZ, 0x1 ;  /* 0x00000001ff077424 */ /* 0x000fe200078e00ff */
[----:B------:R-:W-:Y:S02]  /*1860*/  IADD3 R5, P2, PT, R5, 0x8, RZ ;  /* 0x0000000805057810 */ /* 0x000fe40007f5e0ff */
[----:B------:R-:W-:Y:S02]  /*1870*/  IADD3.X R3, PT, PT, R0, UR5, RZ, P1, !PT ;  /* 0x0000000500037c10 */ /* 0x000fe40008ffe4ff */
[----:B------:R-:W-:Y:S01]  /*1880*/  IADD3 R4, P1, PT, R4, -0x8, RZ ;  /* 0xfffffff804047810 */ /* 0x000fe20007f3e0ff */
[----:B------:R-:W-:Y:S02]  /*1890*/  IMAD.X R0, RZ, RZ, R0, P2 ;  /* 0x000000ffff007224 */ /* 0x000fe400010e0600 */
        /* <DEDUP_REMOVED lines=12> */
.L_x_217:
        /* <DEDUP_REMOVED lines=8> */
[----:B------:R-:W-:Y:S01]  /*19e0*/  HFMA2 R4, -RZ, RZ, 0, 5.9604644775390625e-08 ;  /* 0x00000001ff047431 */ /* 0x000fe200000001ff */
[----:B--2---:R-:W-:-:S04]  /*19f0*/  IADD3 R2, P0, PT, R5, UR4, RZ ;  /* 0x0000000405027c10 */ /* 0x004fc8000ff1e0ff */
[----:B------:R-:W-:Y:S02]  /*1a00*/  IADD3.X R3, PT, PT, R0, UR5, RZ, P0, !PT ;  /* 0x0000000500037c10 */ /* 0x000fe400087fe4ff */
[----:B------:R-:W-:-:S03]  /*1a10*/  IADD3 R5, P0, PT, R5, 0x4, RZ ;  /* 0x0000000405057810 */ /* 0x000fc60007f1e0ff */
[----:B------:R1:W-:Y:S02]  /*1a20*/  STG.E.U8 desc[UR10][R2.64], R4 ;  /* 0x0000000402007986 */ /* 0x0003e4000c10110a */
[----:B------:R-:W-:Y:S02]  /*1a30*/  IMAD.X R0, RZ, RZ, R0, P0 ;  /* 0x000000ffff007224 */ /* 0x000fe400000e0600 */
[----:B------:R1:W-:Y:S04]  /*1a40*/  STG.E.U8 desc[UR10][R2.64+0x1], R4 ;  /* 0x0000010402007986 */ /* 0x0003e8000c10110a */
[----:B------:R1:W-:Y:S04]  /*1a50*/  STG.E.U8 desc[UR10][R2.64+0x2], R4 ;  /* 0x0000020402007986 */ /* 0x0003e8000c10110a */
[----:B------:R1:W-:Y:S02]  /*1a60*/  STG.E.U8 desc[UR10][R2.64+0x3], R4 ;  /* 0x0000030402007986 */ /* 0x0003e4000c10110a */
.L_x_219:
[----:B------:R-:W-:Y:S05]  /*1a70*/  @!P1 EXIT ;  /* 0x000000000000994d */ /* 0x000fea0003800000 */
[----:B------:R-:W-:Y:S02]  /*1a80*/  ISETP.NE.U32.AND P0, PT, R6, 0x1, PT ;  /* 0x000000010600780c */ /* 0x000fe40003f05070 */
[----:B-12---:R-:W-:Y:S02]  /*1a90*/  LOP3.LUT R2, R8, 0x1, RZ, 0xc0, !PT ;  /* 0x0000000108027812 */ /* 0x006fe400078ec0ff */
[----:B------:R-:W-:Y:S02]  /*1aa0*/  ISETP.NE.AND.EX P0, PT, RZ, RZ, PT, P0 ;  /* 0x000000ffff00720c */ /* 0x000fe40003f05300 */
[----:B------:R-:W-:-:S04]  /*1ab0*/  ISETP.NE.U32.AND P1, PT, R2, 0x1, PT ;  /* 0x000000010200780c */ /* 0x000fc80003f25070 */
[----:B------:R-:W-:-:S07]  /*1ac0*/  ISETP.NE.U32.AND.EX P1, PT, RZ, RZ, PT, P1 ;  /* 0x000000ffff00720c */ /* 0x000fce0003f25110 */
[----:B------:R-:W-:Y:S06]  /*1ad0*/  @!P0 BRA `(.L_x_220) ;  /* 0x0000000000208947 */ /* 0x000fec0003800000 */
[----:B------:R-:W1:Y:S01]  /*1ae0*/  LDCU.64 UR4, c[0x0][0x380] ;  /* 0x00007000ff0477ac */ /* 0x000e620008000a00 */
[----:B------:R-:W-:Y:S01]  /*1af0*/  IMAD.MOV.U32 R4, RZ, RZ, 0x1 ;  /* 0x00000001ff047424 */ /* 0x000fe200078e00ff */
[----:B-1----:R-:W-:-:S04]  /*1b00*/  IADD3 R2, P0, PT, R5, UR4, RZ ;  /* 0x0000000405027c10 */ /* 0x002fc8000ff1e0ff */
[----:B------:R-:W-:Y:S02]  /*1b10*/  IADD3.X R3, PT, PT, R0, UR5, RZ, P0, !PT ;  /* 0x0000000500037c10 */ /* 0x000fe400087fe4ff */
[----:B------:R-:W-:-:S03]  /*1b20*/  IADD3 R5, P0, PT, R5, 0x2, RZ ;  /* 0x0000000205057810 */ /* 0x000fc60007f1e0ff */
[----:B------:R1:W-:Y:S02]  /*1b30*/  STG.E.U8 desc[UR10][R2.64], R4 ;  /* 0x0000000402007986 */ /* 0x0003e4000c10110a */
[----:B------:R-:W-:Y:S02]  /*1b40*/  IMAD.X R0, RZ, RZ, R0, P0 ;  /* 0x000000ffff007224 */ /* 0x000fe400000e0600 */
[----:B------:R1:W-:Y:S06]  /*1b50*/  STG.E.U8 desc[UR10][R2.64+0x1], R4 ;  /* 0x0000010402007986 */ /* 0x0003ec000c10110a */
.L_x_220:
[----:B------:R-:W-:Y:S05]  /*1b60*/  @P1 EXIT ;  /* 0x000000000000194d */ /* 0x000fea0003800000 */
[----:B------:R-:W2:Y:S01]  /*1b70*/  LDCU.64 UR4, c[0x0][0x380] ;  /* 0x00007000ff0477ac */ /* 0x000ea20008000a00 */
[----:B-1----:R-:W-:Y:S01]  /*1b80*/  IMAD.MOV.U32 R4, RZ, RZ, 0x1 ;  /* 0x00000001ff047424 */ /* 0x002fe200078e00ff */
[----:B--2---:R-:W-:-:S04]  /*1b90*/  IADD3 R2, P0, PT, R5, UR4, RZ ;  /* 0x0000000405027c10 */ /* 0x004fc8000ff1e0ff */
[----:B------:R-:W-:Y:S02]  /*1ba0*/  IADD3.X R3, PT, PT, R0, UR5, RZ, P0, !PT ;  /* 0x0000000500037c10 */ /* 0x000fe400087fe4ff */
[----:B------:R-:W-:-:S05]  /*1bb0*/  PRMT R0, R4, 0x7610, R0 ;  /* 0x0000761004007816 */ /* 0x000fca0000000000 */
[----:B------:R-:W-:Y:S01]  /*1bc0*/  STG.E.U8 desc[UR10][R2.64], R0 ;  /* 0x0000000002007986 */ /* 0x000fe2000c10110a */
[----:B------:R-:W-:Y:S05]  /*1bd0*/  EXIT ;  /* 0x000000000000794d */ /* 0x000fea0003800000 */
.L_x_216:
[----:B------:R-:W2:Y:S01]  /*1be0*/  LDC.S8 R10, c[0x0][0x38a] ;  /* 0x0000e280ff0a7b82 */ /* 0x000ea20000000200 */
[----:B------:R-:W-:Y:S02]  /*1bf0*/  ISETP.GT.AND P0, PT, R18, -0x1, PT ;  /* 0xffffffff1200780c */ /* 0x000fe40003f04270 */
[----:B------:R-:W-:Y:S02]  /*1c00*/  LOP3.LUT R9, R8, 0x7f800000, RZ, 0x3c, !PT ;  /* 0x7f80000008097812 */ /* 0x000fe400078e3cff */
[----:B--2---:R-:W-:-:S09]  /*1c10*/  PRMT R10, R10, 0x7710, RZ ;  /* 0x000077100a0a7816 */ /* 0x004fd200000000ff */
        /* <DEDUP_REMOVED lines=10> */
[----:B------:R-:W1:Y:S01]  /*1cc0*/  LDC.S8 R13, c[0x0][0x389] ;  /* 0x0000e240ff0d7b82 */ /* 0x000e620000000200 */
[----:B------:R-:W-:-:S07]  /*1cd0*/  PRMT R14, R5, 0x9910, RZ ;  /* 0x00009910050e7816 */ /* 0x000fce00000000ff */
[----:B------:R-:W1:Y:S02]  /*1ce0*/  LDC.S8 R15, c[0x0][0x38a] ;  /* 0x0000e280ff0f7b82 */ /* 0x000e640000000200 */
[----:B-1----:R-:W-:Y:S02]  /*1cf0*/  IMAD R16, R14, R15, R13 ;  /* 0x0000000f0e107224 */ /* 0x002fe400078e020d */
[----:B------:R-:W-:Y:S02]  /*1d00*/  IMAD.MOV.U32 R13, RZ, RZ, 0x3f800000 ;  /* 0x3f800000ff0d7424 */ /* 0x000fe400078e00ff */
[----:B------:R-:W1:Y:S01]  /*1d10*/  I2F.S8 R17, R16 ;  /* 0x0000001000117306 */ /* 0x000e620000001400 */
[----:B------:R-:W-:Y:S01]  /*1d20*/  LOP3.LUT P0, RZ, R16, 0xff, RZ, 0xc0, !PT ;  /* 0x000000ff10ff7812 */ /* 0x000fe2000780c0ff */
        /* <DEDUP_REMOVED lines=13> */
[----:B------:R-:W-:-:S03]  /*1e00*/  IMAD.MOV.U32 R18, RZ, RZ, 0x391fcb8e ;  /* 0x391fcb8eff127424 */ /* 0x000fc600078e00ff */
        /* <DEDUP_REMOVED lines=10> */
[----:B------:R-:W-:Y:S02]  /*1eb0*/  FFMA R16, R15, R18, 0.0013391353422775864601 ;  /* 0x3aaf85ed0f107423 */ /* 0x000fe40000000012 */
[----:B--2---:R-:W-:Y:S01]  /*1ec0*/  IMAD R17, R17, 0x800000, -R14 ;  /* 0x0080000011117824 */ /* 0x004fe200078e0a0e */
        /* <DEDUP_REMOVED lines=12> */
.L_x_225:
[----:B------:R-:W-:Y:S02]  /*1f90*/  FSETP.NEU.AND P2, PT, |R19|, 1, PT ;  /* 0x3f8000001300780b */ /* 0x000fe40003f4d200 */
[----:B------:R-:W-:-:S04]  /*1fa0*/  PRMT R13, R16, 0x8880, RZ ;  /* 0x00008880100d7816 */ /* 0x000fc800000000ff */
[----:B------:R-:W-:-:S04]  /*1fb0*/  ISETP.GE.AND P0, PT, R13, RZ, PT ;  /* 0x000000ff0d00720c */ /* 0x000fc80003f06270 */
[----:B------:R-:W-:-:S04]  /*1fc0*/  SEL R13, R9, R8, !P0 ;  /* 0x00000008090d7207 */ /* 0x000fc80004000000 */
[----:B------:R-:W-:Y:S01]  /*1fd0*/  @P2 LOP3.LUT R13, R13, 0x7fffffff, RZ, 0xc0, !PT ;  /* 0x7fffffff0d0d2812 */ /* 0x000fe200078ec0ff */
[----:B------:R-:W-:Y:S06]  /*1fe0*/  BRA `(.L_x_223) ;  /* 0x0000000000047947 */ /* 0x000fec0003800000 */
.L_x_224:
[----:B------:R-:W-:-:S07]  /*1ff0*/  FADD R13, R4, R17 ;  /* 0x00000011040d7221 */ /* 0x000fce0000000000 */
.L_x_223:
[----:B------:R-:W1:Y:S01]  /*2000*/  LDCU.64 UR4, c[0x0][0x380] ;  /* 0x00007000ff0477ac */ /* 0x000e620008000a00 */
[----:B------:R-:W2:Y:S01]  /*2010*/  F2I.TRUNC.NTZ R13, R13 ;  /* 0x0000000d000d7305 */ /* 0x000ea2000020f100 */
[----:B-1----:R-:W-:Y:S02]  /*2020*/  IADD3 R14, P0, PT, R5, UR4, RZ ;  /* 0x00000004050e7c10 */ /* 0x002fe4000ff1e0ff */
[----:B------:R-:W-:Y:S02]  /*2030*/  MOV R5, R11 ;  /* 0x0000000b00057202 */ /* 0x000fe40000000f00 */
[----:B------:R-:W-:Y:S01]  /*2040*/  IADD3.X R15, PT, PT, R0, UR5, RZ, P0, !PT ;  /* 0x00000005000f7c10 */ /* 0x000fe200087fe4ff */
[----:B------:R-:W-:-:S04]  /*2050*/  IMAD.MOV.U32 R0, RZ, RZ, R12 ;  /* 0x000000ffff007224 */ /* 0x000fc800078e000c */
[----:B--2---:R1:W-:Y:S04]  /*2060*/  STG.E.U8 desc[UR10][R14.64], R13 ;  /* 0x0000000d0e007986 */ /* 0x0043e8000c10110a */
.L_x_222:
[----:B------:R-:W-:-:S04]  /*2070*/  ISETP.GE.U32.AND P0, PT, R11, R2, PT ;  /* 0x000000020b00720c */ /* 0x000fc80003f06070 */
[----:B------:R-:W-:-:S13]  /*2080*/  ISETP.GE.U32.AND.EX P0, PT, R12, R3, PT, P0 ;  /* 0x000000030c00720c */ /* 0x000fda0003f06100 */
[----:B------:R-:W-:Y:S05]  /*2090*/  @P0 EXIT ;  /* 0x000000000000094d */ /* 0x000fea0003800000 */
[----:B------:R-:W2:Y:S01]  /*20a0*/  LDC.S8 R2, c[0x0][0x389] ;  /* 0x0000e240ff027b82 */ /* 0x000ea20000000200 */
[----:B------:R-:W3:Y:S01]  /*20b0*/  LDCU.64 UR4, c[0x0][0x380] ;  /* 0x00007000ff0477ac */ /* 0x000ee20008000a00 */
[----:B------:R-:W4:Y:S06]  /*20c0*/  LDCU.64 UR6, c[0x0][0x390] ;  /* 0x00007200ff0677ac */ /* 0x000f2c0008000a00 */
[----:B------:R-:W5:Y:S08]  /*20d0*/  LDC.S8 R3, c[0x0][0x38a] ;  /* 0x0000e280ff037b82 */ /* 0x000f700000000200 */
[----:B------:R-:W0:Y:S02]  /*20e0*/  LDC.U8 R19, c[0x0][0x388] ;  /* 0x0000e200ff137b82 */ /* 0x000e240000000000 */
.L_x_232:
[----:B------:R-:W-:Y:S01]  /*20f0*/  PRMT R11, R5, 0x9910, RZ ;  /* 0x00009910050b7816 */ /* 0x000fe200000000ff */
[----:B-1----:R-:W-:-:S04]  /*2100*/  IMAD.MOV.U32 R14, RZ, RZ, 0x3f800000 ;  /* 0x3f800000ff0e7424 */ /* 0x002fc800078e00ff */
[----:B--2--5:R-:W-:-:S04]  /*2110*/  IMAD R15, R3, R11, R2 ;  /* 0x0000000b030f7224 */ /* 0x024fc800078e0202 */
[----:B------:R-:W1:Y:S01]  /*2120*/  I2F.S8 R17, R15 ;  /* 0x0000000f00117306 */ /* 0x000e620000001400 */
[C---:B------:R-:W-:Y:S02]  /*2130*/  LOP3.LUT P0, RZ, R15.reuse, 0xff, RZ, 0xc0, !PT ;  /* 0x000000ff0fff7812 */ /* 0x040fe4000780c0ff */
[----:B------:R-:W-:-:S04]  /*2140*/  PRMT R11, R15, 0x8880, RZ ;  /* 0x000088800f0b7816 */ /* 0x000fc800000000ff */
[----:B------:R-:W-:Y:S01]  /*2150*/  PRMT R11, R11, 0x7710, RZ ;  /* 0x000077100b0b7816 */ /* 0x000fe200000000ff */
[----:B-1----:R-:W-:-:S06]  /*2160*/  FMUL R12, R17, 0.5 ;  /* 0x3f000000110c7820 */ /* 0x002fcc0000400000 */
[----:B------:R-:W1:Y:S02]  /*2170*/  FRND.TRUNC R12, R12 ;  /* 0x0000000c000c7307 */ /* 0x000e64000020d000 */
[----:B-1----:R-:W-:Y:S01]  /*2180*/  FADD R13, R12, R12 ;  /* 0x0000000c0c0d7221 */ /* 0x002fe20000000000 */
[----:B------:R-:W-:Y:S06]  /*2190*/  @!P0 BRA `(.L_x_226) ;  /* 0x0000000000ac8947 */ /* 0x000fec0003800000 */
[----:B------:R-:W-:-:S04]  /*21a0*/  FSETP.NAN.AND P0, PT, |R17|, |R17|, PT ;  /* 0x400000111100720b */ /* 0x000fc80003f08200 */
[----:B------:R-:W-:-:S13]  /*21b0*/  FSETP.NAN.OR P0, PT, |R4|, |R4|, P0 ;  /* 0x400000040400720b */ /* 0x000fda0000708600 */
[----:B------:R-:W-:Y:S05]  /*21c0*/  @P0 BRA `(.L_x_227) ;  /* 0x00000000009c0947 */ /* 0x000fea0003800000 */
[----:B------:R-:W-:Y:S01]  /*21d0*/  FADD R12, R17, -R13 ;  /* 0x8000000d110c7221 */ /* 0x000fe20000000000 */
[----:B------:R-:W-:Y:S06]  /*21e0*/  @P1 BRA `(.L_x_228) ;  /* 0x0000000000781947 */ /* 0x000fec0003800000 */
[----:B0-----:R-:W-:Y:S02]  /*21f0*/  PRMT R13, R19, 0x8880, RZ ;  /* 0x00008880130d7816 */ /* 0x001fe400000000ff */
        /* <DEDUP_REMOVED lines=8> */
[----:B------:R-:W-:-:S03]  /*2280*/  FFMA R16, R7, R17, R16 ;  /* 0x0000001107107223 */ /* 0x000fc60000000010 */
[----:B------:R-:W1:Y:S01]  /*2290*/  F2I.NTZ R17, R13 ;  /* 0x0000000d00117305 */ /* 0x000e620000203100 */
[----:B0-----:R-:W-:Y:S01]  /*22a0*/  FADD R15, R13, -R14 ;  /* 0x8000000e0d0f7221 */ /* 0x001fe20000000000 */
[----:B------:R-:W-:-:S03]  /*22b0*/  FSETP.GT.AND P0, PT, R14, RZ, PT ;  /* 0x000000ff0e00720b */ /* 0x000fc60003f04000 */
[----:B------:R-:W-:Y:S01]  /*22c0*/  FADD R15, R15, R16 ;  /* 0x000000100f0f7221 */ /* 0x000fe20000000000 */
[----:B------:R-:W-:Y:S02]  /*22d0*/  SEL R14, RZ, 0x83000000, P0 ;  /* 0x83000000ff0e7807 */ /* 0x000fe40000000000 */
[----:B------:R-:W-:Y:S01]  /*22e0*/  FSETP.GEU.AND P0, PT, R13, RZ, PT ;  /* 0x000000ff0d00720b */ /* 0x000fe20003f0e000 */
[----:B------:R-:W-:Y:S01]  /*22f0*/  FFMA R16, R15, R18, 0.0013391353422775864601 ;  /* 0x3aaf85ed0f107423 */ /* 0x000fe20000000012 */
[----:B-1----:R-:W-:-:S03]  /*2300*/  LEA R17, R17, -R14, 0x17 ;  /* 0x8000000e11117211 */ /* 0x002fc600078eb8ff */
[----:B------:R-:W-:-:S04]  /*2310*/  FFMA R16, R15, R16, 0.0096188392490148544312 ;  /* 0x3c1d98560f107423 */ /* 0x000fc80000000010 */
[----:B------:R-:W-:-:S04]  /*2320*/  FFMA R16, R15, R16, 0.055503588169813156128 ;  /* 0x3d6357bb0f107423 */ /* 0x000fc80000000010 */
[----:B------:R-:W-:-:S04]  /*2330*/  FFMA R16, R15, R16, 0.24022644758224487305 ;  /* 0x3e75fdec0f107423 */ /* 0x000fc80000000010 */
[C---:B------:R-:W-:Y:S01]  /*2340*/  FFMA R18, R15.reuse, R16, 0.69314718246459960938 ;  /* 0x3f3172180f127423 */ /* 0x040fe20000000010 */
[----:B------:R-:W-:Y:S01]  /*2350*/  VIADD R16, R14, 0x7f000000 ;  /* 0x7f0000000e107836 */ /* 0x000fe20000000000 */
[----:B------:R-:W-:Y:S02]  /*2360*/  FSEL R14, RZ, +INF , !P0 ;  /* 0x7f800000ff0e7808 */ /* 0x000fe40004000000 */
[----:B------:R-:W-:Y:S01]  /*2370*/  FFMA R15, R15, R18, 1 ;  /* 0x3f8000000f0f7423 */ /* 0x000fe20000000012 */
[----:B------:R-:W-:-:S03]  /*2380*/  FSETP.NEU.AND P0, PT, |R12|, 1, PT ;  /* 0x3f8000000c00780b */ /* 0x000fc60003f0d200 */
[----:B------:R-:W-:-:S04]  /*2390*/  FMUL R16, R16, R15 ;  /* 0x0000000f10107220 */ /* 0x000fc80000400000 */
[----:B------:R-:W-:-:S05]  /*23a0*/  @!P2 FMUL R14, R17, R16 ;  /* 0x00000010110ea220 */ /* 0x000fca0000400000 */
[----:B------:R-:W-:Y:S01]  /*23b0*/  FSEL R14, R14, -R14, P0 ;  /* 0x8000000e0e0e7208 */ /* 0x000fe20000000000 */
[----:B------:R-:W-:Y:S06]  /*23c0*/  BRA `(.L_x_226) ;  /* 0x0000000000207947 */ /* 0x000fec0003800000 */
.L_x_228:
[----:B------:R-:W-:Y:S02]  /*23d0*/  PRMT R15, R15, 0x8880, RZ ;  /* 0x000088800f0f7816 */ /* 0x000fe400000000ff */
[----:B------:R-:W-:-:S03]  /*23e0*/  FSETP.NEU.AND P2, PT, |R12|, 1, PT ;  /* 0x3f8000000c00780b */ /* 0x000fc60003f4d200 */
[----:B------:R-:W-:-:S05]  /*23f0*/  IMAD.MOV.U32 R12, RZ, RZ, R15 ;  /* 0x000000ffff0c7224 */ /* 0x000fca00078e000f */
[----:B------:R-:W-:-:S04]  /*2400*/  ISETP.GE.AND P0, PT, R12, RZ, PT ;  /* 0x000000ff0c00720c */ /* 0x000fc80003f06270 */
[----:B------:R-:W-:-:S04]  /*2410*/  SEL R14, R9, R8, !P0 ;  /* 0x00000008090e7207 */ /* 0x000fc80004000000 */
[----:B------:R-:W-:Y:S01]  /*2420*/  @P2 LOP3.LUT R14, R14, 0x7fffffff, RZ, 0xc0, !PT ;  /* 0x7fffffff0e0e2812 */ /* 0x000fe200078ec0ff */
[----:B------:R-:W-:Y:S06]  /*2430*/  BRA `(.L_x_226) ;  /* 0x0000000000047947 */ /* 0x000fec0003800000 */
.L_x_227:
[----:B------:R-:W-:-:S07]  /*2440*/  FADD R14, R4, R17 ;  /* 0x00000011040e7221 */ /* 0x000fce0000000000 */
.L_x_226:
[----:B------:R-:W-:Y:S01]  /*2450*/  IMAD.IADD R18, R10, 0x1, R11 ;  /* 0x000000010a127824 */ /* 0x000fe200078e020b */
[----:B---3--:R-:W-:Y:S01]  /*2460*/  IADD3 R12, P0, PT, R5, UR4, RZ ;  /* 0x00000004050c7c10 */ /* 0x008fe2000ff1e0ff */
[----:B------:R-:W1:Y:S01]  /*2470*/  F2I.TRUNC.NTZ R11, R14 ;  /* 0x0000000e000b7305 */ /* 0x000e62000020f100 */
[----:B------:R-:W-:Y:S02]  /*2480*/  IMAD.MOV.U32 R17, RZ, RZ, 0x3f800000 ;  /* 0x3f800000ff117424 */ /* 0x000fe400078e00ff */
[----:B------:R-:W-:Y:S02]  /*2490*/  IADD3.X R13, PT, PT, R0, UR5, RZ, P0, !PT ;  /* 0x00000005000d7c10 */ /* 0x000fe400087fe4ff */
[----:B------:R-:W-:-:S03]  /*24a0*/  LOP3.LUT P0, RZ, R18, 0xff, RZ, 0xc0, !PT ;  /* 0x000000ff12ff7812 */ /* 0x000fc6000780c0ff */
[----:B------:R-:W2:Y:S01]  /*24b0*/  I2F.S8 R21, R18 ;  /* 0x0000001200157306 */ /* 0x000ea20000001400 */
[----:B-1----:R1:W-:Y:S01]  /*24c0*/  STG.E.U8 desc[UR10][R12.64], R11 ;  /* 0x0000000b0c007986 */ /* 0x0023e2000c10110a */
[----:B--2---:R-:W-:-:S06]  /*24d0*/  FMUL R15, R21, 0.5 ;  /* 0x3f000000150f7820 */ /* 0x004fcc0000400000 */
[----:B------:R-:W2:Y:S02]  /*24e0*/  FRND.TRUNC R15, R15 ;  /* 0x0000000f000f7307 */ /* 0x000ea4000020d000 */
[----:B--2---:R-:W-:Y:S01]  /*24f0*/  FADD R16, R15, R15 ;  /* 0x0000000f0f107221 */ /* 0x004fe20000000000 */
[----:B-1----:R-:W-:Y:S06]  /*2500*/  @!P0 BRA `(.L_x_229) ;  /* 0x0000000000ac8947 */ /* 0x002fec0003800000 */
        /* <DEDUP_REMOVED lines=35> */
.L_x_231:
[----:B------:R-:W-:Y:S02]  /*2740*/  PRMT R18, R18, 0x8880, RZ ;  /* 0x0000888012127816 */ /* 0x000fe400000000ff */
[----:B------:R-:W-:-:S03]  /*2750*/  FSETP.NEU.AND P2, PT, |R11|, 1, PT ;  /* 0x3f8000000b00780b */ /* 0x000fc60003f4d200 */
[----:B------:R-:W-:-:S05]  /*2760*/  IMAD.MOV.U32 R11, RZ, RZ, R18 ;  /* 0x000000ffff0b7224 */ /* 0x000fca00078e0012 */
[----:B------:R-:W-:-:S04]  /*2770*/  ISETP.GE.AND P0, PT, R11, RZ, PT ;  /* 0x000000ff0b00720c */ /* 0x000fc80003f06270 */
[----:B------:R-:W-:-:S04]  /*2780*/  SEL R17, R9, R8, !P0 ;  /* 0x0000000809117207 */ /* 0x000fc80004000000 */
[----:B------:R-:W-:Y:S01]  /*2790*/  @P2 LOP3.LUT R17, R17, 0x7fffffff, RZ, 0xc0, !PT ;  /* 0x7fffffff11112812 */ /* 0x000fe200078ec0ff */
[----:B------:R-:W-:Y:S06]  /*27a0*/  BRA `(.L_x_229) ;  /* 0x0000000000047947 */ /* 0x000fec0003800000 */
.L_x_230:
[----:B------:R-:W-:-:S07]  /*27b0*/  FADD R17, R4, R21 ;  /* 0x0000001504117221 */ /* 0x000fce0000000000 */
.L_x_229:
[----:B------:R-:W1:Y:S01]  /*27c0*/  F2I.TRUNC.NTZ R17, R17 ;  /* 0x0000001100117305 */ /* 0x000e62000020f100 */
[----:B------:R-:W-:-:S05]  /*27d0*/  IADD3 R5, P0, PT, R5, 0x2, RZ ;  /* 0x0000000205057810 */ /* 0x000fca0007f1e0ff */
[----:B------:R-:W-:Y:S01]  /*27e0*/  IMAD.X R0, RZ, RZ, R0, P0 ;  /* 0x000000ffff007224 */ /* 0x000fe200000e0600 */
[----:B----4-:R-:W-:-:S04]  /*27f0*/  ISETP.GE.U32.AND P0, PT, R5, UR6, PT ;  /* 0x0000000605007c0c */ /* 0x010fc8000bf06070 */
[----:B------:R-:W-:Y:S01]  /*2800*/  ISETP.GE.U32.AND.EX P0, PT, R0, UR7, PT, P0 ;  /* 0x0000000700007c0c */ /* 0x000fe2000bf06100 */
[----:B-1----:R1:W-:-:S12]  /*2810*/  STG.E.U8 desc[UR10][R12.64+0x1], R17 ;  /* 0x000001110c007986 */ /* 0x0023d8000c10110a */
[----:B------:R-:W-:Y:S05]  /*2820*/  @!P0 BRA `(.L_x_232) ;  /* 0xfffffff800308947 */ /* 0x000fea000383ffff */
[----:B------:R-:W-:Y:S05]  /*2830*/  EXIT ;  /* 0x000000000000794d */ /* 0x000fea0003800000 */
.L_x_221:
        /* <DEDUP_REMOVED lines=13> */
[----:B------:R-:W-:-:S03]  /*2910*/  HFMA2 R13, -RZ, RZ, 1.875, 0 ;  /* 0x3f800000ff0d7431 */ /* 0x000fc600000001ff */
[----:B------:R-:W-:-:S13]  /*2920*/  LOP3.LUT P0, RZ, R20, 0xff, RZ, 0xc0, !PT ;  /* 0x000000ff14ff7812 */ /* 0x000fda000780c0ff */
[----:B------:R-:W-:Y:S05]  /*2930*/  @!P0 BRA `(.L_x_234) ;  /* 0x0000000000a08947 */ /* 0x000fea0003800000 */
[----:B------:R-:W1:Y:S02]  /*2940*/  I2F.S8 R19, R20 ;  /* 0x0000001400137306 */ /* 0x000e640000001400 */
        /* <DEDUP_REMOVED lines=25> */
[----:B------:R-:W-:Y:S01]  /*2ae0*/  @!P2 FMUL R13, R17, R16 ;  /* 0x00000010110da220 */ /* 0x000fe20000400000 */
[----:B------:R-:W-:Y:S06]  /*2af0*/  @!P1 BRA `(.L_x_234) ;  /* 0x0000000000309947 */ /* 0x000fec0003800000 */
[----:B------:R-:W-:Y:S01]  /*2b00*/  FMUL R14, R19, 0.5 ;  /* 0x3f000000130e7820 */ /* 0x000fe20000400000 */
[----:B------:R-:W-:-:S05]  /*2b10*/  PRMT R20, R20, 0x8880, RZ ;  /* 0x0000888014147816 */ /* 0x000fca00000000ff */
[----:B------:R-:W1:Y:S02]  /*2b20*/  FRND.TRUNC R14, R14 ;  /* 0x0000000e000e7307 */ /* 0x000e64000020d000 */
[----:B-1----:R-:W-:-:S04]  /*2b30*/  FADD R13, R14, R14 ;  /* 0x0000000e0e0d7221 */ /* 0x002fc80000000000 */
[----:B------:R-:W-:-:S05]  /*2b40*/  FADD R13, R19, -R13 ;  /* 0x8000000d130d7221 */ /* 0x000fca0000000000 */
[----:B------:R-:W-:Y:S01]  /*2b50*/  FSETP.NEU.AND P0, PT, |R13|, 1, PT ;  /* 0x3f8000000d00780b */ /* 0x000fe20003f0d200 */
[----:B------:R-:W-:-:S05]  /*2b60*/  IMAD.MOV.U32 R13, RZ, RZ, R20 ;  /* 0x000000ffff0d7224 */ /* 0x000fca00078e0014 */
[----:B------:R-:W-:-:S04]  /*2b70*/  ISETP.GE.AND P2, PT, R13, RZ, PT ;  /* 0x000000ff0d00720c */ /* 0x000fc80003f46270 */
[----:B------:R-:W-:-:S04]  /*2b80*/  SEL R13, R9, R8, !P2 ;  /* 0x00000008090d7207 */ /* 0x000fc80005000000 */
[----:B------:R-:W-:Y:S01]  /*2b90*/  @P0 LOP3.LUT R13, R13, 0x7fffffff, RZ, 0xc0, !PT ;  /* 0x7fffffff0d0d0812 */ /* 0x000fe200078ec0ff */
[----:B------:R-:W-:Y:S06]  /*2ba0*/  BRA `(.L_x_234) ;  /* 0x0000000000047947 */ /* 0x000fec0003800000 */
.L_x_235:
[----:B------:R-:W-:-:S07]  /*2bb0*/  FADD R13, R4, R19 ;  /* 0x00000013040d7221 */ /* 0x000fce0000000000 */
.L_x_234:
[----:B------:R-:W1:Y:S01]  /*2bc0*/  LDCU.64 UR4, c[0x0][0x380] ;  /* 0x00007000ff0477ac */ /* 0x000e620008000a00 */
[----:B------:R-:W2:Y:S01]  /*2bd0*/  F2I.TRUNC.NTZ R13, R13 ;  /* 0x0000000d000d7305 */ /* 0x000ea2000020f100 */
[----:B-1----:R-:W-:Y:S02]  /*2be0*/  IADD3 R14, P0, PT, R5, UR4, RZ ;  /* 0x00000004050e7c10 */ /* 0x002fe4000ff1e0ff */
[----:B------:R-:W-:Y:S02]  /*2bf0*/  MOV R5, R11 ;  /* 0x0000000b00057202 */ /* 0x000fe40000000f00 */
[----:B------:R-:W-:Y:S01]  /*2c00*/  IADD3.X R15, PT, PT, R0, UR5, RZ, P0, !PT ;  /* 0x00000005000f7c10 */ /* 0x000fe200087fe4ff */
[----:B------:R-:W-:-:S04]  /*2c10*/  IMAD.MOV.U32 R0, RZ, RZ, R12 ;  /* 0x000000ffff007224 */ /* 0x000fc800078e000c */
[----:B--2---:R1:W-:Y:S04]  /*2c20*/  STG.E.U8 desc[UR10][R14.64], R13 ;  /* 0x0000000d0e007986 */ /* 0x0043e8000c10110a */
.L_x_233:
        /* <DEDUP_REMOVED lines=8> */
.L_x_241:
[----:B--2---:R-:W-:Y:S01]  /*2cb0*/  PRMT R11, R5, 0x9910, RZ ;  /* 0x00009910050b7816 */ /* 0x004fe200000000ff */
[----:B-1----:R-:W-:-:S04]  /*2cc0*/  IMAD.MOV.U32 R14, RZ, RZ, 0x3f800000 ;  /* 0x3f800000ff0e7424 */ /* 0x002fc800078e00ff */
[----:B--2--5:R-:W-:-:S05]  /*2cd0*/  IMAD R15, R3, R11, R2 ;  /* 0x0000000b030f7224 */ /* 0x024fca00078e0202 */
[C---:B------:R-:W-:Y:S02]  /*2ce0*/  LOP3.LUT P0, RZ, R15.reuse, 0xff, RZ, 0xc0, !PT ;  /* 0x000000ff0fff7812 */ /* 0x040fe4000780c0ff */
[----:B------:R-:W-:-:S04]  /*2cf0*/  PRMT R11, R15, 0x8880, RZ ;  /* 0x000088800f0b7816 */ /* 0x000fc800000000ff */
[----:B------:R-:W-:-:S07]  /*2d00*/  PRMT R11, R11, 0x7710, RZ ;  /* 0x000077100b0b7816 */ /* 0x000fce00000000ff */
[----:B------:R-:W-:Y:S05]  /*2d10*/  @!P0 BRA `(.L_x_236) ;  /* 0x0000000000b08947 */ /* 0x000fea0003800000 */
[----:B------:R-:W1:Y:S02]  /*2d20*/  I2F.S8 R13, R15 ;  /* 0x0000000f000d7306 */ /* 0x000e640000001400 */
[----:B-1----:R-:W-:-:S04]  /*2d30*/  FSETP.NAN.AND P0, PT, |R13|, |R13|, PT ;  /* 0x4000000d0d00720b */ /* 0x002fc80003f08200 */
[----:B------:R-:W-:-:S13]  /*2d40*/  FSETP.NUM.AND P0, PT, |R4|, |R4|, !P0 ;  /* 0x400000040400720b */ /* 0x000fda0004707200 */
[----:B------:R-:W-:Y:S01]  /*2d50*/  @!P0 FADD R14, R4, R13 ;  /* 0x0000000d040e8221 */ /* 0x000fe20000000000 */
[----:B------:R-:W-:Y:S06]  /*2d60*/  @!P0 BRA `(.L_x_236) ;  /* 0x00000000009c8947 */ /* 0x000fec0003800000 */
[----:B------:R-:W-:Y:S05]  /*2d70*/  @!P1 BRA `(.L_x_237) ;  /* 0x0000000000289947 */ /* 0x000fea0003800000 */
[----:B------:R-:W-:-:S06]  /*2d80*/  FMUL R12, R13, 0.5 ;  /* 0x3f0000000d0c7820 */ /* 0x000fcc0000400000 */
[----:B------:R-:W1:Y:S02]  /*2d90*/  FRND.TRUNC R12, R12 ;  /* 0x0000000c000c7307 */ /* 0x000e64000020d000 */
[----:B-1----:R-:W-:-:S04]  /*2da0*/  FADD R14, R12, R12 ;  /* 0x0000000c0c0e7221 */ /* 0x002fc80000000000 */
[----:B------:R-:W-:Y:S01]  /*2db0*/  FADD R14, R13, -R14 ;  /* 0x8000000e0d0e7221 */ /* 0x000fe20000000000 */
[----:B------:R-:W-:-:S04]  /*2dc0*/  PRMT R13, R15, 0x8880, RZ ;  /* 0x000088800f0d7816 */ /* 0x000fc800000000ff */
[----:B------:R-:W-:Y:S02]  /*2dd0*/  FSETP.NEU.AND P0, PT, |R14|, 1, PT ;  /* 0x3f8000000e00780b */ /* 0x000fe40003f0d200 */
[----:B------:R-:W-:-:S04]  /*2de0*/  ISETP.GE.AND P2, PT, R13, RZ, PT ;  /* 0x000000ff0d00720c */ /* 0x000fc80003f46270 */
[----:B------:R-:W-:-:S07]  /*2df0*/  SEL R14, R9, R8, !P2 ;  /* 0x00000008090e7207 */ /* 0x000fce0005000000 */
[----:B------:R-:W-:Y:S01]  /*2e00*/  @P0 LOP3.LUT R14, R14, 0x7fffffff, RZ, 0xc0, !PT ;  /* 0x7fffffff0e0e0812 */ /* 0x000fe200078ec0ff */
[----:B------:R-:W-:Y:S06]  /*2e10*/  BRA `(.L_x_236) ;  /* 0x0000000000707947 */ /* 0x000fec0003800000 */
.L_x_237:
[-C--:B------:R-:W-:Y:S01]  /*2e20*/  FMUL R15, R6, R13.reuse ;  /* 0x0000000d060f7220 */ /* 0x080fe20000400000 */
[----:B------:R-:W-:Y:S01]  /*2e30*/  IMAD.MOV.U32 R19, RZ, RZ, 0x391fcb8e ;  /* 0x391fcb8eff137424 */ /* 0x000fe200078e00ff */
[----:B0-----:R-:W-:Y:S02]  /*2e40*/  PRMT R18, R16, 0x8880, RZ ;  /* 0x0000888010127816 */ /* 0x001fe400000000ff */
        /* <DEDUP_REMOVED lines=20> */
[----:B------:R-:W-:-:S04]  /*2f90*/  FMUL R14, R15, R14 ;  /* 0x0000000e0f0e7220 */ /* 0x000fc80000400000 */
[----:B------:R-:W-:Y:S01]  /*2fa0*/  @!P2 FMUL R12, R17, R14 ;  /* 0x0000000e110ca220 */ /* 0x000fe20000400000 */
[----:B------:R-:W-:-:S04]  /*2fb0*/  FSETP.NEU.AND P2, PT, |R13|, +INF , PT ;  /* 0x7f8000000d00780b */ /* 0x000fc80003f4d200 */
[----:B------:R-:W-:-:S05]  /*2fc0*/  @!P0 FSEL R12, R12, 1, P2 ;  /* 0x3f8000000c0c8808 */ /* 0x000fca0001000000 */
[----:B------:R-:W-:-:S07]  /*2fd0*/  IMAD.MOV.U32 R14, RZ, RZ, R12 ;  /* 0x000000ffff0e7224 */ /* 0x000fce00078e000c */
.L_x_236:
[----:B------:R-:W1:Y:S01]  /*2fe0*/  F2I.TRUNC.NTZ R15, R14 ;  /* 0x0000000e000f7305 */ /* 0x000e62000020f100 */
[----:B---3--:R-:W-:Y:S01]  /*2ff0*/  IADD3 R12, P0, PT, R5, UR4, RZ ;  /* 0x00000004050c7c10 */ /* 0x008fe2000ff1e0ff */
[----:B------:R-:W-:Y:S02]  /*3000*/  IMAD.IADD R17, R10, 0x1, R11 ;  /* 0x000000010a117824 */ /* 0x000fe400078e020b */
[----:B------:R-:W-:Y:S01]  /*3010*/  IMAD.MOV.U32 R11, RZ, RZ, 0x3f800000 ;  /* 0x3f800000ff0b7424 */ /* 0x000fe200078e00ff */
[----:B------:R-:W-:Y:S02]  /*3020*/  IADD3.X R13, PT, PT, R0, UR5, RZ, P0, !PT ;  /* 0x00000005000d7c10 */ /* 0x000fe400087fe4ff */
[----:B------:R-:W-:-:S03]  /*3030*/  LOP3.LUT P0, RZ, R17, 0xff, RZ, 0xc0, !PT ;  /* 0x000000ff11ff7812 */ /* 0x000fc6000780c0ff */
[----:B-1----:R1:W-:Y:S10]  /*3040*/  STG.E.U8 desc[UR10][R12.64], R15 ;  /* 0x0000000f0c007986 */ /* 0x0023f4000c10110a */
[----:B------:R-:W-:Y:S05]  /*3050*/  @!P0 BRA `(.L_x_238) ;  /* 0x0000000000b48947 */ /* 0x000fea0003800000 */
[----:B------:R-:W2:Y:S02]  /*3060*/  I2F.S8 R11, R17 ;  /* 0x00000011000b7306 */ /* 0x000ea40000001400 */
[----:B--2---:R-:W-:-:S04]  /*3070*/  FSETP.NAN.AND P0, PT, |R11|, |R11|, PT ;  /* 0x4000000b0b00720b */ /* 0x004fc80003f08200 */
[----:B------:R-:W-:-:S13]  /*3080*/  FSETP.NAN.OR P0, PT, |R4|, |R4|, P0 ;  /* 0x400000040400720b */ /* 0x000fda0000708600 */
[----:B------:R-:W-:Y:S05]  /*3090*/  @P0 BRA `(.L_x_239) ;  /* 0x0000000000a00947 */ /* 0x000fea0003800000 */
[----:B------:R-:W-:Y:S05]  /*30a0*/  @P1 BRA `(.L_x_240) ;  /* 0x0000000000741947 */ /* 0x000fea0003800000 */
[----:B-1----:R-:W-:Y:S01]  /*30b0*/  FMUL R15, R6, R11 ;  /* 0x0000000b060f7220 */ /* 0x002fe20000400000 */
        /* <DEDUP_REMOVED lines=12> */
[----:B0-----:R-:W-:Y:S01]  /*3180*/  PRMT R20, R16, 0x8880, RZ ;  /* 0x0000888010147816 */ /* 0x001fe200000000ff */
[----:B--2---:R-:W-:Y:S01]  /*3190*/  IMAD R19, R19, 0x800000, -R14 ;  /* 0x0080000013137824 */ /* 0x004fe200078e0a0e */
[----:B------:R-:W-:Y:S01]  /*31a0*/  IADD3 R15, PT, PT, R14, 0x7f000000, RZ ;  /* 0x7f0000000e0f7810 */ /* 0x000fe20007ffe0ff */
[C---:B------:R-:W-:Y:S01]  /*31b0*/  FFMA R18, R17.reuse, R18, 0.0096188392490148544312 ;  /* 0x3c1d985611127423 */ /* 0x040fe20000000012 */
[----:B------:R-:W-:Y:S02]  /*31c0*/  ISETP.NE.AND P3, PT, R20, -0x1, PT ;  /* 0xffffffff1400780c */ /* 0x000fe40003f65270 */
[----:B------:R-:W-:Y:S01]  /*31d0*/  FSEL R14, RZ, +INF , !P0 ;  /* 0x7f800000ff0e7808 */ /* 0x000fe20004000000 */
[----:B------:R-:W-:Y:S01]  /*31e0*/  FFMA R18, R17, R18, 0.055503588169813156128 ;  /* 0x3d6357bb11127423 */ /* 0x000fe20000000012 */
[----:B------:R-:W-:-:S03]  /*31f0*/  FSETP.NEU.AND P0, PT, |R11|, +INF , PT ;  /* 0x7f8000000b00780b */ /* 0x000fc60003f0d200 */
[----:B------:R-:W-:-:S04]  /*3200*/  FFMA R18, R17, R18, 0.24022644758224487305 ;  /* 0x3e75fdec11127423 */ /* 0x000fc80000000012 */
[----:B------:R-:W-:-:S04]  /*3210*/  FFMA R18, R17, R18, 0.69314718246459960938 ;  /* 0x3f31721811127423 */ /* 0x000fc80000000012 */
[----:B------:R-:W-:-:S04]  /*3220*/  FFMA R18, R17, R18, 1 ;  /* 0x3f80000011127423 */ /* 0x000fc80000000012 */
[----:B------:R-:W-:-:S04]  /*3230*/  FMUL R18, R15, R18 ;  /* 0x000000120f127220 */ /* 0x000fc80000400000 */
[----:B------:R-:W-:-:S05]  /*3240*/  @!P2 FMUL R14, R19, R18 ;  /* 0x00000012130ea220 */ /* 0x000fca0000400000 */
[----:B------:R-:W-:-:S05]  /*3250*/  @!P3 FSEL R14, R14, 1, P0 ;  /* 0x3f8000000e0eb808 */ /* 0x000fca0000000000 */
[----:B------:R-:W-:Y:S01]  /*3260*/  IMAD.MOV.U32 R11, RZ, RZ, R14 ;  /* 0x000000ffff0b7224 */ /* 0x000fe200078e000e */
[----:B------:R-:W-:Y:S06]  /*3270*/  BRA `(.L_x_238) ;  /* 0x00000000002c7947 */ /* 0x000fec0003800000 */
.L_x_240:
[----:B------:R-:W-:-:S06]  /*3280*/  FMUL R14, R11, 0.5 ;  /* 0x3f0000000b0e7820 */ /* 0x000fcc0000400000 */
[----:B------:R-:W2:Y:S02]  /*3290*/  FRND.TRUNC R14, R14 ;  /* 0x0000000e000e7307 */ /* 0x000ea4000020d000 */
[----:B--2---:R-:W-:-:S04]  /*32a0*/  FADD R18, R14, R14 ;  /* 0x0000000e0e127221 */ /* 0x004fc80000000000 */
[----:B------:R-:W-:Y:S01]  /*32b0*/  FADD R18, R11, -R18 ;  /* 0x800000120b127221 */ /* 0x000fe20000000000 */
[----:B------:R-:W-:-:S04]  /*32c0*/  PRMT R11, R17, 0x8880, RZ ;  /* 0x00008880110b7816 */ /* 0x000fc800000000ff */
[----:B------:R-:W-:Y:S02]  /*32d0*/  FSETP.NEU.AND P0, PT, |R18|, 1, PT ;  /* 0x3f8000001200780b */ /* 0x000fe40003f0d200 */
[----:B------:R-:W-:-:S04]  /*32e0*/  ISETP.GE.AND P2, PT, R11, RZ, PT ;  /* 0x000000ff0b00720c */ /* 0x000fc80003f46270 */
[----:B------:R-:W-:-:S07]  /*32f0*/  SEL R11, R9, R8, !P2 ;  /* 0x00000008090b7207 */ /* 0x000fce0005000000 */
[----:B------:R-:W-:Y:S01]  /*3300*/  @P0 LOP3.LUT R11, R11, 0x7fffffff, RZ, 0xc0, !PT ;  /* 0x7fffffff0b0b0812 */ /* 0x000fe200078ec0ff */
[----:B------:R-:W-:Y:S06]  /*3310*/  BRA `(.L_x_238) ;  /* 0x0000000000047947 */ /* 0x000fec0003800000 */
.L_x_239:
[----:B------:R-:W-:-:S07]  /*3320*/  FADD R11, R4, R11 ;  /* 0x0000000b040b7221 */ /* 0x000fce0000000000 */
.L_x_238:
[----:B------:R-:W2:Y:S01]  /*3330*/  F2I.TRUNC.NTZ R11, R11 ;  /* 0x0000000b000b7305 */ /* 0x000ea2000020f100 */
[----:B------:R-:W-:-:S05]  /*3340*/  IADD3 R5, P0, PT, R5, 0x2, RZ ;  /* 0x0000000205057810 */ /* 0x000fca0007f1e0ff */
[----:B------:R-:W-:Y:S01]  /*3350*/  IMAD.X R0, RZ, RZ, R0, P0 ;  /* 0x000000ffff007224 */ /* 0x000fe200000e0600 */
[----:B----4-:R-:W-:-:S04]  /*3360*/  ISETP.GE.U32.AND P0, PT, R5, UR6, PT ;  /* 0x0000000605007c0c */ /* 0x010fc8000bf06070 */
[----:B------:R-:W-:Y:S01]  /*3370*/  ISETP.GE.U32.AND.EX P0, PT, R0, UR7, PT, P0 ;  /* 0x0000000700007c0c */ /* 0x000fe2000bf06100 */
[----:B--2---:R2:W-:-:S12]  /*3380*/  STG.E.U8 desc[UR10][R12.64+0x1], R11 ;  /* 0x0000010b0c007986 */ /* 0x0045d8000c10110a */
[----:B------:R-:W-:Y:S05]  /*3390*/  @!P0 BRA `(.L_x_241) ;  /* 0xfffffff800448947 */ /* 0x000fea000383ffff */
[----:B------:R-:W-:Y:S05]  /*33a0*/  EXIT ;  /* 0x000000000000794d */ /* 0x000fea0003800000 */
.L_x_242:
        /* <DEDUP_REMOVED lines=13> */
.L_x_382:


//--------------------- .text.logspace_f64        --------------------------
	.section	.text.logspace_f64,"ax",@progbits
	.align	128
        .global         logspace_f64
        .type           logspace_f64,@function
        .size           logspace_f64,(.L_x_374 - logspace_f64)
        .other          logspace_f64,@"STO_CUDA_ENTRY STV_DEFAULT"
logspace_f64:
.text.logspace_f64:
        /* <DEDUP_REMOVED lines=9> */
[----:B------:R-:W5:Y:S01]  /*0090*/  LDCU UR14, c[0x0][0x38c] ;  /* 0x00007180ff0e77ac */ /* 0x000f620008000800 */
[----:B-1----:R-:W-:-:S02]  /*00a0*/  USHF.R.U64 UR4, UR4, 0x2, UR5 ;  /* 0x0000000204047899 */ /* 0x002fc40008001205 */
[----:B------:R-:W-:-:S06]  /*00b0*/  USHF.R.U32.HI UR5, URZ, 0x2, UR5 ;  /* 0x00000002ff057899 */ /* 0x000fcc0008011605 */
[----:B------:R-:W-:Y:S02]  /*00c0*/  IMAD.U32 R0, RZ, RZ, UR5 ;  /* 0x00000005ff007e24 */ /* 0x000fe4000f8e00ff */
[C---:B0-----:R-:W-:Y:S02]  /*00d0*/  IMAD R8, R4.reuse, UR8, R3 ;  /* 0x0000000804087c24 */ /* 0x041fe4000f8e0203 */
[----:B---3--:R-:W-:-:S03]  /*00e0*/  IMAD R4, R4, UR9, RZ ;  /* 0x0000000904047c24 */ /* 0x008fc6000f8e02ff */
[----:B------:R-:W-:-:S04]  /*00f0*/  ISETP.LT.U32.AND P0, PT, R8, UR4, PT ;  /* 0x0000000408007c0c */ /* 0x000fc8000bf01070 */
[----:B------:R-:W-:-:S13]  /*0100*/  ISETP.GT.U32.AND.EX P0, PT, R0, RZ, PT, P0 ;  /* 0x000000ff0000720c */ /* 0x000fda0003f04100 */
[----:B--2-45:R-:W-:Y:S05]  /*0110*/  @!P0 BRA `(.L_x_244) ;  /* 0x00000014000c8947 */ /* 0x034fea0003800000 */
[----:B------:R-:W0:Y:S01]  /*0120*/  LDC.64 R2, c[0x0][0x388] ;  /* 0x0000e200ff027b82 */ /* 0x000e220000000a00 */
[----:B------:R-:W1:Y:S01]  /*0130*/  LDCU.64 UR8, c[0x0][0x380] ;  /* 0x00007000ff0877ac */ /* 0x000e620008000a00 */
[C---:B------:R-:W-:Y:S01]  /*0140*/  IMAD.SHL.U32 R6, R8.reuse, 0x4, RZ ;  /* 0x0000000408067824 */ /* 0x040fe200078e00ff */
[----:B------:R-:W-:Y:S02]  /*0150*/  SHF.R.U32.HI R7, RZ, 0x1e, R8 ;  /* 0x0000001eff077819 */ /* 0x000fe40000011608 */
[----:B-1----:R-:W-:-:S04]  /*0160*/  LEA R22, P1, R8, UR8, 0x5 ;  /* 0x0000000808167c11 */ /* 0x002fc8000f8228ff */
[----:B------:R-:W-:Y:S01]  /*0170*/  LEA.HI.X R23, R8, UR9, RZ, 0x5, P1 ;  /* 0x0000000908177c11 */ /* 0x000fe200088f2cff */
[----:B0-----:R-:W-:Y:S01]  /*0180*/  DSETP.GT.AND P0, PT, |R2|, 1, PT ;  /* 0x3ff000000200742a */ /* 0x001fe20003f04200 */
[----:B------:R-:W-:Y:S01]  /*0190*/  IADD3 R22, P1, PT, R22, 0x10, RZ ;  /* 0x0000001016167810 */ /* 0x000fe20007f3e0ff */
[----:B------:R-:W-:Y:S02]  /*01a0*/  IMAD.MOV.U32 R3, RZ, RZ, R8 ;  /* 0x000000ffff037224 */ /* 0x000fe400078e0008 */
[----:B------:R-:W-:Y:S02]  /*01b0*/  IMAD.MOV.U32 R2, RZ, RZ, RZ ;  /* 0x000000ffff027224 */ /* 0x000fe400078e00ff */
[----:B------:R-:W-:Y:S01]  /*01c0*/  SEL R5, RZ, 0x7ff00000, !P0 ;  /* 0x7ff00000ff057807 */ /* 0x000fe20004000000 */
[----:B------:R-:W-:-:S03]  /*01d0*/  IMAD.X R23, RZ, RZ, R23, P1 ;  /* 0x000000ffff177224 */ /* 0x000fc600008e0617 */
[----:B------:R-:W-:-:S07]  /*01e0*/  LOP3.LUT R0, R5, 0x7ff00000, RZ, 0x3c, !PT ;  /* 0x7ff0000005007812 */ /* 0x000fce00078e3cff */
.L_x_265:
[----:B------:R-:W0:Y:S01]  /*01f0*/  LDC.64 R20, c[0x0][0x390] ;  /* 0x0000e400ff147b82 */ /* 0x000e220000000a00 */
[----:B------:R-:W0:Y:S01]  /*0200*/  I2F.F64.U64 R16, R6 ;  /* 0x0000000600107312 */ /* 0x000e220000301800 */
[----:B------:R-:W-:Y:S01]  /*0210*/  DSETP.NEU.AND P1, PT, RZ, UR12, PT ;  /* 0x0000000cff007e2a */ /* 0x000fe2000bf2d000 */
[----:B------:R-:W-:-:S05]  /*0220*/  IMAD.MOV.U32 R11, RZ, RZ, R23 ;  /* 0x000000ffff0b7224 */ /* 0x000fca00078e0017 */
[----:B------:R-:W0:Y:S02]  /*0230*/  LDC.64 R18, c[0x0][0x398] ;  /* 0x0000e600ff127b82 */ /* 0x000e240000000a00 */
[----:B0-----:R-:W-:-:S10]  /*0240*/  DFMA R16, R16, R18, R20 ;  /* 0x000000121010722b */ /* 0x001fd40000000014 */
[----:B------:R-:W-:-:S04]  /*0250*/  SHF.R.U32.HI R9, RZ, 0x14, R17 ;  /* 0x00000014ff097819 */ /* 0x000fc80000011611 */
[----:B------:R-:W-:-:S05]  /*0260*/  LOP3.LUT R9, R9, 0x7ff, RZ, 0xc0, !PT ;  /* 0x000007ff09097812 */ /* 0x000fca00078ec0ff */
[----:B------:R-:W-:-:S05]  /*0270*/  VIADD R9, R9, 0xfffffc0c ;  /* 0xfffffc0c09097836 */ /* 0x000fca0000000000 */
[CC--:B------:R-:W-:Y:S02]  /*0280*/  SHF.L.U32 R10, R16.reuse, R9.reuse, RZ ;  /* 0x00000009100a7219 */ /* 0x0c0fe400000006ff */
[----:B------:R-:W-:Y:S02]  /*0290*/  SHF.L.U64.HI R9, R16, R9, R17 ;  /* 0x0000000910097219 */ /* 0x000fe40000010211 */
[----:B------:R-:W-:Y:S01]  /*02a0*/  ISETP.NE.U32.AND P0, PT, R10, RZ, PT ;  /* 0x000000ff0a00720c */ /* 0x000fe20003f05070 */
[----:B------:R-:W-:-:S03]  /*02b0*/  IMAD.MOV.U32 R10, RZ, RZ, R22 ;  /* 0x000000ffff0a7224 */ /* 0x000fc600078e0016 */
[----:B------:R-:W-:-:S04]  /*02c0*/  ISETP.NE.AND.EX P0, PT, R9, -0x80000000, PT, P0 ;  /* 0x800000000900780c */ /* 0x000fc80003f05300 */
[----:B------:R-:W-:Y:S01]  /*02d0*/  PLOP3.LUT P2, PT, P0, PT, PT, 0x8, 0x80 ;  /* 0x000000000080781c */ /* 0x000fe2000074e170 */
[----:B------:R-:W-:-:S12]  /*02e0*/  @P1 BRA `(.L_x_245) ;  /* 0x00000000001c1947 */ /* 0x000fd80003800000 */
[----:B------:R-:W-:Y:S01]  /*02f0*/  ISETP.GE.AND P1, PT, R17, RZ, PT ;  /* 0x000000ff1100720c */ /* 0x000fe20003f26270 */
[----:B------:R-:W-:Y:S01]  /*0300*/  DSETP.NEU.AND P2, PT, |R16|, 0.5, !P0 ;  /* 0x3fe000001000742a */ /* 0x000fe2000474d200 */
[----:B------:R-:W-:Y:S02]  /*0310*/  IMAD.U32 R23, RZ, RZ, UR14 ;  /* 0x0000000eff177e24 */ /* 0x000fe4000f8e00ff */
[----:B------:R-:W-:-:S03]  /*0320*/  IMAD.MOV.U32 R40, RZ, RZ, RZ ;  /* 0x000000ffff287224 */ /* 0x000fc600078e00ff */
[----:B------:R-:W-:-:S06]  /*0330*/  SEL R41, R23, RZ, P2 ;  /* 0x000000ff17297207 */ /* 0x000fcc0001000000 */
[----:B------:R-:W-:Y:S01]  /*0340*/  @!P1 LOP3.LUT R41, R41, 0x7ff00000, RZ, 0xfc, !PT ;  /* 0x7ff0000029299812 */ /* 0x000fe200078efcff */
[----:B------:R-:W-:Y:S06]  /*0350*/  BRA `(.L_x_246) ;  /* 0x0000000000507947 */ /* 0x000fec0003800000 */
.L_x_245:
[----:B------:R-:W-:Y:S01]  /*0360*/  DADD R22, -RZ, |UR12| ;  /* 0x4000000cff167e29 */ /* 0x000fe20008000100 */
[----:B------:R-:W-:Y:S01]  /*0370*/  BSSY.RECONVERGENT B1, `(.L_x_247) ;  /* 0x0000006000017945 */ /* 0x000fe20003800200 */
[----:B------:R-:W-:Y:S01]  /*0380*/  IMAD.MOV.U32 R42, RZ, RZ, R16 ;  /* 0x000000ffff2a7224 */ /* 0x000fe200078e0010 */
[----:B------:R-:W-:Y:S01]  /*0390*/  MOV R44, 0x3d0 ;  /* 0x000003d0002c7802 */ /* 0x000fe20000000f00 */
[----:B------:R-:W-:-:S06]  /*03a0*/  IMAD.MOV.U32 R9, RZ, RZ, R17 ;  /* 0x000000ffff097224 */ /* 0x000fcc00078e0011 */
[----:B------:R-:W-:-:S07]  /*03b0*/  IMAD.MOV.U32 R43, RZ, RZ, R23 ;  /* 0x000000ffff2b7224 */ /* 0x000fce00078e0017 */
[----:B------:R-:W-:Y:S05]  /*03c0*/  CALL.REL.NOINC `($logspace_f64$__internal_accurate_pow) ;  /* 0x0000002800e47944 */ /* 0x000fea0003c00000 */
[----:B------:R-:W-:Y:S05]  /*03d0*/  BSYNC.RECONVERGENT B1 ;  /* 0x0000000000017941 */ /* 0x000fea0003800200 */
.L_x_247:
[----:B------:R-:W-:Y:S01]  /*03e0*/  IMAD.MOV.U32 R23, RZ, RZ, R9 ;  /* 0x000000ffff177224 */ /* 0x000fe200078e0009 */
[----:B------:R-:W0:Y:S05]  /*03f0*/  FRND.F64.TRUNC R12, R16 ;  /* 0x00000010000c7313 */ /* 0x000e2a000030d800 */
[----:B------:R-:W-:Y:S01]  /*0400*/  DADD R14, -RZ, -R22 ;  /* 0x00000000ff0e7229 */ /* 0x000fe20000000916 */
[----:B------:R-:W-:-:S05]  /*0410*/  IMAD.U32 R23, RZ, RZ, UR14 ;  /* 0x0000000eff177e24 */ /* 0x000fca000f8e00ff */
[----:B------:R-:W-:-:S04]  /*0420*/  ISETP.GE.AND P1, PT, R23, RZ, PT ;  /* 0x000000ff1700720c */ /* 0x000fc80003f26270 */
[-C--:B------:R-:W-:Y:S01]  /*0430*/  FSEL R25, R14, R22.reuse, P2 ;  /* 0x000000160e197208 */ /* 0x080fe20001000000 */
[----:B0-----:R-:W-:Y:S01]  /*0440*/  DSETP.NEU.AND P0, PT, R16, R12, PT ;  /* 0x0000000c1000722a */ /* 0x001fe20003f0d000 */
[-C--:B------:R-:W-:Y:S02]  /*0450*/  FSEL R14, R15, R9.reuse, P2 ;  /* 0x000000090f0e7208 */ /* 0x080fe40001000000 */
[----:B------:R-:W-:Y:S02]  /*0460*/  FSEL R40, R25, R22, !P1 ;  /* 0x0000001619287208 */ /* 0x000fe40004800000 */
[----:B------:R-:W-:-:S03]  /*0470*/  FSEL R41, R14, R9, !P1 ;  /* 0x000000090e297208 */ /* 0x000fc60004800000 */
[----:B------:R-:W-:Y:S02]  /*0480*/  @!P1 FSEL R40, R40, RZ, !P0 ;  /* 0x000000ff28289208 */ /* 0x000fe40004000000 */
[----:B------:R-:W-:-:S07]  /*0490*/  @!P1 FSEL R41, R41, -QNAN , !P0 ;  /* 0xfff8000029299808 */ /* 0x000fce0004000000 */
.L_x_246:
[----:B------:R-:W0:Y:S01]  /*04a0*/  LDC.64 R14, c[0x0][0x388] ;  /* 0x0000e200ff0e7b82 */ /* 0x000e220000000a00 */
[----:B------:R-:W-:Y:S01]  /*04b0*/  BSSY.RECONVERGENT B1, `(.L_x_248) ;  /* 0x000001b000017945 */ /* 0x000fe20003800200 */
[----:B0-----:R-:W-:-:S10]  /*04c0*/  DADD R12, R16, R14 ;  /* 0x00000000100c7229 */ /* 0x001fd4000000000e */
[----:B------:R-:W-:-:S04]  /*04d0*/  LOP3.LUT R12, R13, 0x7ff00000, RZ, 0xc0, !PT ;  /* 0x7ff000000d0c7812 */ /* 0x000fc800078ec0ff */
[----:B------:R-:W-:-:S13]  /*04e0*/  ISETP.NE.AND P0, PT, R12, 0x7ff00000, PT ;  /* 0x7ff000000c00780c */ /* 0x000fda0003f05270 */
[----:B------:R-:W-:Y:S05]  /*04f0*/  @P0 BRA `(.L_x_249) ;  /* 0x0000000000580947 */ /* 0x000fea0003800000 */
[----:B------:R-:W-:-:S06]  /*0500*/  DSETP.NAN.AND P0, PT, R16, R16, PT ;  /* 0x000000101000722a */ /* 0x000fcc0003f08000 */
[----:B------:R-:W-:-:S14]  /*0510*/  DSETP.NUM.AND P0, PT, R14, R14, !P0 ;  /* 0x0000000e0e00722a */ /* 0x000fdc0004707000 */
[----:B------:R-:W-:Y:S01]  /*0520*/  @!P0 DADD R40, R16, R14 ;  /* 0x0000000010288229 */ /* 0x000fe2000000000e */
[----:B------:R-:W-:Y:S10]  /*0530*/  @!P0 BRA `(.L_x_249) ;  /* 0x0000000000488947 */ /* 0x000ff40003800000 */
[----:B------:R-:W-:-:S14]  /*0540*/  DSETP.NEU.AND P0, PT, |R16|, +INF , PT ;  /* 0x7ff000001000742a */ /* 0x000fdc0003f0d200 */
[----:B------:R-:W-:Y:S01]  /*0550*/  @!P0 ISETP.GE.AND P3, PT, R17, RZ, PT ;  /* 0x000000ff1100820c */ /* 0x000fe20003f66270 */
[----:B------:R-:W-:Y:S01]  /*0560*/  @!P0 DSETP.NEU.AND P1, PT, R14, -1, PT ;  /* 0xbff000000e00842a */ /* 0x000fe20003f2d000 */
[----:B------:R-:W-:Y:S02]  /*0570*/  @!P0 IMAD.MOV.U32 R40, RZ, RZ, RZ ;  /* 0x000000ffff288224 */ /* 0x000fe400078e00ff */
[----:B------:R-:W-:-:S04]  /*0580*/  @!P0 SEL R9, R0, R5, !P3 ;  /* 0x0000000500098207 */ /* 0x000fc80005800000 */
[----:B------:R-:W-:Y:S01]  /*0590*/  @!P0 SEL R41, R9, 0x3ff00000, P1 ;  /* 0x3ff0000009298807 */ /* 0x000fe20000800000 */
[----:B------:R-:W-:Y:S06]  /*05a0*/  @!P0 BRA `(.L_x_249) ;  /* 0x00000000002c8947 */ /* 0x000fec0003800000 */
[----:B------:R-:W-:-:S14]  /*05b0*/  DSETP.NEU.AND P0, PT, |R14|, +INF , PT ;  /* 0x7ff000000e00742a */ /* 0x000fdc0003f0d200 */
[----:B------:R-:W-:Y:S05]  /*05c0*/  @P0 BRA `(.L_x_249) ;  /* 0x0000000000240947 */ /* 0x000fea0003800000 */
[----:B------:R-:W-:Y:S01]  /*05d0*/  ISETP.GE.AND P0, PT, R17, RZ, PT ;  /* 0x000000ff1100720c */ /* 0x000fe20003f06270 */
[----:B------:R-:W-:Y:S01]  /*05e0*/  IMAD.MOV.U32 R40, RZ, RZ, RZ ;  /* 0x000000ffff287224 */ /* 0x000fe200078e00ff */
[----:B------:R-:W-:Y:S02]  /*05f0*/  ISETP.GE.AND P1, PT, R23, RZ, PT ;  /* 0x000000ff1700720c */ /* 0x000fe40003f26270 */
[----:B------:R-:W-:Y:S02]  /*0600*/  SEL R41, RZ, 0x7ff00000, !P0 ;  /* 0x7ff00000ff297807 */ /* 0x000fe40004000000 */
[----:B------:R-:W-:-:S03]  /*0610*/  LOP3.LUT R9, R17, 0x7fffffff, RZ, 0xc0, !PT ;  /* 0x7fffffff11097812 */ /* 0x000fc600078ec0ff */
[----:B------:R-:W-:Y:S01]  /*0620*/  VIADD R12, R41, 0x80000000 ;  /* 0x80000000290c7836 */ /* 0x000fe20000000000 */
[----:B------:R-:W-:-:S04]  /*0630*/  ISETP.NE.AND P0, PT, R9, 0x3fe00000, PT ;  /* 0x3fe000000900780c */ /* 0x000fc80003f05270 */
[----:B------:R-:W-:-:S04]  /*0640*/  SEL R12, R12, R41, P0 ;  /* 0x000000290c0c7207 */ /* 0x000fc80000000000 */
[----:B------:R-:W-:-:S07]  /*0650*/  @!P1 SEL R41, R12, R41, P2 ;  /* 0x000000290c299207 */ /* 0x000fce0001000000 */
.L_x_249:
[----:B------:R-:W-:Y:S05]  /*0660*/  BSYNC.RECONVERGENT B1 ;  /* 0x0000000000017941 */ /* 0x000fea0003800200 */
.L_x_248:
[----:B------:R-:W-:Y:S01]  /*0670*/  IADD3 R24, P0, PT, R6, 0x1, RZ ;  /* 0x0000000106187810 */ /* 0x000fe20007f1e0ff */
[----:B------:R-:W-:-:S04]  /*0680*/  DSETP.NEU.AND P3, PT, R14, RZ, PT ;  /* 0x000000ff0e00722a */ /* 0x000fc80003f6d000 */
[----:B------:R-:W-:-:S04]  /*0690*/  IMAD.X R25, RZ, RZ, R7, P0 ;  /* 0x000000ffff197224 */ /* 0x000fc800000e0607 */
[----:B------:R-:W0:Y:S02]  /*06a0*/  I2F.F64.U64 R12, R24 ;  /* 0x00000018000c7312 */ /* 0x000e240000301800 */
[----:B0-----:R-:W-:-:S10]  /*06b0*/  DFMA R12, R12, R18, R20 ;  /* 0x000000120c0c722b */ /* 0x001fd40000000014 */
[----:B------:R-:W-:-:S04]  /*06c0*/  SHF.R.U32.HI R9, RZ, 0x14, R13 ;  /* 0x00000014ff097819 */ /* 0x000fc8000001160d */
[----:B------:R-:W-:-:S05]  /*06d0*/  LOP3.LUT R9, R9, 0x7ff, RZ, 0xc0, !PT ;  /* 0x000007ff09097812 */ /* 0x000fca00078ec0ff */
[----:B------:R-:W-:-:S05]  /*06e0*/  VIADD R9, R9, 0xfffffc0c ;  /* 0xfffffc0c09097836 */ /* 0x000fca0000000000 */
[CC--:B------:R-:W-:Y:S02]  /*06f0*/  SHF.L.U32 R22, R12.reuse, R9.reuse, RZ ;  /* 0x000000090c167219 */ /* 0x0c0fe400000006ff */
[----:B------:R-:W-:Y:S02]  /*0700*/  SHF.L.U64.HI R9, R12, R9, R13 ;  /* 0x000000090c097219 */ /* 0x000fe4000001020d */
[----:B------:R-:W-:-:S04]  /*0710*/  ISETP.NE.U32.AND P0, PT, R22, RZ, PT ;  /* 0x000000ff1600720c */ /* 0x000fc80003f05070 */
[----:B------:R-:W-:-:S04]  /*0720*/  ISETP.NE.AND.EX P0, PT, R9, -0x80000000, PT, P0 ;  /* 0x800000000900780c */ /* 0x000fc80003f05300 */
[----:B------:R-:W-:Y:S01]  /*0730*/  PLOP3.LUT P2, PT, P0, PT, PT, 0x8, 0x80 ;  /* 0x000000000080781c */ /* 0x000fe2000074e170 */
[----:B------:R-:W-:-:S12]  /*0740*/  @P3 BRA `(.L_x_250) ;  /* 0x0000000000183947 */ /* 0x000fd80003800000 */
[----:B------:R-:W-:Y:S01]  /*0750*/  ISETP.GE.AND P1, PT, R13, RZ, PT ;  /* 0x000000ff0d00720c */ /* 0x000fe20003f26270 */
[----:B------:R-:W-:Y:S01]  /*0760*/  DSETP.NEU.AND P2, PT, |R12|, 0.5, !P0 ;  /* 0x3fe000000c00742a */ /* 0x000fe2000474d200 */
[----:B------:R-:W-:-:S05]  /*0770*/  IMAD.MOV.U32 R38, RZ, RZ, RZ ;  /* 0x000000ffff267224 */ /* 0x000fca00078e00ff */
[----:B------:R-:W-:-:S06]  /*0780*/  SEL R39, R23, RZ, P2 ;  /* 0x000000ff17277207 */ /* 0x000fcc0001000000 */
[----:B------:R-:W-:Y:S01]  /*0790*/  @!P1 LOP3.LUT R39, R39, 0x7ff00000, RZ, 0xfc, !PT ;  /* 0x7ff0000027279812 */ /* 0x000fe200078efcff */
[----:B------:R-:W-:Y:S06]  /*07a0*/  BRA `(.L_x_251) ;  /* 0x0000000000507947 */ /* 0x000fec0003800000 */
.L_x_250:
[----:B------:R-:W-:Y:S01]  /*07b0*/  DADD R22, -RZ, |R14| ;  /* 0x00000000ff167229 */ /* 0x000fe2000000050e */
[----:B------:R-:W-:Y:S01]  /*07c0*/  BSSY.RECONVERGENT B1, `(.L_x_252) ;  /* 0x0000006000017945 */ /* 0x000fe20003800200 */
[----:B------:R-:W-:Y:S01]  /*07d0*/  IMAD.MOV.U32 R42, RZ, RZ, R12 ;  /* 0x000000ffff2a7224 */ /* 0x000fe200078e000c */
[----:B------:R-:W-:Y:S01]  /*07e0*/  MOV R44, 0x820 ;  /* 0x00000820002c7802 */ /* 0x000fe20000000f00 */
[----:B------:R-:W-:-:S06]  /*07f0*/  IMAD.MOV.U32 R9, RZ, RZ, R13 ;  /* 0x000000ffff097224 */ /* 0x000fcc00078e000d */
[----:B------:R-:W-:-:S07]  /*0800*/  IMAD.MOV.U32 R43, RZ, RZ, R23 ;  /* 0x000000ffff2b7224 */ /* 0x000fce00078e0017 */
[----:B------:R-:W-:Y:S05]  /*0810*/  CALL.REL.NOINC `($logspace_f64$__internal_accurate_pow) ;  /* 0x0000002400d07944 */ /* 0x000fea0003c00000 */
[----:B------:R-:W-:Y:S05]  /*0820*/  BSYNC.RECONVERGENT B1 ;  /* 0x0000000000017941 */ /* 0x000fea0003800200 */
.L_x_252:
        /* <DEDUP_REMOVED lines=12> */
.L_x_251:
[----:B------:R-:W-:Y:S01]  /*08f0*/  DADD R24, R12, R14 ;  /* 0x000000000c187229 */ /* 0x000fe2000000000e */
[----:B------:R-:W-:Y:S09]  /*0900*/  BSSY.RECONVERGENT B1, `(.L_x_253) ;  /* 0x000001a000017945 */ /* 0x000ff20003800200 */
        /* <DEDUP_REMOVED lines=25> */
.L_x_254:
[----:B------:R-:W-:Y:S05]  /*0aa0*/  BSYNC.RECONVERGENT B1 ;  /* 0x0000000000017941 */ /* 0x000fea0003800200 */
.L_x_253:
[----:B------:R-:W-:-:S05]  /*0ab0*/  IADD3 R24, P0, PT, R6, 0x2, RZ ;  /* 0x0000000206187810 */ /* 0x000fca0007f1e0ff */
[----:B------:R-:W-:-:S06]  /*0ac0*/  IMAD.X R25, RZ, RZ, R7, P0 ;  /* 0x000000ffff197224 */ /* 0x000fcc00000e0607 */
        /* <DEDUP_REMOVED lines=17> */
.L_x_255:
        /* <DEDUP_REMOVED lines=8> */
.L_x_257:
        /* <DEDUP_REMOVED lines=12> */
.L_x_256:
        /* <DEDUP_REMOVED lines=28> */
.L_x_259:
[----:B------:R-:W-:Y:S05]  /*0ee0*/  BSYNC.RECONVERGENT B1 ;  /* 0x0000000000017941 */ /* 0x000fea0003800200 */
.L_x_258:
[----:B------:R-:W-:Y:S01]  /*0ef0*/  IADD3 R26, P0, PT, R6, 0x3, RZ ;  /* 0x00000003061a7810 */ /* 0x000fe20007f1e0ff */
[----:B------:R-:W0:Y:S04]  /*0f00*/  LDC.64 R30, c[0x0][0x390] ;  /* 0x0000e400ff1e7b82 */ /* 0x000e280000000a00 */
[----:B------:R-:W-:-:S04]  /*0f10*/  IMAD.X R27, RZ, RZ, R7, P0 ;  /* 0x000000ffff1b7224 */ /* 0x000fc800000e0607 */
[----:B------:R-:W0:Y:S01]  /*0f20*/  LDC.64 R28, c[0x0][0x398] ;  /* 0x0000e600ff1c7b82 */ /* 0x000e220000000a00 */
        /* <DEDUP_REMOVED lines=17> */
.L_x_260:
        /* <DEDUP_REMOVED lines=8> */
.L_x_262:
        /* <DEDUP_REMOVED lines=12> */
.L_x_261:
        /* <DEDUP_REMOVED lines=28> */
.L_x_264:
[----:B------:R-:W-:Y:S05]  /*1340*/  BSYNC.RECONVERGENT B1 ;  /* 0x0000000000017941 */ /* 0x000fea0003800200 */
.L_x_263:
[----:B------:R-:W-:Y:S02]  /*1350*/  DSETP.NEU.AND P1, PT, R14, RZ, PT ;  /* 0x000000ff0e00722a */ /* 0x000fe40003f2d000 */
[----:B------:R-:W-:Y:S02]  /*1360*/  DSETP.NEU.AND P2, PT, R16, RZ, PT ;  /* 0x000000ff1000722a */ /* 0x000fe40003f4d000 */
[----:B------:R-:W-:Y:S02]  /*1370*/  DSETP.NEU.AND P3, PT, R12, RZ, PT ;  /* 0x000000ff0c00722a */ /* 0x000fe40003f6d000 */
[----:B------:R-:W-:Y:S02]  /*1380*/  DSETP.NEU.AND P4, PT, R18, RZ, PT ;  /* 0x000000ff1200722a */ /* 0x000fe40003f8d000 */
[----:B------:R-:W-:Y:S01]  /*1390*/  DSETP.NEU.AND P0, PT, R24, 1, PT ;  /* 0x3ff000001800742a */ /* 0x000fe20003f0d000 */
[----:B------:R-:W-:Y:S02]  /*13a0*/  FSEL R18, R26, RZ, P1 ;  /* 0x000000ff1a127208 */ /* 0x000fe40000800000 */
[----:B------:R-:W-:-:S02]  /*13b0*/  FSEL R19, R27, 1.875, P1 ;  /* 0x3ff000001b137808 */ /* 0x000fc40000800000 */
[----:B------:R-:W-:Y:S02]  /*13c0*/  FSEL R12, R40, RZ, P2 ;  /* 0x000000ff280c7208 */ /* 0x000fe40001000000 */
[----:B------:R-:W-:Y:S02]  /*13d0*/  FSEL R13, R41, 1.875, P2 ;  /* 0x3ff00000290d7808 */ /* 0x000fe40001000000 */
[----:B------:R-:W-:Y:S02]  /*13e0*/  FSEL R14, R38, RZ, P3 ;  /* 0x000000ff260e7208 */ /* 0x000fe40001800000 */
[----:B------:R-:W-:Y:S02]  /*13f0*/  FSEL R15, R39, 1.875, P3 ;  /* 0x3ff00000270f7808 */ /* 0x000fe40001800000 */
[----:B------:R-:W-:Y:S02]  /*1400*/  FSEL R16, R20, RZ, P4 ;  /* 0x000000ff14107208 */ /* 0x000fe40002000000 */
[----:B------:R-:W-:-:S02]  /*1410*/  FSEL R17, R21, 1.875, P4 ;  /* 0x3ff0000015117808 */ /* 0x000fc40002000000 */
[----:B------:R-:W-:Y:S02]  /*1420*/  FSEL R18, R18, RZ, P0 ;  /* 0x000000ff12127208 */ /* 0x000fe40000000000 */
[----:B------:R-:W-:Y:S02]  /*1430*/  FSEL R12, R12, RZ, P0 ;  /* 0x000000ff0c0c7208 */ /* 0x000fe40000000000 */
[----:B------:R-:W-:Y:S02]  /*1440*/  FSEL R13, R13, 1.875, P0 ;  /* 0x3ff000000d0d7808 */ /* 0x000fe40000000000 */
[----:B------:R-:W-:Y:S02]  /*1450*/  FSEL R14, R14, RZ, P0 ;  /* 0x000000ff0e0e7208 */ /* 0x000fe40000000000 */
[----:B------:R-:W-:Y:S02]  /*1460*/  FSEL R15, R15, 1.875, P0 ;  /* 0x3ff000000f0f7808 */ /* 0x000fe40000000000 */
[----:B------:R-:W-:-:S02]  /*1470*/  FSEL R16, R16, RZ, P0 ;  /* 0x000000ff10107208 */ /* 0x000fc40000000000 */
[----:B------:R-:W-:Y:S01]  /*1480*/  FSEL R17, R17, 1.875, P0 ;  /* 0x3ff0000011117808 */ /* 0x000fe20000000000 */
[----:B------:R0:W-:Y:S01]  /*1490*/  STG.E.128 desc[UR6][R10.64+-0x10], R12 ;  /* 0xfffff00c0a007986 */ /* 0x0001e2000c101d06 */
[----:B------:R-:W-:Y:S02]  /*14a0*/  FSEL R19, R19, 1.875, P0 ;  /* 0x3ff0000013137808 */ /* 0x000fe40000000000 */
[C---:B------:R-:W-:Y:S02]  /*14b0*/  IADD3 R3, P0, PT, R4.reuse, R3, RZ ;  /* 0x0000000304037210 */ /* 0x040fe40007f1e0ff */
[C---:B------:R-:W-:Y:S01]  /*14c0*/  LEA R6, P1, R4.reuse, R6, 0x2 ;  /* 0x0000000604067211 */ /* 0x040fe200078210ff */
[----:B------:R0:W-:Y:S01]  /*14d0*/  STG.E.128 desc[UR6][R10.64], R16 ;  /* 0x000000100a007986 */ /* 0x0001e2000c101d06 */
[----:B------:R-:W-:Y:S01]  /*14e0*/  LEA R22, P2, R4, R10, 0x5 ;  /* 0x0000000a04167211 */ /* 0x000fe200078428ff */
[----:B------:R-:W-:Y:S01]  /*14f0*/  IMAD.X R2, RZ, RZ, R2, P0 ;  /* 0x000000ffff027224 */ /* 0x000fe200000e0602 */
[----:B------:R-:W-:-:S02]  /*1500*/  ISETP.GE.U32.AND P0, PT, R3, UR4, PT ;  /* 0x0000000403007c0c */ /* 0x000fc4000bf06070 */
[----:B------:R-:W-:Y:S02]  /*1510*/  LEA.HI.X R23, R4, R11, RZ, 0x5, P2 ;  /* 0x0000000b04177211 */ /* 0x000fe400010f2cff */
[----:B------:R-:W-:Y:S02]  /*1520*/  ISETP.GE.U32.AND.EX P0, PT, R2, UR5, PT, P0 ;  /* 0x0000000502007c0c */ /* 0x000fe4000bf06100 */
[----:B------:R-:W-:-:S11]  /*1530*/  LEA.HI.X R7, R4, R7, RZ, 0x2, P1 ;  /* 0x0000000704077211 */ /* 0x000fd600008f14ff */
[----:B0-----:R-:W-:Y:S05]  /*1540*/  @!P0 BRA `(.L_x_265) ;  /* 0xffffffec00288947 */ /* 0x001fea000383ffff */
.L_x_244:
[----:B------:R-:W-:Y:S05]  /*1550*/  BSYNC.RECONVERGENT B0 ;  /* 0x0000000000007941 */ /* 0x000fea0003800200 */
.L_x_243:
[----:B------:R-:W0:Y:S02]  /*1560*/  LDC.64 R10, c[0x0][0x3a0] ;  /* 0x0000e800ff0a7b82 */ /* 0x000e240000000a00 */
[----:B0-----:R-:W-:-:S04]  /*1570*/  LOP3.LUT R0, R10, 0xfffffffc, RZ, 0xc0, !PT ;  /* 0xfffffffc0a007812 */ /* 0x001fc800078ec0ff */
[----:B------:R-:W-:-:S04]  /*1580*/  ISETP.NE.U32.AND P0, PT, R0, R10, PT ;  /* 0x0000000a0000720c */ /* 0x000fc80003f05070 */
[----:B------:R-:W-:-:S04]  /*1590*/  ISETP.NE.AND.EX P0, PT, R11, R11, PT, P0 ;  /* 0x0000000b0b00720c */ /* 0x000fc80003f05300 */
[----:B------:R-:W-:-:S13]  /*15a0*/  ISETP.NE.OR P0, PT, R8, RZ, !P0 ;  /* 0x000000ff0800720c */ /* 0x000fda0004705670 */
[----:B------:R-:W-:Y:S05]  /*15b0*/  @P0 EXIT ;  /* 0x000000000000094d */ /* 0x000fea0003800000 */
[----:B------:R-:W0:Y:S08]  /*15c0*/  LDC.64 R8, c[0x0][0x388] ;  /* 0x0000e200ff087b82 */ /* 0x000e300000000a00 */
[----:B------:R-:W1:Y:S01]  /*15d0*/  LDC R5, c[0x0][0x3a4] ;  /* 0x0000e900ff057b82 */ /* 0x000e620000000800 */
[C---:B0-----:R-:W-:Y:S02]  /*15e0*/  DSETP.NEU.AND P0, PT, R8.reuse, RZ, PT ;  /* 0x000000ff0800722a */ /* 0x041fe40003f0d000 */
[----:B------:R-:W-:-:S06]  /*15f0*/  DSETP.GT.AND P1, PT, |R8|, 1, PT ;  /* 0x3ff000000800742a */ /* 0x000fcc0003f24200 */
[----:B------:R-:W-:-:S04]  /*1600*/  SEL R3, RZ, 0x7ff00000, !P1 ;  /* 0x7ff00000ff037807 */ /* 0x000fc80004800000 */
[----:B------:R-:W-:Y:S02]  /*1610*/  LOP3.LUT R2, R3, 0x7ff00000, RZ, 0x3c, !PT ;  /* 0x7ff0000003027812 */ /* 0x000fe400078e3cff */
[----:B-1----:R-:W-:Y:S05]  /*1620*/  @P0 BRA `(.L_x_266) ;  /* 0x0000000800d80947 */ /* 0x002fea0003800000 */
[----:B------:R-:W-:-:S04]  /*1630*/  IADD3 R13, P1, PT, R0, 0x1, RZ ;  /* 0x00000001000d7810 */ /* 0x000fc80007f3e0ff */
[----:B------:R-:W-:Y:S01]  /*1640*/  ISETP.GT.U32.AND P0, PT, R13, R10, PT ;  /* 0x0000000a0d00720c */ /* 0x000fe20003f04070 */
[----:B------:R-:W-:-:S05]  /*1650*/  IMAD.X R4, RZ, RZ, R5, P1 ;  /* 0x000000ffff047224 */ /* 0x000fca00008e0605 */
[----:B------:R-:W-:-:S04]  /*1660*/  ISETP.GT.U32.AND.EX P0, PT, R4, R11, PT, P0 ;  /* 0x0000000b0400720c */ /* 0x000fc80003f04100 */
[----:B------:R-:W-:-:S04]  /*1670*/  SEL R6, R13, R10, P0 ;  /* 0x0000000a0d067207 */ /* 0x000fc80000000000 */
[----:B------:R-:W-:-:S04]  /*1680*/  LOP3.LUT R6, R6, 0x1, RZ, 0xc0, !PT ;  /* 0x0000000106067812 */ /* 0x000fc800078ec0ff */
[----:B------:R-:W-:-:S04]  /*1690*/  ISETP.NE.U32.AND P0, PT, R6, 0x1, PT ;  /* 0x000000010600780c */ /* 0x000fc80003f05070 */
[----:B------:R-:W-:-:S13]  /*16a0*/  ISETP.NE.U32.AND.EX P0, PT, RZ, RZ, PT, P0 ;  /* 0x000000ffff00720c */ /* 0x000fda0003f05100 */
[----:B------:R-:W-:Y:S05]  /*16b0*/  @P0 BRA `(.L_x_267) ;  /* 0x0000000000e00947 */ /* 0x000fea0003800000 */
[----:B------:R-:W0:Y:S01]  /*16c0*/  LDC.64 R18, c[0x0][0x390] ;  /* 0x0000e400ff127b82 */ /* 0x000e220000000a00 */
[----:B------:R-:W-:Y:S02]  /*16d0*/  IMAD.MOV.U32 R16, RZ, RZ, R0 ;  /* 0x000000ffff107224 */ /* 0x000fe400078e0000 */
[----:B------:R-:W-:-:S04]  /*16e0*/  IMAD.MOV.U32 R17, RZ, RZ, R5 ;  /* 0x000000ffff117224 */ /* 0x000fc800078e0005 */
[----:B------:R-:W0:Y:S01]  /*16f0*/  I2F.F64.U64 R6, R16 ;  /* 0x0000001000067312 */ /* 0x000e220000301800 */
[----:B------:R-:W0:Y:S02]  /*1700*/  LDC.64 R14, c[0x0][0x398] ;  /* 0x0000e600ff0e7b82 */ /* 0x000e240000000a00 */
[----:B0-----:R-:W-:-:S06]  /*1710*/  DFMA R6, R6, R14, R18 ;  /* 0x0000000e0606722b */ /* 0x001fcc0000000012 */
[----:B------:R-:W0:Y:S04]  /*1720*/  LDC R18, c[0x0][0x38c] ;  /* 0x0000e300ff127b82 */ /* 0x000e280000000800 */
[----:B------:R-:W-:Y:S02]  /*1730*/  SHF.R.U32.HI R12, RZ, 0x14, R7 ;  /* 0x00000014ff0c7819 */ /* 0x000fe40000011607 */
[----:B------:R-:W-:Y:S02]  /*1740*/  ISETP.GE.AND P1, PT, R7, RZ, PT ;  /* 0x000000ff0700720c */ /* 0x000fe40003f26270 */
[----:B------:R-:W-:-:S05]  /*1750*/  LOP3.LUT R12, R12, 0x7ff, RZ, 0xc0, !PT ;  /* 0x000007ff0c0c7812 */ /* 0x000fca00078ec0ff */
[----:B------:R-:W-:-:S05]  /*1760*/  VIADD R15, R12, 0xfffffc0c ;  /* 0xfffffc0c0c0f7836 */ /* 0x000fca0000000000 */
[CC--:B------:R-:W-:Y:S02]  /*1770*/  SHF.L.U32 R12, R6.reuse, R15.reuse, RZ ;  /* 0x0000000f060c7219 */ /* 0x0c0fe400000006ff */
[----:B------:R-:W-:Y:S02]  /*1780*/  SHF.L.U64.HI R15, R6, R15, R7 ;  /* 0x0000000f060f7219 */ /* 0x000fe40000010207 */
[----:B------:R-:W-:-:S04]  /*1790*/  ISETP.NE.U32.AND P0, PT, R12, RZ, PT ;  /* 0x000000ff0c00720c */ /* 0x000fc80003f05070 */
[----:B------:R-:W-:Y:S01]  /*17a0*/  ISETP.NE.AND.EX P0, PT, R15, -0x80000000, PT, P0 ;  /* 0x800000000f00780c */ /* 0x000fe20003f05300 */
[----:B------:R-:W-:-:S10]  /*17b0*/  DADD R14, R6, R8 ;  /* 0x00000000060e7229 */ /* 0x000fd40000000008 */
[----:B------:R-:W-:Y:S02]  /*17c0*/  LOP3.LUT R14, R15, 0x7ff00000, RZ, 0xc0, !PT ;  /* 0x7ff000000f0e7812 */ /* 0x000fe400078ec0ff */
[----:B------:R-:W-:Y:S02]  /*17d0*/  DSETP.NEU.AND P0, PT, |R6|, 0.5, !P0 ;  /* 0x3fe000000600742a */ /* 0x000fe4000470d200 */
[----:B------:R-:W-:Y:S01]  /*17e0*/  ISETP.NE.AND P2, PT, R14, 0x7ff00000, PT ;  /* 0x7ff000000e00780c */ /* 0x000fe20003f45270 */
[----:B------:R-:W-:-:S03]  /*17f0*/  IMAD.MOV.U32 R14, RZ, RZ, RZ ;  /* 0x000000ffff0e7224 */ /* 0x000fc600078e00ff */
[----:B0-----:R-:W-:-:S04]  /*1800*/  SEL R15, R18, RZ, P0 ;  /* 0x000000ff120f7207 */ /* 0x001fc80000000000 */
[----:B------:R-:W-:-:S05]  /*1810*/  @!P1 LOP3.LUT R15, R15, 0x7ff00000, RZ, 0xfc, !PT ;  /* 0x7ff000000f0f9812 */ /* 0x000fca00078efcff */
[----:B------:R-:W-:Y:S05]  /*1820*/  @P2 BRA `(.L_x_268) ;  /* 0x0000000000542947 */ /* 0x000fea0003800000 */
[----:B------:R-:W-:-:S14]  /*1830*/  DSETP.NAN.AND P2, PT, R6, R6, PT ;  /* 0x000000060600722a */ /* 0x000fdc0003f48000 */
[----:B------:R-:W-:Y:S05]  /*1840*/  @P2 BRA `(.L_x_269) ;  /* 0x0000000000482947 */ /* 0x000fea0003800000 */
[----:B------:R-:W-:-:S14]  /*1850*/  DSETP.NEU.AND P2, PT, |R6|, +INF , PT ;  /* 0x7ff000000600742a */ /* 0x000fdc0003f4d200 */
[----:B------:R-:W-:Y:S05]  /*1860*/  @!P2 BRA `(.L_x_270) ;  /* 0x00000000002ca947 */ /* 0x000fea0003800000 */
[----:B------:R-:W-:-:S14]  /*1870*/  DSETP.NEU.AND P2, PT, |R8|, +INF , PT ;  /* 0x7ff000000800742a */ /* 0x000fdc0003f4d200 */
[----:B------:R-:W-:Y:S05]  /*1880*/  @P2 BRA `(.L_x_268) ;  /* 0x00000000003c2947 */ /* 0x000fea0003800000 */
[----:B------:R-:W-:Y:S01]  /*1890*/  LOP3.LUT R12, R7, 0x7fffffff, RZ, 0xc0, !PT ;  /* 0x7fffffff070c7812 */ /* 0x000fe200078ec0ff */
[----:B------:R-:W-:Y:S01]  /*18a0*/  IMAD.MOV.U32 R14, RZ, RZ, RZ ;  /* 0x000000ffff0e7224 */ /* 0x000fe200078e00ff */
[----:B------:R-:W-:Y:S02]  /*18b0*/  SEL R15, RZ, 0x7ff00000, !P1 ;  /* 0x7ff00000ff0f7807 */ /* 0x000fe40004800000 */
[----:B------:R-:W-:Y:S02]  /*18c0*/  ISETP.GE.AND P2, PT, R18, RZ, PT ;  /* 0x000000ff1200720c */ /* 0x000fe40003f46270 */
[----:B------:R-:W-:Y:S01]  /*18d0*/  ISETP.NE.AND P1, PT, R12, 0x3fe00000, PT ;  /* 0x3fe000000c00780c */ /* 0x000fe20003f25270 */
[----:B------:R-:W-:-:S05]  /*18e0*/  VIADD R12, R15, 0x80000000 ;  /* 0x800000000f0c7836 */ /* 0x000fca0000000000 */
[----:B------:R-:W-:-:S05]  /*18f0*/  SEL R12, R12, R15, P1 ;  /* 0x0000000f0c0c7207 */ /* 0x000fca0000800000 */
[----:B------:R-:W-:Y:S01]  /*1900*/  @!P2 SEL R15, R12, R15, P0 ;  /* 0x0000000f0c0fa207 */ /* 0x000fe20000000000 */
[----:B------:R-:W-:Y:S06]  /*1910*/  BRA `(.L_x_268) ;  /* 0x0000000000187947 */ /* 0x000fec0003800000 */
.L_x_270:
[----:B------:R-:W-:Y:S01]  /*1920*/  DSETP.NEU.AND P0, PT, R8, -1, PT ;  /* 0xbff000000800742a */ /* 0x000fe20003f0d000 */
[----:B------:R-:W-:-:S05]  /*1930*/  SEL R14, R2, R3, !P1 ;  /* 0x00000003020e7207 */ /* 0x000fca0004800000 */
[----:B------:R-:W-:Y:S01]  /*1940*/  SEL R15, R14, 0x3ff00000, P0 ;  /* 0x3ff000000e0f7807 */ /* 0x000fe20000000000 */
[----:B------:R-:W-:Y:S01]  /*1950*/  IMAD.MOV.U32 R14, RZ, RZ, RZ ;  /* 0x000000ffff0e7224 */ /* 0x000fe200078e00ff */
[----:B------:R-:W-:Y:S06]  /*1960*/  BRA `(.L_x_268) ;  /* 0x0000000000047947 */ /* 0x000fec0003800000 */
.L_x_269:
[----:B------:R-:W-:-:S11]  /*1970*/  DADD R14, R6, R8 ;  /* 0x00000000060e7229 */ /* 0x000fd60000000008 */
.L_x_268:
[----:B------:R-:W0:Y:S01]  /*1980*/  LDC.64 R16, c[0x0][0x380] ;  /* 0x0000e000ff107b82 */ /* 0x000e220000000a00 */
[----:B------:R-:W-:Y:S02]  /*1990*/  DSETP.NEU.AND P0, PT, R6, RZ, PT ;  /* 0x000000ff0600722a */ /* 0x000fe40003f0d000 */
[----:B------:R-:W-:-:S04]  /*19a0*/  DSETP.NEU.AND P1, PT, R8, 1, PT ;  /* 0x3ff000000800742a */ /* 0x000fc80003f2d000 */
[----:B------:R-:W-:Y:S02]  /*19b0*/  FSEL R6, R14, RZ, P0 ;  /* 0x000000ff0e067208 */ /* 0x000fe40000000000 */
[----:B------:R-:W-:Y:S02]  /*19c0*/  FSEL R14, R15, 1.875, P0 ;  /* 0x3ff000000f0e7808 */ /* 0x000fe40000000000 */
[----:B------:R-:W-:Y:S02]  /*19d0*/  FSEL R6, R6, RZ, P1 ;  /* 0x000000ff06067208 */ /* 0x000fe40000800000 */
[----:B------:R-:W-:Y:S02]  /*19e0*/  FSEL R7, R14, 1.875, P1 ;  /* 0x3ff000000e077808 */ /* 0x000fe40000800000 */
[----:B0-----:R-:W-:-:S04]  /*19f0*/  LEA R8, P0, R0, R16, 0x3 ;  /* 0x0000001000087211 */ /* 0x001fc800078018ff */
[----:B------:R-:W-:Y:S01]  /*1a00*/  LEA.HI.X R9, R0, R17, R5, 0x3, P0 ;  /* 0x0000001100097211 */ /* 0x000fe200000f1c05 */
[----:B------:R-:W-:Y:S02]  /*1a10*/  IMAD.MOV.U32 R0, RZ, RZ, R13 ;  /* 0x000000ffff007224 */ /* 0x000fe400078e000d */
[----:B------:R-:W-:Y:S02]  /*1a20*/  IMAD.MOV.U32 R5, RZ, RZ, R4 ;  /* 0x000000ffff057224 */ /* 0x000fe400078e0004 */
[----:B------:R0:W-:Y:S05]  /*1a30*/  STG.E.64 desc[UR6][R8.64], R6 ;  /* 0x0000000608007986 */ /* 0x0001ea000c101b06 */
.L_x_267:
[----:B------:R-:W-:-:S04]  /*1a40*/  ISETP.GE.U32.AND P0, PT, R13, R10, PT ;  /* 0x0000000a0d00720c */ /* 0x000fc80003f06070 */
[----:B------:R-:W-:-:S13]  /*1a50*/  ISETP.GE.U32.AND.EX P0, PT, R4, R11, PT, P0 ;  /* 0x0000000b0400720c */ /* 0x000fda0003f06100 */
[----:B------:R-:W-:Y:S05]  /*1a60*/  @P0 EXIT ;  /* 0x000000000000094d */ /* 0x000fea0003800000 */
[----:B------:R-:W1:Y:S01]  /*1a70*/  LDC.64 R12, c[0x0][0x380] ;  /* 0x0000e000ff0c7b82 */ /* 0x000e620000000a00 */
[----:B------:R-:W2:Y:S07]  /*1a80*/  LDCU.64 UR4, c[0x0][0x3a0] ;  /* 0x00007400ff0477ac */ /* 0x000eae0008000a00 */
[----:B------:R-:W3:Y:S08]  /*1a90*/  LDC R22, c[0x0][0x38c] ;  /* 0x0000e300ff167b82 */ /* 0x000ef00000000800 */
[----:B0-----:R-:W0:Y:S08]  /*1aa0*/  LDC.64 R6, c[0x0][0x388] ;  /* 0x0000e200ff067b82 */ /* 0x001e300000000a00 */
[----:B------:R-:W4:Y:S01]  /*1ab0*/  LDC.64 R8, c[0x0][0x390] ;  /* 0x0000e400ff087b82 */ /* 0x000f220000000a00 */
[----:B-1----:R-:W-:-:S04]  /*1ac0*/  LEA R12, P1, R0, R12, 0x3 ;  /* 0x0000000c000c7211 */ /* 0x002fc800078218ff */
[----:B------:R-:W-:Y:S02]  /*1ad0*/  IADD3 R16, P0, PT, R12, 0x8, RZ ;  /* 0x000000080c107810 */ /* 0x000fe40007f1e0ff */
[----:B------:R-:W-:Y:S01]  /*1ae0*/  LEA.HI.X R13, R0, R13, R5, 0x3, P1 ;  /* 0x0000000d000d7211 */ /* 0x000fe200008f1c05 */
[----:B------:R-:W1:Y:S04]  /*1af0*/  LDC.64 R10, c[0x0][0x398] ;  /* 0x0000e600ff0a7b82 */ /* 0x000e680000000a00 */
[----:B--23--:R-:W-:-:S07]  /*1b00*/  IMAD.X R17, RZ, RZ, R13, P0 ;  /* 0x000000ffff117224 */ /* 0x00cfce00000e060d */
.L_x_277:
[----:B------:R-:W-:Y:S02]  /*1b10*/  IMAD.MOV.U32 R4, RZ, RZ, R0 ;  /* 0x000000ffff047224 */ /* 0x000fe400078e0000 */
[----:B------:R-:W-:Y:S02]  /*1b20*/  IMAD.MOV.U32 R18, RZ, RZ, RZ ;  /* 0x000000ffff127224 */ /* 0x000fe400078e00ff */
[----:B------:R-:W1:Y:S02]  /*1b30*/  I2F.F64.U64 R12, R4 ;  /* 0x00000004000c7312 */ /* 0x000e640000301800 */
[----:B-1--4-:R-:W-:-:S10]  /*1b40*/  DFMA R12, R12, R10, R8 ;  /* 0x0000000a0c0c722b */ /* 0x012fd40000000008 */
        /* <DEDUP_REMOVED lines=8> */
[----:B0-----:R-:W-:-:S10]  /*1bd0*/  DADD R14, R12, R6 ;  /* 0x000000000c0e7229 */ /* 0x001fd40000000006 */
[----:B------:R-:W-:Y:S01]  /*1be0*/  LOP3.LUT R14, R15, 0x7ff00000, RZ, 0xc0, !PT ;  /* 0x7ff000000f0e7812 */ /* 0x000fe200078ec0ff */
[----:B------:R-:W-:Y:S01]  /*1bf0*/  IMAD.MOV.U32 R15, RZ, RZ, R17 ;  /* 0x000000ffff0f7224 */ /* 0x000fe200078e0011 */
[----:B------:R-:W-:Y:S02]  /*1c00*/  DSETP.NEU.AND P0, PT, |R12|, 0.5, !P0 ;  /* 0x3fe000000c00742a */ /* 0x000fe4000470d200 */
[----:B------:R-:W-:Y:S01]  /*1c10*/  ISETP.NE.AND P2, PT, R14, 0x7ff00000, PT ;  /* 0x7ff000000e00780c */ /* 0x000fe20003f45270 */
[----:B------:R-:W-:-:S03]  /*1c20*/  IMAD.MOV.U32 R14, RZ, RZ, R16 ;  /* 0x000000ffff0e7224 */ /* 0x000fc600078e0010 */
[----:B------:R-:W-:-:S04]  /*1c30*/  SEL R19, R22, RZ, P0 ;  /* 0x000000ff16137207 */ /* 0x000fc80000000000 */
        /* <DEDUP_REMOVED lines=17> */
.L_x_273:
[----:B------:R-:W-:Y:S01]  /*1d50*/  DSETP.NEU.AND P0, PT, R6, -1, PT ;  /* 0xbff000000600742a */ /* 0x000fe20003f0d000 */
[----:B------:R-:W-:-:S05]  /*1d60*/  SEL R18, R2, R3, !P1 ;  /* 0x0000000302127207 */ /* 0x000fca0004800000 */
[----:B------:R-:W-:Y:S01]  /*1d70*/  SEL R19, R18, 0x3ff00000, P0 ;  /* 0x3ff0000012137807 */ /* 0x000fe20000000000 */
[----:B------:R-:W-:Y:S01]  /*1d80*/  IMAD.MOV.U32 R18, RZ, RZ, RZ ;  /* 0x000000ffff127224 */ /* 0x000fe200078e00ff */
[----:B------:R-:W-:Y:S06]  /*1d90*/  BRA `(.L_x_271) ;  /* 0x0000000000047947 */ /* 0x000fec0003800000 */
.L_x_272:
[----:B------:R-:W-:-:S11]  /*1da0*/  DADD R18, R12, R6 ;  /* 0x000000000c127229 */ /* 0x000fd60000000006 */
.L_x_271:
[----:B------:R-:W-:Y:S01]  /*1db0*/  IADD3 R20, P0, PT, R0, 0x1, RZ ;  /* 0x0000000100147810 */ /* 0x000fe20007f1e0ff */
[----:B------:R-:W-:Y:S02]  /*1dc0*/  DSETP.NEU.AND P2, PT, R12, RZ, PT ;  /* 0x000000ff0c00722a */ /* 0x000fe40003f4d000 */
[----:B------:R-:W-:Y:S02]  /*1dd0*/  DSETP.NEU.AND P1, PT, R6, 1, PT ;  /* 0x3ff000000600742a */ /* 0x000fe40003f2d000 */
[----:B------:R-:W-:Y:S02]  /*1de0*/  IMAD.X R21, RZ, RZ, R5, P0 ;  /* 0x000000ffff157224 */ /* 0x000fe400000e0605 */
[----:B------:R-:W-:Y:S02]  /*1df0*/  FSEL R18, R18, RZ, P2 ;  /* 0x000000ff12127208 */ /* 0x000fe40001000000 */
[----:B------:R-:W0:Y:S01]  /*1e00*/  I2F.F64.U64 R16, R20 ;  /* 0x0000001400107312 */ /* 0x000e220000301800 */
[----:B------:R-:W-:-:S02]  /*1e10*/  FSEL R19, R19, 1.875, P2 ;  /* 0x3ff0000013137808 */ /* 0x000fc40001000000 */
[----:B------:R-:W-:Y:S02]  /*1e20*/  FSEL R18, R18, RZ, P1 ;  /* 0x000000ff12127208 */ /* 0x000fe40000800000 */
[----:B------:R-:W-:-:S05]  /*1e30*/  FSEL R19, R19, 1.875, P1 ;  /* 0x3ff0000013137808 */ /* 0x000fca0000800000 */
[----:B------:R1:W-:Y:S01]  /*1e40*/  STG.E.64 desc[UR6][R14.64+-0x8], R18 ;  /* 0xfffff8120e007986 */ /* 0x0003e2000c101b06 */
[----:B0-----:R-:W-:-:S08]  /*1e50*/  DFMA R16, R16, R10, R8 ;  /* 0x0000000a1010722b */ /* 0x001fd00000000008 */
[----:B------:R-:W-:Y:S02]  /*1e60*/  DADD R12, R16, R6 ;  /* 0x00000000100c7229 */ /* 0x000fe40000000006 */
[----:B------:R-:W-:Y:S02]  /*1e70*/  SHF.R.U32.HI R4, RZ, 0x14, R17 ;  /* 0x00000014ff047819 */ /* 0x000fe40000011611 */
[----:B------:R-:W-:Y:S02]  /*1e80*/  ISETP.GE.AND P2, PT, R17, RZ, PT ;  /* 0x000000ff1100720c */ /* 0x000fe40003f46270 */
[----:B------:R-:W-:-:S04]  /*1e90*/  LOP3.LUT R4, R4, 0x7ff, RZ, 0xc0, !PT ;  /* 0x000007ff04047812 */ /* 0x000fc800078ec0ff */
[----:B------:R-:W-:Y:S01]  /*1ea0*/  LOP3.LUT R12, R13, 0x7ff00000, RZ, 0xc0, !PT ;  /* 0x7ff000000d0c7812 */ /* 0x000fe200078ec0ff */
[----:B------:R-:W-:-:S03]  /*1eb0*/  VIADD R23, R4, 0xfffffc0c ;  /* 0xfffffc0c04177836 */ /* 0x000fc60000000000 */
[----:B------:R-:W-:Y:S01]  /*1ec0*/  ISETP.NE.AND P3, PT, R12, 0x7ff00000, PT ;  /* 0x7ff000000c00780c */ /* 0x000fe20003f65270 */
[----:B------:R-:W-:Y:S01]  /*1ed0*/  IMAD.MOV.U32 R12, RZ, RZ, RZ ;  /* 0x000000ffff0c7224 */ /* 0x000fe200078e00ff */
[CC--:B------:R-:W-:Y:S02]  /*1ee0*/  SHF.L.U32 R4, R16.reuse, R23.reuse, RZ ;  /* 0x0000001710047219 */ /* 0x0c0fe400000006ff */
[----:B------:R-:W-:Y:S02]  /*1ef0*/  SHF.L.U64.HI R23, R16, R23, R17 ;  /* 0x0000001710177219 */ /* 0x000fe40000010211 */
[----:B------:R-:W-:-:S04]  /*1f00*/  ISETP.NE.U32.AND P0, PT, R4, RZ, PT ;  /* 0x000000ff0400720c */ /* 0x000fc80003f05070 */
[----:B------:R-:W-:-:S13]  /*1f10*/  ISETP.NE.AND.EX P0, PT, R23, -0x80000000, PT, P0 ;  /* 0x800000001700780c */ /* 0x000fda0003f05300 */
[----:B------:R-:W-:-:S06]  /*1f20*/  DSETP.NEU.AND P0, PT, |R16|, 0.5, !P0 ;  /* 0x3fe000001000742a */ /* 0x000fcc000470d200 */
[----:B------:R-:W-:-:S04]  /*1f30*/  SEL R13, R22, RZ, P0 ;  /* 0x000000ff160d7207 */ /* 0x000fc80000000000 */
[----:B------:R-:W-:Y:S01]  /*1f40*/  @!P2 LOP3.LUT R13, R13, 0x7ff00000, RZ, 0xfc, !PT ;  /* 0x7ff000000d0da812 */ /* 0x000fe200078efcff */
[----:B-1----:R-:W-:Y:S06]  /*1f50*/  @P3 BRA `(.L_x_274) ;  /* 0x0000000000543947 */ /* 0x002fec0003800000 */
        /* <DEDUP_REMOVED lines=15> */
.L_x_276:
[----:B------:R-:W-:Y:S01]  /*2050*/  DSETP.NEU.AND P0, PT, R6, -1, PT ;  /* 0xbff000000600742a */ /* 0x000fe20003f0d000 */
[----:B------:R-:W-:-:S05]  /*2060*/  SEL R12, R2, R3, !P2 ;  /* 0x00000003020c7207 */ /* 0x000fca0005000000 */
[----:B------:R-:W-:Y:S01]  /*2070*/  SEL R13, R12, 0x3ff00000, P0 ;  /* 0x3ff000000c0d7807 */ /* 0x000fe20000000000 */
[----:B------:R-:W-:Y:S01]  /*2080*/  IMAD.MOV.U32 R12, RZ, RZ, RZ ;  /* 0x000000ffff0c7224 */ /* 0x000fe200078e00ff */
[----:B------:R-:W-:Y:S06]  /*2090*/  BRA `(.L_x_274) ;  /* 0x0000000000047947 */ /* 0x000fec0003800000 */
.L_x_275:
[----:B------:R-:W-:-:S11]  /*20a0*/  DADD R12, R16, R6 ;  /* 0x00000000100c7229 */ /* 0x000fd60000000006 */
.L_x_274:
[----:B------:R-:W-:-:S06]  /*20b0*/  DSETP.NEU.AND P0, PT, R16, RZ, PT ;  /* 0x000000ff1000722a */ /* 0x000fcc0003f0d000 */
[----:B------:R-:W-:Y:S02]  /*20c0*/  FSEL R12, R12, RZ, P0 ;  /* 0x000000ff0c0c7208 */ /* 0x000fe40000000000 */
[----:B------:R-:W-:Y:S02]  /*20d0*/  FSEL R13, R13, 1.875, P0 ;  /* 0x3ff000000d0d7808 */ /* 0x000fe40000000000 */
[----:B------:R-:W-:Y:S02]  /*20e0*/  FSEL R12, R12, RZ, P1 ;  /* 0x000000ff0c0c7208 */ /* 0x000fe40000800000 */
[----:B------:R-:W-:Y:S02]  /*20f0*/  FSEL R13, R13, 1.875, P1 ;  /* 0x3ff000000d0d7808 */ /* 0x000fe40000800000 */
[----:B------:R-:W-:Y:S02]  /*2100*/  IADD3 R0, P0, PT, R0, 0x2, RZ ;  /* 0x0000000200007810 */ /* 0x000fe40007f1e0ff */
[----:B------:R-:W-:Y:S01]  /*2110*/  IADD3 R16, P1, PT, R14, 0x10, RZ ;  /* 0x000000100e107810 */ /* 0x000fe20007f3e0ff */
[----:B------:R2:W-:Y:S02]  /*2120*/  STG.E.64 desc[UR6][R14.64], R12 ;  /* 0x0000000c0e007986 */ /* 0x0005e4000c101b06 */
[----:B------:R-:W-:Y:S01]  /*2130*/  IMAD.X R5, RZ, RZ, R5, P0 ;  /* 0x000000ffff057224 */ /* 0x000fe200000e0605 */
[----:B------:R-:W-:Y:S01]  /*2140*/  ISETP.GE.U32.AND P0, PT, R0, UR4, PT ;  /* 0x0000000400007c0c */ /* 0x000fe2000bf06070 */
[----:B------:R-:W-:-:S03]  /*2150*/  IMAD.X R17, RZ, RZ, R15, P1 ;  /* 0x000000ffff117224 */ /* 0x000fc600008e060f */
[----:B------:R-:W-:-:S13]  /*2160*/  ISETP.GE.U32.AND.EX P0, PT, R5, UR5, PT, P0 ;  /* 0x0000000505007c0c */ /* 0x000fda000bf06100 */
[----:B--2---:R-:W-:Y:S05]  /*2170*/  @!P0 BRA `(.L_x_277) ;  /* 0xfffffff800648947 */ /* 0x004fea000383ffff */
[----:B------:R-:W-:Y:S05]  /*2180*/  EXIT ;  /* 0x000000000000794d */ /* 0x000fea0003800000 */
.L_x_266:
        /* <DEDUP_REMOVED lines=10> */
[----:B------:R-:W-:Y:S01]  /*2230*/  IMAD.MOV.U32 R12, RZ, RZ, R0 ;  /* 0x000000ffff0c7224 */ /* 0x000fe200078e0000 */
[----:B------:R-:W-:Y:S01]  /*2240*/  DADD R22, -RZ, |R8| ;  /* 0x00000000ff167229 */ /* 0x000fe20000000508 */
[----:B------:R-:W-:Y:S01]  /*2250*/  IMAD.MOV.U32 R13, RZ, RZ, R5 ;  /* 0x000000ffff0d7224 */ /* 0x000fe200078e0005 */
[----:B------:R-:W-:Y:S01]  /*2260*/  BSSY.RECONVERGENT B0, `(.L_x_279) ;  /* 0x0000010000007945 */ /* 0x000fe20003800200 */
[----:B------:R-:W-:Y:S02]  /*2270*/  MOV R44, 0x2360 ;  /* 0x00002360002c7802 */ /* 0x000fe40000000f00 */
[----:B------:R-:W0:Y:S01]  /*2280*/  I2F.F64.U64 R10, R12 ;  /* 0x0000000c000a7312 */ /* 0x000e220000301800 */
[----:B------:R-:W0:Y:S04]  /*2290*/  LDC.64 R14, c[0x0][0x398] ;  /* 0x0000e600ff0e7b82 */ /* 0x000e280000000a00 */
[----:B------:R-:W-:-:S04]  /*22a0*/  IMAD.MOV.U32 R43, RZ, RZ, R23 ;  /* 0x000000ffff2b7224 */ /* 0x000fc800078e0017 */
[----:B------:R-:W1:Y:S01]  /*22b0*/  LDC R18, c[0x0][0x38c] ;  /* 0x0000e300ff127b82 */ /* 0x000e620000000800 */
[----:B0-----:R-:W-:Y:S01]  /*22c0*/  DFMA R10, R10, R14, R16 ;  /* 0x0000000e0a0a722b */ /* 0x001fe20000000010 */
[----:B-1----:R-:W-:-:S09]  /*22d0*/  ISETP.GE.AND P2, PT, R18, RZ, PT ;  /* 0x000000ff1200720c */ /* 0x002fd20003f46270 */
[--C-:B------:R-:W-:Y:S01]  /*22e0*/  SHF.R.U32.HI R6, RZ, 0x14, R11.reuse ;  /* 0x00000014ff067819 */ /* 0x100fe2000001160b */
[----:B------:R-:W-:Y:S02]  /*22f0*/  IMAD.MOV.U32 R42, RZ, RZ, R10 ;  /* 0x000000ffff2a7224 */ /* 0x000fe400078e000a */
[----:B------:R-:W-:Y:S01]  /*2300*/  IMAD.MOV.U32 R9, RZ, RZ, R11 ;  /* 0x000000ffff097224 */ /* 0x000fe200078e000b */
[----:B------:R-:W-:-:S05]  /*2310*/  LOP3.LUT R6, R6, 0x7ff, RZ, 0xc0, !PT ;  /* 0x000007ff06067812 */ /* 0x000fca00078ec0ff */
[----:B------:R-:W-:-:S05]  /*2320*/  VIADD R15, R6, 0xfffffc0c ;  /* 0xfffffc0c060f7836 */ /* 0x000fca0000000000 */
[CC--:B------:R-:W-:Y:S02]  /*2330*/  SHF.L.U64.HI R6, R10.reuse, R15.reuse, R11 ;  /* 0x0000000f0a067219 */ /* 0x0c0fe4000001020b */
[----:B------:R-:W-:-:S07]  /*2340*/  SHF.L.U32 R8, R10, R15, RZ ;  /* 0x0000000f0a087219 */ /* 0x000fce00000006ff */
[----:B------:R-:W-:Y:S05]  /*2350*/  CALL.REL.NOINC `($logspace_f64$__internal_accurate_pow) ;  /* 0x0000000c00007944 */ /* 0x000fea0003c00000 */
[----:B------:R-:W-:Y:S05]  /*2360*/  BSYNC.RECONVERGENT B0 ;  /* 0x0000000000007941 */ /* 0x000fea0003800200 */
.L_x_279:
[----:B------:R-:W0:Y:S01]  /*2370*/  LDC.64 R12, c[0x0][0x388] ;  /* 0x0000e200ff0c7b82 */ /* 0x000e220000000a00 */
[----:B------:R-:W1:Y:S01]  /*2380*/  FRND.F64.TRUNC R14, R10 ;  /* 0x0000000a000e7313 */ /* 0x000e62000030d800 */
[----:B------:R-:W-:Y:S01]  /*2390*/  IMAD.MOV.U32 R23, RZ, RZ, R9 ;  /* 0x000000ffff177224 */ /* 0x000fe200078e0009 */
[----:B------:R-:W-:-:S04]  /*23a0*/  ISETP.EQ.U32.AND P0, PT, R8, RZ, PT ;  /* 0x000000ff0800720c */ /* 0x000fc80003f02070 */
[----:B------:R-:W-:Y:S01]  /*23b0*/  ISETP.EQ.AND.EX P0, PT, R6, -0x80000000, !P2, P0 ;  /* 0x800000000600780c */ /* 0x000fe20005702300 */
[----:B------:R-:W-:Y:S02]  /*23c0*/  DADD R18, -RZ, -R22 ;  /* 0x00000000ff127229 */ /* 0x000fe40000000916 */
[----:B-1----:R-:W-:-:S08]  /*23d0*/  DSETP.NEU.AND P1, PT, R10, R14, PT ;  /* 0x0000000e0a00722a */ /* 0x002fd00003f2d000 */
[----:B------:R-:W-:Y:S02]  /*23e0*/  FSEL R8, R18, R22, P0 ;  /* 0x0000001612087208 */ /* 0x000fe40000000000 */
[----:B------:R-:W-:Y:S02]  /*23f0*/  FSEL R9, R19, R9, P0 ;  /* 0x0000000913097208 */ /* 0x000fe40000000000 */
[----:B------:R-:W-:Y:S01]  /*2400*/  @!P2 FSEL R8, R8, RZ, !P1 ;  /* 0x000000ff0808a208 */ /* 0x000fe20004800000 */
[----:B0-----:R-:W-:Y:S01]  /*2410*/  DADD R16, R10, R12 ;  /* 0x000000000a107229 */ /* 0x001fe2000000000c */
[----:B------:R-:W-:-:S09]  /*2420*/  @!P2 FSEL R9, R9, -QNAN , !P1 ;  /* 0xfff800000909a808 */ /* 0x000fd20004800000 */
[----:B------:R-:W-:-:S04]  /*2430*/  LOP3.LUT R16, R17, 0x7ff00000, RZ, 0xc0, !PT ;  /* 0x7ff0000011107812 */ /* 0x000fc800078ec0ff */
[----:B------:R-:W-:-:S13]  /*2440*/  ISETP.NE.AND P3, PT, R16, 0x7ff00000, PT ;  /* 0x7ff000001000780c */ /* 0x000fda0003f65270 */
[----:B------:R-:W-:Y:S05]  /*2450*/  @P3 BRA `(.L_x_280) ;  /* 0x0000000000543947 */ /* 0x000fea0003800000 */
[----:B------:R-:W-:-:S14]  /*2460*/  DSETP.NAN.AND P1, PT, R10, R12, PT ;  /* 0x0000000c0a00722a */ /* 0x000fdc0003f28000 */
[----:B------:R-:W-:Y:S05]  /*2470*/  @P1 BRA `(.L_x_281) ;  /* 0x0000000000481947 */ /* 0x000fea0003800000 */
[----:B------:R-:W-:-:S14]  /*2480*/  DSETP.NEU.AND P1, PT, |R10|, +INF , PT ;  /* 0x7ff000000a00742a */ /* 0x000fdc0003f2d200 */
[----:B------:R-:W-:Y:S05]  /*2490*/  @!P1 BRA `(.L_x_282) ;  /* 0x0000000000289947 */ /* 0x000fea0003800000 */
[----:B------:R-:W-:-:S14]  /*24a0*/  DSETP.NEU.AND P1, PT, |R12|, +INF , PT ;  /* 0x7ff000000c00742a */ /* 0x000fdc0003f2d200 */
[----:B------:R-:W-:Y:S05]  /*24b0*/  @P1 BRA `(.L_x_280) ;  /* 0x00000000003c1947 */ /* 0x000fea0003800000 */
[C---:B------:R-:W-:Y:S01]  /*24c0*/  ISETP.GE.AND P1, PT, R11.reuse, RZ, PT ;  /* 0x000000ff0b00720c */ /* 0x040fe20003f26270 */
[----:B------:R-:W-:Y:S01]  /*24d0*/  IMAD.MOV.U32 R8, RZ, RZ, RZ ;  /* 0x000000ffff087224 */ /* 0x000fe200078e00ff */
[----:B------:R-:W-:Y:S02]  /*24e0*/  LOP3.LUT R6, R11, 0x7fffffff, RZ, 0xc0, !PT ;  /* 0x7fffffff0b067812 */ /* 0x000fe400078ec0ff */
[----:B------:R-:W-:Y:S02]  /*24f0*/  SEL R9, RZ, 0x7ff00000, !P1 ;  /* 0x7ff00000ff097807 */ /* 0x000fe40004800000 */
[----:B------:R-:W-:-:S03]  /*2500*/  ISETP.NE.AND P1, PT, R6, 0x3fe00000, PT ;  /* 0x3fe000000600780c */ /* 0x000fc60003f25270 */
[----:B------:R-:W-:-:S05]  /*2510*/  VIADD R6, R9, 0x80000000 ;  /* 0x8000000009067836 */ /* 0x000fca0000000000 */
[----:B------:R-:W-:Y:S01]  /*2520*/  @P0 SEL R9, R6, R9, P1 ;  /* 0x0000000906090207 */ /* 0x000fe20000800000 */
[----:B------:R-:W-:Y:S06]  /*2530*/  BRA `(.L_x_280) ;  /* 0x00000000001c7947 */ /* 0x000fec0003800000 */
.L_x_282:
[----:B------:R-:W-:Y:S01]  /*2540*/  ISETP.GE.AND P1, PT, R11, RZ, PT ;  /* 0x000000ff0b00720c */ /* 0x000fe20003f26270 */
[----:B------:R-:W-:-:S03]  /*2550*/  DSETP.NEU.AND P0, PT, R12, -1, PT ;  /* 0xbff000000c00742a */ /* 0x000fc60003f0d000 */
[----:B------:R-:W-:-:S04]  /*2560*/  SEL R8, R2, R3, !P1 ;  /* 0x0000000302087207 */ /* 0x000fc80004800000 */
[----:B------:R-:W-:Y:S01]  /*2570*/  SEL R9, R8, 0x3ff00000, P0 ;  /* 0x3ff0000008097807 */ /* 0x000fe20000000000 */
[----:B------:R-:W-:Y:S01]  /*2580*/  IMAD.MOV.U32 R8, RZ, RZ, RZ ;  /* 0x000000ffff087224 */ /* 0x000fe200078e00ff */
[----:B------:R-:W-:Y:S06]  /*2590*/  BRA `(.L_x_280) ;  /* 0x0000000000047947 */ /* 0x000fec0003800000 */
.L_x_281:
[----:B------:R-:W-:-:S11]  /*25a0*/  DADD R8, R10, R12 ;  /* 0x000000000a087229 */ /* 0x000fd6000000000c */
.L_x_280:
        /* <DEDUP_REMOVED lines=12> */
.L_x_278:
[----:B------:R-:W1:Y:S02]  /*2670*/  LDCU.64 UR4, c[0x0][0x3a0] ;  /* 0x00007400ff0477ac */ /* 0x000e640008000a00 */
[----:B-1----:R-:W-:-:S04]  /*2680*/  ISETP.GE.U32.AND P0, PT, R7, UR4, PT ;  /* 0x0000000407007c0c */ /* 0x002fc8000bf06070 */
[----:B------:R-:W-:-:S13]  /*2690*/  ISETP.GE.U32.AND.EX P0, PT, R4, UR5, PT, P0 ;  /* 0x0000000504007c0c */ /* 0x000fda000bf06100 */
[----:B------:R-:W-:Y:S05]  /*26a0*/  @P0 EXIT ;  /* 0x000000000000094d */ /* 0x000fea0003800000 */
[----:B------:R-:W1:Y:S01]  /*26b0*/  LDC.64 R6, c[0x0][0x380] ;  /* 0x0000e000ff067b82 */ /* 0x000e620000000a00 */
[----:B------:R-:W2:Y:S01]  /*26c0*/  LDCU.64 UR4, c[0x0][0x388] ;  /* 0x00007100ff0477ac */ /* 0x000ea20008000a00 */
[----:B------:R-:W3:Y:S06]  /*26d0*/  LDCU.64 UR12, c[0x0][0x3a0] ;  /* 0x00007400ff0c77ac */ /* 0x000eec0008000a00 */
[----:B------:R-:W4:Y:S08]  /*26e0*/  LDC R4, c[0x0][0x38c] ;  /* 0x0000e300ff047b82 */ /* 0x000f300000000800 */
[----:B0-----:R-:W0:Y:S08]  /*26f0*/  LDC.64 R10, c[0x0][0x388] ;  /* 0x0000e200ff0a7b82 */ /* 0x001e300000000a00 */
[----:B------:R-:W5:Y:S01]  /*2700*/  LDC.64 R12, c[0x0][0x390] ;  /* 0x0000e400ff0c7b82 */ /* 0x000f620000000a00 */
[----:B-1----:R-:W-:-:S04]  /*2710*/  LEA R6, P0, R0, R6, 0x3 ;  /* 0x0000000600067211 */ /* 0x002fc800078018ff */
[----:B------:R-:W-:Y:S02]  /*2720*/  IADD3 R20, P1, PT, R6, 0x8, RZ ;  /* 0x0000000806147810 */ /* 0x000fe40007f3e0ff */
[----:B------:R-:W-:Y:S01]  /*2730*/  LEA.HI.X R7, R0, R7, R5, 0x3, P0 ;  /* 0x0000000700077211 */ /* 0x000fe200000f1c05 */
[----:B------:R-:W1:Y:S04]  /*2740*/  LDC.64 R14, c[0x0][0x398] ;  /* 0x0000e600ff0e7b82 */ /* 0x000e680000000a00 */
[----:B--234-:R-:W-:-:S07]  /*2750*/  IMAD.X R21, RZ, RZ, R7, P1 ;  /* 0x000000ffff157224 */ /* 0x01cfce00008e0607 */
.L_x_289:
[----:B------:R-:W-:Y:S01]  /*2760*/  IMAD.MOV.U32 R6, RZ, RZ, R0 ;  /* 0x000000ffff067224 */ /* 0x000fe200078e0000 */
[----:B------:R-:W-:Y:S01]  /*2770*/  DADD R22, -RZ, |UR4| ;  /* 0x40000004ff167e29 */ /* 0x000fe20008000100 */
[----:B------:R-:W-:Y:S01]  /*2780*/  IMAD.MOV.U32 R7, RZ, RZ, R5 ;  /* 0x000000ffff077224 */ /* 0x000fe200078e0005 */
[----:B------:R-:W-:Y:S01]  /*2790*/  BSSY.RECONVERGENT B0, `(.L_x_283) ;  /* 0x0000010000007945 */ /* 0x000fe20003800200 */
[----:B------:R-:W-:Y:S01]  /*27a0*/  ISETP.GE.AND P2, PT, R4, RZ, PT ;  /* 0x000000ff0400720c */ /* 0x000fe20003f46270 */
[----:B------:R-:W-:Y:S01]  /*27b0*/  IMAD.MOV.U32 R16, RZ, RZ, R20 ;  /* 0x000000ffff107224 */ /* 0x000fe200078e0014 */
[----:B------:R-:W1:Y:S01]  /*27c0*/  I2F.F64.U64 R18, R6 ;  /* 0x0000000600127312 */ /* 0x000e620000301800 */
[----:B------:R-:W-:-:S04]  /*27d0*/  MOV R44, 0x2890 ;  /* 0x00002890002c7802 */ /* 0x000fc80000000f00 */
[----:B------:R-:W-:Y:S01]  /*27e0*/  IMAD.MOV.U32 R43, RZ, RZ, R23 ;  /* 0x000000ffff2b7224 */ /* 0x000fe200078e0017 */
[----:B-1---5:R-:W-:-:S10]  /*27f0*/  DFMA R18, R18, R14, R12 ;  /* 0x0000000e1212722b */ /* 0x022fd4000000000c */
[--C-:B------:R-:W-:Y:S01]  /*2800*/  SHF.R.U32.HI R8, RZ, 0x14, R19.reuse ;  /* 0x00000014ff087819 */ /* 0x100fe20000011613 */
[----:B------:R-:W-:Y:S02]  /*2810*/  IMAD.MOV.U32 R42, RZ, RZ, R18 ;  /* 0x000000ffff2a7224 */ /* 0x000fe400078e0012 */
[----:B------:R-:W-:Y:S01]  /*2820*/  IMAD.MOV.U32 R9, RZ, RZ, R19 ;  /* 0x000000ffff097224 */ /* 0x000fe200078e0013 */
[----:B------:R-:W-:-:S05]  /*2830*/  LOP3.LUT R8, R8, 0x7ff, RZ, 0xc0, !PT ;  /* 0x000007ff08087812 */ /* 0x000fca00078ec0ff */
[----:B------:R-:W-:-:S05]  /*2840*/  VIADD R17, R8, 0xfffffc0c ;  /* 0xfffffc0c08117836 */ /* 0x000fca0000000000 */
[CC--:B------:R-:W-:Y:S02]  /*2850*/  SHF.L.U64.HI R6, R18.reuse, R17.reuse, R19 ;  /* 0x0000001112067219 */ /* 0x0c0fe40000010213 */
[----:B------:R-:W-:Y:S01]  /*2860*/  SHF.L.U32 R7, R18, R17, RZ ;  /* 0x0000001112077219 */ /* 0x000fe200000006ff */
[----:B------:R-:W-:-:S07]  /*2870*/  IMAD.MOV.U32 R17, RZ, RZ, R21 ;  /* 0x000000ffff117224 */ /* 0x000fce00078e0015 */
[----:B0-----:R-:W-:Y:S05]  /*2880*/  CALL.REL.NOINC `($logspace_f64$__internal_accurate_pow) ;  /* 0x0000000400b47944 */ /* 0x001fea0003c00000 */
[----:B------:R-:W-:Y:S05]  /*2890*/  BSYNC.RECONVERGENT B0 ;  /* 0x0000000000007941 */ /* 0x000fea0003800200 */
.L_x_283:
[----:B------:R-:W-:Y:S01]  /*28a0*/  DADD R24, R18, R10 ;  /* 0x0000000012187229 */ /* 0x000fe2000000000a */
[----:B------:R-:W0:Y:S01]  /*28b0*/  FRND.F64.TRUNC R20, R18 ;  /* 0x0000001200147313 */ /* 0x000e22000030d800 */
[----:B------:R-:W-:Y:S01]  /*28c0*/  IMAD.MOV.U32 R8, RZ, RZ, R22 ;  /* 0x000000ffff087224 */ /* 0x000fe200078e0016 */
[----:B------:R-:W-:-:S04]  /*28d0*/  ISETP.EQ.U32.AND P0, PT, R7, RZ, PT ;  /* 0x000000ff0700720c */ /* 0x000fc80003f02070 */
[----:B------:R-:W-:Y:S01]  /*28e0*/  ISETP.EQ.AND.EX P0, PT, R6, -0x80000000, !P2, P0 ;  /* 0x800000000600780c */ /* 0x000fe20005702300 */
[----:B------:R-:W-:Y:S02]  /*28f0*/  DADD R26, -RZ, -R8 ;  /* 0x00000000ff1a7229 */ /* 0x000fe40000000908 */
[----:B------:R-:W-:-:S04]  /*2900*/  LOP3.LUT R24, R25, 0x7ff00000, RZ, 0xc0, !PT ;  /* 0x7ff0000019187812 */ /* 0x000fc800078ec0ff */
[----:B------:R-:W-:Y:S01]  /*2910*/  ISETP.NE.AND P3, PT, R24, 0x7ff00000, PT ;  /* 0x7ff000001800780c */ /* 0x000fe20003f65270 */
[----:B0-----:R-:W-:-:S03]  /*2920*/  DSETP.NEU.AND P1, PT, R18, R20, PT ;  /* 0x000000141200722a */ /* 0x001fc60003f2d000 */
[----:B------:R-:W-:Y:S02]  /*2930*/  FSEL R6, R26, R22, P0 ;  /* 0x000000161a067208 */ /* 0x000fe40000000000 */
[----:B------:R-:W-:Y:S02]  /*2940*/  FSEL R7, R27, R9, P0 ;  /* 0x000000091b077208 */ /* 0x000fe40000000000 */
[----:B------:R-:W-:Y:S02]  /*2950*/  @!P2 FSEL R6, R6, RZ, !P1 ;  /* 0x000000ff0606a208 */ /* 0x000fe40004800000 */
[----:B------:R-:W-:-:S03]  /*2960*/  @!P2 FSEL R7, R7, -QNAN , !P1 ;  /* 0xfff800000707a808 */ /* 0x000fc60004800000 */
[----:B------:R-:W-:Y:S05]  /*2970*/  @P3 BRA `(.L_x_284) ;  /* 0x00000000004c3947 */ /* 0x000fea0003800000 */
[----:B------:R-:W-:-:S14]  /*2980*/  DSETP.NAN.AND P1, PT, R18, R10, PT ;  /* 0x0000000a1200722a */ /* 0x000fdc0003f28000 */
[----:B------:R-:W-:Y:S01]  /*2990*/  @P1 DADD R6, R18, R10 ;  /* 0x0000000012061229 */ /* 0x000fe2000000000a */
[----:B------:R-:W-:Y:S10]  /*29a0*/  @P1 BRA `(.L_x_284) ;  /* 0x0000000000401947 */ /* 0x000ff40003800000 */
        /* <DEDUP_REMOVED lines=9> */
[C---:B------:R-:W-:Y:S02]  /*2a40*/  ISETP.GE.AND P1, PT, R19.reuse, RZ, PT ;  /* 0x000000ff1300720c */ /* 0x040fe40003f26270 */
[----:B------:R-:W-:Y:S02]  /*2a50*/  LOP3.LUT R6, R19, 0x7fffffff, RZ, 0xc0, !PT ;  /* 0x7fffffff13067812 */ /* 0x000fe400078ec0ff */
[----:B------:R-:W-:Y:S02]  /*2a60*/  SEL R7, RZ, 0x7ff00000, !P1 ;  /* 0x7ff00000ff077807 */ /* 0x000fe40004800000 */
[----:B------:R-:W-:-:S03]  /*2a70*/  ISETP.NE.AND P1, PT, R6, 0x3fe00000, PT ;  /* 0x3fe000000600780c */ /* 0x000fc60003f25270 */
[----:B------:R-:W-:-:S05]  /*2a80*/  VIADD R6, R7, 0x80000000 ;  /* 0x8000000007067836 */ /* 0x000fca0000000000 */
[----:B------:R-:W-:Y:S01]  /*2a90*/  @P0 SEL R7, R6, R7, P1 ;  /* 0x0000000706070207 */ /* 0x000fe20000800000 */
[----:B------:R-:W-:-:S07]  /*2aa0*/  IMAD.MOV.U32 R6, RZ, RZ, RZ ;  /* 0x000000ffff067224 */ /* 0x000fce00078e00ff */
.L_x_284:
[----:B------:R-:W-:Y:S01]  /*2ab0*/  IADD3 R8, P0, PT, R0, 0x1, RZ ;  /* 0x0000000100087810 */ /* 0x000fe20007f1e0ff */
[----:B------:R-:W-:Y:S01]  /*2ac0*/  DSETP.NEU.AND P1, PT, R10, 1, PT ;  /* 0x3ff000000a00742a */ /* 0x000fe20003f2d000 */
[----:B------:R-:W-:Y:S01]  /*2ad0*/  BSSY.RECONVERGENT B0, `(.L_x_285) ;  /* 0x0000016000007945 */ /* 0x000fe20003800200 */
[----:B------:R-:W-:Y:S01]  /*2ae0*/  DADD R22, -RZ, |R10| ;  /* 0x00000000ff167229 */ /* 0x000fe2000000050a */
[----:B------:R-:W-:Y:S01]  /*2af0*/  ISETP.GE.AND P2, PT, R4, RZ, PT ;  /* 0x000000ff0400720c */ /* 0x000fe20003f46270 */
[----:B------:R-:W-:Y:S01]  /*2b00*/  IMAD.X R9, RZ, RZ, R5, P0 ;  /* 0x000000ffff097224 */ /* 0x000fe200000e0605 */
[----:B------:R-:W-:Y:S01]  /*2b10*/  MOV R44, 0x2c30 ;  /* 0x00002c30002c7802 */ /* 0x000fe20000000f00 */
[----:B------:R-:W-:-:S04]  /*2b20*/  DSETP.NEU.AND P0, PT, R18, RZ, PT ;  /* 0x000000ff1200722a */ /* 0x000fc80003f0d000 */
[----:B------:R-:W0:Y:S02]  /*2b30*/  I2F.F64.U64 R8, R8 ;  /* 0x0000000800087312 */ /* 0x000e240000301800 */
[----:B------:R-:W-:Y:S01]  /*2b40*/  FSEL R20, R6, RZ, P0 ;  /* 0x000000ff06147208 */ /* 0x000fe20000000000 */
[----:B------:R-:W-:Y:S01]  /*2b50*/  IMAD.MOV.U32 R43, RZ, RZ, R23 ;  /* 0x000000ffff2b7224 */ /* 0x000fe200078e0017 */
[----:B------:R-:W-:Y:S02]  /*2b60*/  FSEL R6, R7, 1.875, P0 ;  /* 0x3ff0000007067808 */ /* 0x000fe40000000000 */
[----:B------:R-:W-:Y:S02]  /*2b70*/  FSEL R20, R20, RZ, P1 ;  /* 0x000000ff14147208 */ /* 0x000fe40000800000 */
[----:B------:R-:W-:-:S05]  /*2b80*/  FSEL R21, R6, 1.875, P1 ;  /* 0x3ff0000006157808 */ /* 0x000fca0000800000 */
[----:B------:R1:W-:Y:S01]  /*2b90*/  STG.E.64 desc[UR6][R16.64+-0x8], R20 ;  /* 0xfffff81410007986 */ /* 0x0003e2000c101b06 */
[----:B0-----:R-:W-:-:S10]  /*2ba0*/  DFMA R18, R8, R14, R12 ;  /* 0x0000000e0812722b */ /* 0x001fd4000000000c */
[--C-:B------:R-:W-:Y:S01]  /*2bb0*/  SHF.R.U32.HI R6, RZ, 0x14, R19.reuse ;  /* 0x00000014ff067819 */ /* 0x100fe20000011613 */
[----:B------:R-:W-:Y:S02]  /*2bc0*/  IMAD.MOV.U32 R42, RZ, RZ, R18 ;  /* 0x000000ffff2a7224 */ /* 0x000fe400078e0012 */
[----:B------:R-:W-:Y:S01]  /*2bd0*/  IMAD.MOV.U32 R9, RZ, RZ, R19 ;  /* 0x000000ffff097224 */ /* 0x000fe200078e0013 */
[----:B------:R-:W-:-:S05]  /*2be0*/  LOP3.LUT R6, R6, 0x7ff, RZ, 0xc0, !PT ;  /* 0x000007ff06067812 */ /* 0x000fca00078ec0ff */
[----:B------:R-:W-:-:S05]  /*2bf0*/  VIADD R7, R6, 0xfffffc0c ;  /* 0xfffffc0c06077836 */ /* 0x000fca0000000000 */
[CC--:B------:R-:W-:Y:S02]  /*2c00*/  SHF.L.U64.HI R6, R18.reuse, R7.reuse, R19 ;  /* 0x0000000712067219 */ /* 0x0c0fe40000010213 */
[----:B-1----:R-:W-:-:S07]  /*2c10*/  SHF.L.U32 R7, R18, R7, RZ ;  /* 0x0000000712077219 */ /* 0x002fce00000006ff */
[----:B------:R-:W-:Y:S05]  /*2c20*/  CALL.REL.NOINC `($logspace_f64$__internal_accurate_pow) ;  /* 0x0000000000cc7944 */ /* 0x000fea0003c00000 */
[----:B------:R-:W-:Y:S05]  /*2c30*/  BSYNC.RECONVERGENT B0 ;  /* 0x0000000000007941 */ /* 0x000fea0003800200 */
.L_x_285:
        /* <DEDUP_REMOVED lines=15> */
[----:B------:R-:W-:Y:S05]  /*2d30*/  @P1 BRA `(.L_x_287) ;  /* 0x0000000000481947 */ /* 0x000fea0003800000 */
[----:B------:R-:W-:-:S14]  /*2d40*/  DSETP.NEU.AND P1, PT, |R18|, +INF , PT ;  /* 0x7ff000001200742a */ /* 0x000fdc0003f2d200 */
[----:B------:R-:W-:Y:S05]  /*2d50*/  @!P1 BRA `(.L_x_288) ;  /* 0x0000000000289947 */ /* 0x000fea0003800000 */
        /* <DEDUP_REMOVED lines=8> */
[----:B------:R-:W-:Y:S01]  /*2de0*/  IMAD.MOV.U32 R6, RZ, RZ, RZ ;  /* 0x000000ffff067224 */ /* 0x000fe200078e00ff */
[----:B------:R-:W-:Y:S06]  /*2df0*/  BRA `(.L_x_286) ;  /* 0x00000000001c7947 */ /* 0x000fec0003800000 */
.L_x_288:
[----:B------:R-:W-:Y:S01]  /*2e00*/  ISETP.GE.AND P1, PT, R19, RZ, PT ;  /* 0x000000ff1300720c */ /* 0x000fe20003f26270 */
[----:B------:R-:W-:-:S03]  /*2e10*/  DSETP.NEU.AND P0, PT, R10, -1, PT ;  /* 0xbff000000a00742a */ /* 0x000fc60003f0d000 */
[----:B------:R-:W-:-:S04]  /*2e20*/  SEL R6, R2, R3, !P1 ;  /* 0x0000000302067207 */ /* 0x000fc80004800000 */
[----:B------:R-:W-:Y:S01]  /*2e30*/  SEL R7, R6, 0x3ff00000, P0 ;  /* 0x3ff0000006077807 */ /* 0x000fe20000000000 */
[----:B------:R-:W-:Y:S01]  /*2e40*/  IMAD.MOV.U32 R6, RZ, RZ, RZ ;  /* 0x000000ffff067224 */ /* 0x000fe200078e00ff */
[----:B------:R-:W-:Y:S06]  /*2e50*/  BRA `(.L_x_286) ;  /* 0x0000000000047947 */ /* 0x000fec0003800000 */
.L_x_287:
[----:B------:R-:W-:-:S11]  /*2e60*/  DADD R6, R18, R10 ;  /* 0x0000000012067229 */ /* 0x000fd6000000000a */
.L_x_286:
[----:B------:R-:W-:Y:S02]  /*2e70*/  DSETP.NEU.AND P0, PT, R18, RZ, PT ;  /* 0x000000ff1200722a */ /* 0x000fe40003f0d000 */
[----:B------:R-:W-:-:S04]  /*2e80*/  DSETP.NEU.AND P1, PT, R10, 1, PT ;  /* 0x3ff000000a00742a */ /* 0x000fc80003f2d000 */
        /* <DEDUP_REMOVED lines=13> */
        .type           $logspace_f64$__internal_accurate_pow,@function
        .size           $logspace_f64$__internal_accurate_pow,(.L_x_374 - $logspace_f64$__internal_accurate_pow)
$logspace_f64$__internal_accurate_pow:
[----:B------:R-:W-:Y:S01]  /*2f60*/  ISETP.GT.U32.AND P0, PT, R43, 0xfffff, PT ;  /* 0x000fffff2b00780c */ /* 0x000fe20003f04070 */
[--C-:B------:R-:W-:Y:S01]  /*2f70*/  IMAD.MOV.U32 R23, RZ, RZ, R43.reuse ;  /* 0x000000ffff177224 */ /* 0x100fe200078e002b */
[----:B------:R-:W-:Y:S01]  /*2f80*/  UMOV UR8, 0x7d2cafe2 ;  /* 0x7d2cafe200087882 */ /* 0x000fe20000000000 */
[----:B------:R-:W-:Y:S01]  /*2f90*/  IMAD.MOV.U32 R26, RZ, RZ, 0x41ad3b5a ;  /* 0x41ad3b5aff1a7424 */ /* 0x000fe200078e00ff */
[----:B------:R-:W-:Y:S01]  /*2fa0*/  UMOV UR9, 0x3eb0f5ff ;  /* 0x3eb0f5ff00097882 */ /* 0x000fe20000000000 */
[----:B------:R-:W-:Y:S01]  /*2fb0*/  IMAD.MOV.U32 R27, RZ, RZ, 0x3ed0f5d2 ;  /* 0x3ed0f5d2ff1b7424 */ /* 0x000fe200078e00ff */
[----:B------:R-:W-:Y:S01]  /*2fc0*/  SHF.R.U32.HI R43, RZ, 0x14, R43 ;  /* 0x00000014ff2b7819 */ /* 0x000fe2000001162b */
[----:B------:R-:W-:Y:S01]  /*2fd0*/  UMOV UR10, 0x3b39803f ;  /* 0x3b39803f000a7882 */ /* 0x000fe20000000000 */
[----:B------:R-:W-:-:S05]  /*2fe0*/  UMOV UR11, 0x3c7abc9e ;  /* 0x3c7abc9e000b7882 */ /* 0x000fca0000000000 */
        /* <DEDUP_REMOVED lines=17> */
[----:B------:R-:W-:-:S08]  /*3100*/  DFMA R28, R22, R28, R22 ;  /* 0x0000001c161c722b */ /* 0x000fd00000000016 */
        /* <DEDUP_REMOVED lines=17> */
[----:B------:R-:W-:-:S05]  /*3220*/  DFMA R26, R24, -R22, R26 ;  /* 0x80000016181a722b */ /* 0x000fca000000001a */
        /* <DEDUP_REMOVED lines=14> */
[----:B------:R-:W-:-:S06]  /*3310*/  DMUL R30, R22, R22 ;  /* 0x00000016161e7228 */ /* 0x000fcc0000000000 */
[----:B------:R-:W-:Y:S01]  /*3320*/  DADD R28, R28, -UR8 ;  /* 0x800000081c1c7e29 */ /* 0x000fe20008000000 */
[----:B------:R-:W-:Y:S01]  /*3330*/  UMOV UR8, 0x80000000 ;  /* 0x8000000000087882 */ /* 0x000fe20000000000 */
[----:B------:R-:W-:Y:S01]  /*3340*/  DFMA R34, R22, R22, -R30 ;  /* 0x000000161622722b */ /* 0x000fe2000000081e */
[----:B------:R-:W-:-:S07]  /*3350*/  UMOV UR9, 0x43300000 ;  /* 0x4330000000097882 */ /* 0x000fce0000000000 */
[C---:B------:R-:W-:Y:S02]  /*3360*/  DFMA R32, R22.reuse, R32, R34 ;  /* 0x000000201620722b */ /* 0x040fe40000000022 */
[----:B------:R-:W-:-:S08]  /*3370*/  DMUL R34, R22, R30 ;  /* 0x0000001e16227228 */ /* 0x000fd00000000000 */
[----:B------:R-:W-:-:S08]  /*3380*/  DFMA R36, R22, R30, -R34 ;  /* 0x0000001e1624722b */ /* 0x000fd00000000822 */
[----:B------:R-:W-:Y:S02]  /*3390*/  DFMA R36, R26, R30, R36 ;  /* 0x0000001e1a24722b */ /* 0x000fe40000000024 */
[----:B------:R-:W-:-:S06]  /*33a0*/  DADD R30, R24, R28 ;  /* 0x00000000181e7229 */ /* 0x000fcc000000001c */
[----:B------:R-:W-:Y:S02]  /*33b0*/  DFMA R32, R22, R32, R36 ;  /* 0x000000201620722b */ /* 0x000fe40000000024 */
[----:B------:R-:W-:-:S08]  /*33c0*/  DADD R36, R24, -R30 ;  /* 0x0000000018247229 */ /* 0x000fd0000000081e */
[----:B------:R-:W-:Y:S02]  /*33d0*/  DADD R36, R28, R36 ;  /* 0x000000001c247229 */ /* 0x000fe40000000024 */
[----:B------:R-:W-:-:S08]  /*33e0*/  DMUL R28, R30, R34 ;  /* 0x000000221e1c7228 */ /* 0x000fd00000000000 */
[----:B------:R-:W-:-:S08]  /*33f0*/  DFMA R24, R30, R34, -R28 ;  /* 0x000000221e18722b */ /* 0x000fd0000000081c */
[----:B------:R-:W-:-:S08]  /*3400*/  DFMA R24, R30, R32, R24 ;  /* 0x000000201e18722b */ /* 0x000fd00000000018 */
[----:B------:R-:W-:-:S08]  /*3410*/  DFMA R36, R36, R34, R24 ;  /* 0x000000222424722b */ /* 0x000fd00000000018 */
[----:B------:R-:W-:-:S08]  /*3420*/  DADD R30, R28, R36 ;  /* 0x000000001c1e7229 */ /* 0x000fd00000000024 */
[--C-:B------:R-:W-:Y:S02]  /*3430*/  DADD R24, R22, R30.reuse ;  /* 0x0000000016187229 */ /* 0x100fe4000000001e */
[----:B------:R-:W-:-:S06]  /*3440*/  DADD R28, R28, -R30 ;  /* 0x000000001c1c7229 */ /* 0x000fcc000000081e */
[----:B------:R-:W-:Y:S02]  /*3450*/  DADD R22, R22, -R24 ;  /* 0x0000000016167229 */ /* 0x000fe40000000818 */
[----:B------:R-:W-:-:S06]  /*3460*/  DADD R28, R36, R28 ;  /* 0x00000000241c7229 */ /* 0x000fcc000000001c */
[----:B------:R-:W-:-:S08]  /*3470*/  DADD R22, R30, R22 ;  /* 0x000000001e167229 */ /* 0x000fd00000000016 */
[----:B------:R-:W-:Y:S01]  /*3480*/  DADD R28, R28, R22 ;  /* 0x000000001c1c7229 */ /* 0x000fe20000000016 */
[C---:B------:R-:W-:Y:S02]  /*3490*/  VIADD R22, R43.reuse, 0xfffffc01 ;  /* 0xfffffc012b167836 */ /* 0x040fe40000000000 */
[----:B------:R-:W-:Y:S02]  /*34a0*/  @P1 VIADD R22, R43, 0xfffffc02 ;  /* 0xfffffc022b161836 */ /* 0x000fe40000000000 */
[----:B------:R-:W-:-:S03]  /*34b0*/  IMAD.MOV.U32 R23, RZ, RZ, 0x43300000 ;  /* 0x43300000ff177424 */ /* 0x000fc600078e00ff */
[----:B------:R-:W-:Y:S01]  /*34c0*/  DADD R28, R26, R28 ;  /* 0x000000001a1c7229 */ /* 0x000fe2000000001c */
[----:B------:R-:W-:Y:S01]  /*34d0*/  LOP3.LUT R22, R22, 0x80000000, RZ, 0x3c, !PT ;  /* 0x8000000016167812 */ /* 0x000fe200078e3cff */
[----:B------:R-:W-:-:S04]  /*34e0*/  IMAD.MOV.U32 R43, RZ, RZ, R9 ;  /* 0x000000ffff2b7224 */ /* 0x000fc800078e0009 */
[----:B------:R-:W-:Y:S01]  /*34f0*/  IMAD.SHL.U32 R9, R43, 0x2, RZ ;  /* 0x000000022b097824 */ /* 0x000fe200078e00ff */
[----:B------:R-:W-:Y:S01]  /*3500*/  DADD R22, R22, -UR8 ;  /* 0x8000000816167e29 */ /* 0x000fe20008000000 */
[----:B------:R-:W-:Y:S01]  /*3510*/  UMOV UR8, 0xfefa39ef ;  /* 0xfefa39ef00087882 */ /* 0x000fe20000000000 */
[----:B------:R-:W-:Y:S01]  /*3520*/  DADD R30, R24, R28 ;  /* 0x00000000181e7229 */ /* 0x000fe2000000001c */
[----:B------:R-:W-:Y:S01]  /*3530*/  UMOV UR9, 0x3fe62e42 ;  /* 0x3fe62e4200097882 */ /* 0x000fe20000000000 */
[----:B------:R-:W-:-:S06]  /*3540*/  ISETP.GT.U32.AND P0, PT, R9, -0x2000001, PT ;  /* 0xfdffffff0900780c */ /* 0x000fcc0003f04070 */
[--C-:B------:R-:W-:Y:S02]  /*3550*/  DFMA R26, R22, UR8, R30.reuse ;  /* 0x00000008161a7c2b */ /* 0x100fe4000800001e */
[----:B------:R-:W-:-:S06]  /*3560*/  DADD R32, R24, -R30 ;  /* 0x0000000018207229 */ /* 0x000fcc000000081e */
[----:B------:R-:W-:Y:S02]  /*3570*/  DFMA R24, R22, -UR8, R26 ;  /* 0x8000000816187c2b */ /* 0x000fe4000800001a */
[----:B------:R-:W-:-:S06]  /*3580*/  DADD R32, R28, R32 ;  /* 0x000000001c207229 */ /* 0x000fcc0000000020 */
[----:B------:R-:W-:-:S08]  /*3590*/  DADD R24, -R30, R24 ;  /* 0x000000001e187229 */ /* 0x000fd00000000118 */
[----:B------:R-:W-:-:S08]  /*35a0*/  DADD R24, R32, -R24 ;  /* 0x0000000020187229 */ /* 0x000fd00000000818 */
[----:B------:R-:W-:Y:S01]  /*35b0*/  DFMA R24, R22, UR10, R24 ;  /* 0x0000000a16187c2b */ /* 0x000fe20008000018 */
[----:B------:R-:W-:-:S04]  /*35c0*/  LOP3.LUT R22, R43, 0xff0fffff, RZ, 0xc0, !PT ;  /* 0xff0fffff2b167812 */ /* 0x000fc800078ec0ff */
[----:B------:R-:W-:-:S03]  /*35d0*/  SEL R43, R22, R43, P0 ;  /* 0x0000002b162b7207 */ /* 0x000fc60000000000 */
[----:B------:R-:W-:-:S08]  /*35e0*/  DADD R28, R26, R24 ;  /* 0x000000001a1c7229 */ /* 0x000fd00000000018 */
[----:B------:R-:W-:Y:S02]  /*35f0*/  DADD R22, R26, -R28 ;  /* 0x000000001a167229 */ /* 0x000fe4000000081c */
[----:B------:R-:W-:-:S06]  /*3600*/  DMUL R26, R28, R42 ;  /* 0x0000002a1c1a7228 */ /* 0x000fcc0000000000 */
[----:B------:R-:W-:Y:S02]  /*3610*/  DADD R22, R24, R22 ;  /* 0x0000000018167229 */ /* 0x000fe40000000016 */
[----:B------:R-:W-:-:S08]  /*3620*/  DFMA R28, R28, R42, -R26 ;  /* 0x0000002a1c1c722b */ /* 0x000fd0000000081a */
[----:B------:R-:W-:Y:S01]  /*3630*/  DFMA R28, R22, R42, R28 ;  /* 0x0000002a161c722b */ /* 0x000fe2000000001c */
[----:B------:R-:W-:Y:S02]  /*3640*/  IMAD.MOV.U32 R22, RZ, RZ, 0x652b82fe ;  /* 0x652b82feff167424 */ /* 0x000fe400078e00ff */
[----:B------:R-:W-:-:S05]  /*3650*/  IMAD.MOV.U32 R23, RZ, RZ, 0x3ff71547 ;  /* 0x3ff71547ff177424 */ /* 0x000fca00078e00ff */
        /* <DEDUP_REMOVED lines=52> */
[----:B------:R-:W-:-:S03]  /*39a0*/  @!P0 IMAD R25, R9, 0x100000, R25 ;  /* 0x0010000009198824 */ /* 0x000fc600078e0219 */
[----:B------:R-:W-:Y:S01]  /*39b0*/  @!P0 LEA R23, R22, 0x3ff00000, 0x14 ;  /* 0x3ff0000016178811 */ /* 0x000fe200078ea0ff */
[----:B------:R-:W-:-:S06]  /*39c0*/  @!P0 IMAD.MOV.U32 R22, RZ, RZ, RZ ;  /* 0x000000ffff168224 */ /* 0x000fcc00078e00ff */
[----:B------:R-:W-:-:S11]  /*39d0*/  @!P0 DMUL R28, R24, R22 ;  /* 0x00000016181c8228 */ /* 0x000fd60000000000 */
.L_x_290:
[----:B------:R-:W-:Y:S01]  /*39e0*/  DFMA R26, R26, R28, R28 ;  /* 0x0000001c1a1a722b */ /* 0x000fe2000000001c */
[----:B------:R-:W-:Y:S01]  /*39f0*/  IMAD.MOV.U32 R45, RZ, RZ, 0x0 ;  /* 0x00000000ff2d7424 */ /* 0x000fe200078e00ff */
[----:B------:R-:W-:-:S08]  /*3a00*/  DSETP.NEU.AND P0, PT, |R28|, +INF , PT ;  /* 0x7ff000001c00742a */ /* 0x000fd00003f0d200 */
[----:B------:R-:W-:Y:S02]  /*3a10*/  FSEL R22, R28, R26, !P0 ;  /* 0x0000001a1c167208 */ /* 0x000fe40004000000 */
[----:B------:R-:W-:Y:S01]  /*3a20*/  FSEL R9, R29, R27, !P0 ;  /* 0x0000001b1d097208 */ /* 0x000fe20004000000 */
[----:B------:R-:W-:Y:S06]  /*3a30*/  RET.REL.NODEC R44 `(logspace_f64) ;  /* 0xffffffc42c707950 */ /* 0x000fec0003c3ffff */
.L_x_291:
        /* <DEDUP_REMOVED lines=12> */
.L_x_374:


//--------------------- .text.logspace_f32        --------------------------
	.section	.text.logspace_f32,"ax",@progbits
	.align	128
        .global         logspace_f32
        .type           logspace_f32,@function
        .size           logspace_f32,(.L_x_384 - logspace_f32)
        .other          logspace_f32,@"STO_CUDA_ENTRY STV_DEFAULT"
logspace_f32:
.text.logspace_f32:
        /* <DEDUP_REMOVED lines=8> */
[----:B------:R-:W-:-:S06]  /*0080*/  USHF.R.U32.HI UR7, URZ, 0x2, UR7 ;  /* 0x00000002ff077899 */ /* 0x000fcc0008011607 */
[----:B------:R-:W-:Y:S02]  /*0090*/  IMAD.U32 R2, RZ, RZ, UR7 ;  /* 0x00000007ff027e24 */ /* 0x000fe4000f8e00ff */
[----:B0-----:R-:W-:-:S05]  /*00a0*/  IMAD R0, R15, UR4, R0 ;  /* 0x000000040f007c24 */ /* 0x001fca000f8e0200 */
[----:B------:R-:W-:-:S04]  /*00b0*/  ISETP.LT.U32.AND P0, PT, R0, UR6, PT ;  /* 0x0000000600007c0c */ /* 0x000fc8000bf01070 */
[----:B------:R-:W-:-:S13]  /*00c0*/  ISETP.GT.U32.AND.EX P0, PT, R2, RZ, PT, P0 ;  /* 0x000000ff0200720c */ /* 0x000fda0003f04100 */
[----:B--2---:R-:W-:Y:S05]  /*00d0*/  @!P0 BRA `(.L_x_293) ;  /* 0x00000010006c8947 */ /* 0x004fea0003800000 */
[----:B------:R-:W0:Y:S01]  /*00e0*/  LDC R19, c[0x0][0x388] ;  /* 0x0000e200ff137b82 */ /* 0x000e220000000800 */
[----:B------:R-:W-:Y:S01]  /*00f0*/  IMAD.MOV.U32 R8, RZ, RZ, 0x3a2c32e4 ;  /* 0x3a2c32e4ff087424 */ /* 0x000fe200078e00ff */
[----:B------:R-:W1:Y:S01]  /*0100*/  LDCU.64 UR4, c[0x0][0x380] ;  /* 0x00007000ff0477ac */ /* 0x000e620008000a00 */
[C---:B------:R-:W-:Y:S01]  /*0110*/  SHF.L.U32 R10, R0.reuse, 0x2, RZ ;  /* 0x00000002000a7819 */ /* 0x040fe200000006ff */
[----:B------:R-:W-:Y:S02]  /*0120*/  IMAD.MOV.U32 R17, RZ, RZ, R0 ;  /* 0x000000ffff117224 */ /* 0x000fe400078e0000 */
[----:B------:R-:W-:Y:S01]  /*0130*/  IMAD.MOV.U32 R18, RZ, RZ, RZ ;  /* 0x000000ffff127224 */ /* 0x000fe200078e00ff */
[C---:B-1----:R-:W-:Y:S01]  /*0140*/  LEA R12, P1, R0.reuse, UR4, 0x4 ;  /* 0x00000004000c7c11 */ /* 0x042fe2000f8220ff */
[C---:B0-----:R-:W-:Y:S01]  /*0150*/  FMUL R2, |R19|.reuse, 16777216 ;  /* 0x4b80000013027820 */ /* 0x041fe20000400200 */
[----:B------:R-:W-:Y:S02]  /*0160*/  FSETP.GEU.AND P0, PT, |R19|, 1.175494350822287508e-38, PT ;  /* 0x008000001300780b */ /* 0x000fe40003f0e200 */
[----:B------:R-:W-:-:S02]  /*0170*/  LEA.HI.X R13, R0, UR5, RZ, 0x4, P1 ;  /* 0x00000005000d7c11 */ /* 0x000fc400088f24ff */
        /* <DEDUP_REMOVED lines=12> */
[C---:B------:R-:W-:Y:S01]  /*0240*/  FSETP.EQ.OR P0, PT, R19.reuse, RZ, !P0 ;  /* 0x000000ff1300720b */ /* 0x040fe20004702400 */
[----:B------:R-:W-:Y:S01]  /*0250*/  FADD R19, R19, R19 ;  /* 0x0000001313137221 */ /* 0x000fe20000000000 */
        /* <DEDUP_REMOVED lines=15> */
[----:B------:R-:W-:-:S04]  /*0350*/  FMUL R2, R6, 3 ;  /* 0x4040000006027820 */ /* 0x000fc80000400000 */
[----:B------:R-:W-:-:S04]  /*0360*/  FFMA R3, R4, R2, R3 ;  /* 0x0000000204037223 */ /* 0x000fc80000000003 */
[----:B------:R-:W-:-:S04]  /*0370*/  FFMA R6, R7, R6, R3 ;  /* 0x0000000607067223 */ /* 0x000fc80000000003 */
[----:B------:R-:W-:-:S04]  /*0380*/  FADD R14, R11, R6 ;  /* 0x000000060b0e7221 */ /* 0x000fc80000000000 */
[----:B------:R-:W-:-:S04]  /*0390*/  FADD R11, -R11, R14 ;  /* 0x0000000e0b0b7221 */ /* 0x000fc80000000100 */
[----:B------:R-:W-:Y:S01]  /*03a0*/  FADD R16, R6, -R11 ;  /* 0x8000000b06107221 */ /* 0x000fe20000000000 */
[----:B------:R-:W-:-:S07]  /*03b0*/  SHF.R.U32.HI R11, RZ, 0x1e, R0 ;  /* 0x0000001eff0b7819 */ /* 0x000fce0000011600 */
.L_x_306:
[----:B------:R-:W0:Y:S01]  /*03c0*/  LDC R22, c[0x0][0x390] ;  /* 0x0000e400ff167b82 */ /* 0x000e220000000800 */
[----:B------:R-:W0:Y:S01]  /*03d0*/  I2F.U64 R4, R10 ;  /* 0x0000000a00047312 */ /* 0x000e220000301000 */
[----:B------:R-:W-:Y:S01]  /*03e0*/  IMAD.MOV.U32 R20, RZ, RZ, 0x391fcb8e ;  /* 0x391fcb8eff147424 */ /* 0x000fe200078e00ff */
[----:B------:R-:W-:Y:S05]  /*03f0*/  BSSY.RECONVERGENT B1, `(.L_x_294) ;  /* 0x0000037000017945 */ /* 0x000fea0003800200 */
[----:B------:R-:W0:Y:S02]  /*0400*/  LDC.64 R2, c[0x0][0x388] ;  /* 0x0000e200ff027b82 */ /* 0x000e240000000a00 */
[----:B0-----:R-:W-:-:S04]  /*0410*/  FFMA R5, R4, R22, R3 ;  /* 0x0000001604057223 */ /* 0x001fc80000000003 */
[----:B------:R-:W-:-:S04]  /*0420*/  FMUL R7, R14, R5 ;  /* 0x000000050e077220 */ /* 0x000fc80000400000 */
[----:B------:R-:W0:Y:S01]  /*0430*/  FRND R6, R7 ;  /* 0x0000000700067307 */ /* 0x000e220000201000 */
[-C--:B------:R-:W-:Y:S01]  /*0440*/  FFMA R9, R14, R5.reuse, -R7 ;  /* 0x000000050e097223 */ /* 0x080fe20000000807 */
[C---:B------:R-:W-:Y:S02]  /*0450*/  FSETP.GT.AND P2, PT, |R7|.reuse, 152, PT ;  /* 0x431800000700780b */ /* 0x040fe40003f44200 */
[C---:B------:R-:W-:Y:S01]  /*0460*/  FSETP.GEU.AND P3, PT, R7.reuse, RZ, PT ;  /* 0x000000ff0700720b */ /* 0x040fe20003f6e000 */
[----:B------:R-:W-:Y:S01]  /*0470*/  FFMA R9, R16, R5, R9 ;  /* 0x0000000510097223 */ /* 0x000fe20000000009 */
[----:B0-----:R-:W-:Y:S01]  /*0480*/  FADD R4, R7, -R6 ;  /* 0x8000000607047221 */ /* 0x001fe20000000000 */
[----:B------:R-:W-:Y:S01]  /*0490*/  FSETP.GT.AND P1, PT, R6, RZ, PT ;  /* 0x000000ff0600720b */ /* 0x000fe20003f24000 */
[----:B------:R-:W-:Y:S02]  /*04a0*/  FMUL R6, R5, 0.5 ;  /* 0x3f00000005067820 */ /* 0x000fe40000400000 */
[----:B------:R-:W-:Y:S01]  /*04b0*/  FADD R9, R9, R4 ;  /* 0x0000000409097221 */ /* 0x000fe20000000000 */
[----:B------:R-:W-:-:S02]  /*04c0*/  SEL R21, RZ, 0x83000000, P1 ;  /* 0x83000000ff157807 */ /* 0x000fc40000800000 */
[----:B------:R-:W-:Y:S01]  /*04d0*/  FSETP.NEU.AND P1, PT, R5, RZ, PT ;  /* 0x000000ff0500720b */ /* 0x000fe20003f2d000 */
[C---:B------:R-:W-:Y:S01]  /*04e0*/  FFMA R4, R9.reuse, R20, 0.0013391353422775864601 ;  /* 0x3aaf85ed09047423 */ /* 0x040fe20000000014 */
[----:B------:R-:W0:Y:S02]  /*04f0*/  FRND.TRUNC R6, R6 ;  /* 0x0000000600067307 */ /* 0x000e24000020d000 */
[----:B------:R-:W-:Y:S01]  /*0500*/  FSETP.EQ.OR P1, PT, R2, 1, !P1 ;  /* 0x3f8000000200780b */ /* 0x000fe20004f22400 */
[----:B------:R-:W-:-:S04]  /*0510*/  FFMA R4, R9, R4, 0.0096188392490148544312 ;  /* 0x3c1d985609047423 */ /* 0x000fc80000000004 */
[C---:B------:R-:W-:Y:S02]  /*0520*/  FFMA R8, R9.reuse, R4, 0.055503588169813156128 ;  /* 0x3d6357bb09087423 */ /* 0x040fe40000000004 */
[----:B------:R-:W1:Y:S02]  /*0530*/  F2I.NTZ R4, R7 ;  /* 0x0000000700047305 */ /* 0x000e640000203100 */
[----:B------:R-:W-:-:S04]  /*0540*/  FFMA R8, R9, R8, 0.24022644758224487305 ;  /* 0x3e75fdec09087423 */ /* 0x000fc80000000008 */
[----:B------:R-:W-:Y:S01]  /*0550*/  FFMA R8, R9, R8, 0.69314718246459960938 ;  /* 0x3f31721809087423 */ /* 0x000fe20000000008 */
[----:B0-----:R-:W-:-:S03]  /*0560*/  FADD R6, R6, R6 ;  /* 0x0000000606067221 */ /* 0x001fc60000000000 */
[----:B------:R-:W-:Y:S01]  /*0570*/  FFMA R8, R9, R8, 1 ;  /* 0x3f80000009087423 */ /* 0x000fe20000000008 */
[----:B------:R-:W-:Y:S01]  /*0580*/  VIADD R9, R21, 0x7f000000 ;  /* 0x7f00000015097836 */ /* 0x000fe20000000000 */
[----:B-1----:R-:W-:-:S03]  /*0590*/  LEA R21, R4, -R21, 0x17 ;  /* 0x8000001504157211 */ /* 0x002fc600078eb8ff */
[----:B------:R-:W-:Y:S01]  /*05a0*/  FMUL R8, R8, R9 ;  /* 0x0000000908087220 */ /* 0x000fe20000400000 */
[----:B------:R-:W-:Y:S02]  /*05b0*/  IMAD.MOV.U32 R4, RZ, RZ, 0x3f800000 ;  /* 0x3f800000ff047424 */ /* 0x000fe400078e00ff */
[----:B------:R-:W-:Y:S02]  /*05c0*/  IMAD.MOV.U32 R9, RZ, RZ, R13 ;  /* 0x000000ffff097224 */ /* 0x000fe400078e000d */
[----:B------:R-:W-:Y:S01]  /*05d0*/  FMUL R21, R8, R21 ;  /* 0x0000001508157220 */ /* 0x000fe20000400000 */
[----:B------:R-:W-:Y:S01]  /*05e0*/  @P2 FSEL R21, RZ, +INF , !P3 ;  /* 0x7f800000ff152808 */ /* 0x000fe20005800000 */
[----:B------:R-:W-:Y:S01]  /*05f0*/  IMAD.MOV.U32 R8, RZ, RZ, R12 ;  /* 0x000000ffff087224 */ /* 0x000fe200078e000c */
[----:B------:R-:W-:Y:S06]  /*0600*/  @P1 BRA `(.L_x_295) ;  /* 0x0000000000541947 */ /* 0x000fec0003800000 */
[----:B------:R-:W-:-:S04]  /*0610*/  FSETP.NAN.AND P1, PT, |R5|, |R5|, PT ;  /* 0x400000050500720b */ /* 0x000fc80003f28200 */
[----:B------:R-:W-:-:S13]  /*0620*/  FSETP.NUM.AND P1, PT, |R2|, |R2|, !P1 ;  /* 0x400000020200720b */ /* 0x000fda0004f27200 */
[----:B------:R-:W-:Y:S01]  /*0630*/  @!P1 FADD R4, R5, R2 ;  /* 0x0000000205049221 */ /* 0x000fe20000000000 */
[----:B------:R-:W-:Y:S06]  /*0640*/  @!P1 BRA `(.L_x_295) ;  /* 0x0000000000449947 */ /* 0x000fec0003800000 */
[----:B------:R-:W-:Y:S01]  /*0650*/  FADD R6, R5, -R6 ;  /* 0x8000000605067221 */ /* 0x000fe20000000000 */
[----:B------:R-:W-:Y:S06]  /*0660*/  @!P0 BRA `(.L_x_296) ;  /* 0x0000000000188947 */ /* 0x000fec0003800000 */
[----:B------:R-:W-:Y:S02]  /*0670*/  FSETP.NEU.AND P1, PT, |R6|, 1, PT ;  /* 0x3f8000000600780b */ /* 0x000fe40003f2d200 */
[----:B------:R-:W-:Y:S02]  /*0680*/  FSETP.GEU.AND P2, PT, R5, RZ, PT ;  /* 0x000000ff0500720b */ /* 0x000fe40003f4e000 */
[----:B------:R-:W-:-:S04]  /*0690*/  LOP3.LUT R4, R19, 0x7f800000, RZ, 0x3c, !PT ;  /* 0x7f80000013047812 */ /* 0x000fc800078e3cff */
[----:B------:R-:W-:-:S05]  /*06a0*/  SEL R4, R4, R19, !P2 ;  /* 0x0000001304047207 */ /* 0x000fca0005000000 */
[----:B------:R-:W-:Y:S01]  /*06b0*/  @P1 LOP3.LUT R4, R4, 0x7fffffff, RZ, 0xc0, !PT ;  /* 0x7fffffff04041812 */ /* 0x000fe200078ec0ff */
[----:B------:R-:W-:Y:S06]  /*06c0*/  BRA `(.L_x_295) ;  /* 0x0000000000247947 */ /* 0x000fec0003800000 */
.L_x_296:
[----:B------:R-:W-:-:S04]  /*06d0*/  FSETP.NEU.AND P1, PT, |R5|, +INF , PT ;  /* 0x7f8000000500780b */ /* 0x000fc80003f2d200 */
[----:B------:R-:W-:-:S04]  /*06e0*/  FSETP.EQ.AND P1, PT, R2, -1, !P1 ;  /* 0xbf8000000200780b */ /* 0x000fc80004f22000 */
[----:B------:R-:W-:-:S13]  /*06f0*/  FSETP.GEU.OR P2, PT, R2, RZ, P1 ;  /* 0x000000ff0200720b */ /* 0x000fda0000f4e400 */
[----:B------:R-:W0:Y:S01]  /*0700*/  @!P2 FRND.FLOOR R4, R5 ;  /* 0x000000050004a307 */ /* 0x000e220000205000 */
[----:B------:R-:W-:-:S04]  /*0710*/  @!P2 FSETP.NEU.AND P4, PT, |R6|, 1, PT ;  /* 0x3f8000000600a80b */ /* 0x000fc80003f8d200 */
[----:B------:R-:W-:Y:S02]  /*0720*/  @!P2 FSEL R6, R21, -R21, P4 ;  /* 0x800000151506a208 */ /* 0x000fe40002000000 */
[----:B0-----:R-:W-:Y:S02]  /*0730*/  @!P2 FSETP.NEU.AND P3, PT, R5, R4, PT ;  /* 0x000000040500a20b */ /* 0x001fe40003f6d000 */
[----:B------:R-:W-:Y:S02]  /*0740*/  FSEL R4, R21, 1, !P1 ;  /* 0x3f80000015047808 */ /* 0x000fe40004800000 */
[----:B------:R-:W-:-:S09]  /*0750*/  @!P2 FSEL R4, R6, +QNAN , !P3 ;  /* 0x7fffffff0604a808 */ /* 0x000fd20005800000 */
.L_x_295:
[----:B------:R-:W-:Y:S05]  /*0760*/  BSYNC.RECONVERGENT B1 ;  /* 0x0000000000017941 */ /* 0x000fea0003800200 */
.L_x_294:
[----:B------:R-:W-:Y:S01]  /*0770*/  IADD3 R6, P1, PT, R10, 0x1, RZ ;  /* 0x000000010a067810 */ /* 0x000fe20007f3e0ff */
[----:B------:R-:W-:Y:S04]  /*0780*/  BSSY.RECONVERGENT B1, `(.L_x_297) ;  /* 0x0000036000017945 */ /* 0x000fe80003800200 */
[----:B------:R-:W-:-:S04]  /*0790*/  IMAD.X R7, RZ, RZ, R11, P1 ;  /* 0x000000ffff077224 */ /* 0x000fc800008e060b */
[----:B------:R-:W0:Y:S02]  /*07a0*/  I2F.U64 R6, R6 ;  /* 0x0000000600067312 */ /* 0x000e240000301000 */
[----:B0-----:R-:W-:-:S04]  /*07b0*/  FFMA R13, R6, R22, R3 ;  /* 0x00000016060d7223 */ /* 0x001fc80000000003 */
[----:B------:R-:W-:Y:S01]  /*07c0*/  FMUL R5, R14, R13 ;  /* 0x0000000d0e057220 */ /* 0x000fe20000400000 */
[----:B------:R-:W-:-:S03]  /*07d0*/  FMUL R7, R13, 0.5 ;  /* 0x3f0000000d077820 */ /* 0x000fc60000400000 */
[----:B------:R-:W0:Y:S01]  /*07e0*/  FRND R12, R5 ;  /* 0x00000005000c7307 */ /* 0x000e220000201000 */
[-C--:B------:R-:W-:Y:S01]  /*07f0*/  FFMA R21, R14, R13.reuse, -R5 ;  /* 0x0000000d0e157223 */ /* 0x080fe20000000805 */
[C---:B------:R-:W-:Y:S02]  /*0800*/  FSETP.GT.AND P2, PT, |R5|.reuse, 152, PT ;  /* 0x431800000500780b */ /* 0x040fe40003f44200 */
[----:B------:R-:W-:Y:S01]  /*0810*/  FSETP.GEU.AND P3, PT, R5, RZ, PT ;  /* 0x000000ff0500720b */ /* 0x000fe20003f6e000 */
[----:B------:R-:W-:-:S03]  /*0820*/  FFMA R21, R16, R13, R21 ;  /* 0x0000000d10157223 */ /* 0x000fc60000000015 */
[----:B------:R1:W2:Y:S01]  /*0830*/  F2I.NTZ R6, R5 ;  /* 0x0000000500067305 */ /* 0x0002a20000203100 */
[----:B0-----:R-:W-:Y:S01]  /*0840*/  FADD R24, R5, -R12 ;  /* 0x8000000c05187221 */ /* 0x001fe20000000000 */
[----:B------:R-:W-:-:S06]  /*0850*/  FSETP.GT.AND P1, PT, R12, RZ, PT ;  /* 0x000000ff0c00720b */ /* 0x000fcc0003f24000 */
[----:B------:R-:W0:Y:S01]  /*0860*/  FRND.TRUNC R7, R7 ;  /* 0x0000000700077307 */ /* 0x000e22000020d000 */
[----:B-1----:R-:W-:Y:S02]  /*0870*/  IMAD.MOV.U32 R5, RZ, RZ, 0x3f800000 ;  /* 0x3f800000ff057424 */ /* 0x002fe400078e00ff */
[----:B------:R-:W-:-:S04]  /*0880*/  FADD R21, R21, R24 ;  /* 0x0000001815157221 */ /* 0x000fc80000000000 */
[----:B------:R-:W-:-:S04]  /*0890*/  FFMA R24, R21, R20, 0.0013391353422775864601 ;  /* 0x3aaf85ed15187423 */ /* 0x000fc80000000014 */
[----:B------:R-:W-:-:S04]  /*08a0*/  FFMA R24, R21, R24, 0.0096188392490148544312 ;  /* 0x3c1d985615187423 */ /* 0x000fc80000000018 */
[----:B------:R-:W-:-:S04]  /*08b0*/  FFMA R24, R21, R24, 0.055503588169813156128 ;  /* 0x3d6357bb15187423 */ /* 0x000fc80000000018 */
[----:B------:R-:W-:-:S04]  /*08c0*/  FFMA R24, R21, R24, 0.24022644758224487305 ;  /* 0x3e75fdec15187423 */ /* 0x000fc80000000018 */
[----:B------:R-:W-:-:S04]  /*08d0*/  FFMA R24, R21, R24, 0.69314718246459960938 ;  /* 0x3f31721815187423 */ /* 0x000fc80000000018 */
[----:B------:R-:W-:Y:S01]  /*08e0*/  FFMA R24, R21, R24, 1 ;  /* 0x3f80000015187423 */ /* 0x000fe20000000018 */
[----:B------:R-:W-:Y:S02]  /*08f0*/  SEL R21, RZ, 0x83000000, P1 ;  /* 0x83000000ff157807 */ /* 0x000fe40000800000 */
[----:B------:R-:W-:Y:S02]  /*0900*/  FSETP.NEU.AND P1, PT, R13, RZ, PT ;  /* 0x000000ff0d00720b */ /* 0x000fe40003f2d000 */
[----:B------:R-:W-:Y:S01]  /*0910*/  IADD3 R23, PT, PT, R21, 0x7f000000, RZ ;  /* 0x7f00000015177810 */ /* 0x000fe20007ffe0ff */
[----:B--2---:R-:W-:Y:S01]  /*0920*/  IMAD R6, R6, 0x800000, -R21 ;  /* 0x0080000006067824 */ /* 0x004fe200078e0a15 */
[----:B------:R-:W-:-:S03]  /*0930*/  FSETP.EQ.OR P1, PT, R2, 1, !P1 ;  /* 0x3f8000000200780b */ /* 0x000fc60004f22400 */
[----:B------:R-:W-:-:S04]  /*0940*/  FMUL R23, R24, R23 ;  /* 0x0000001718177220 */ /* 0x000fc80000400000 */
[----:B------:R-:W-:Y:S01]  /*0950*/  FMUL R23, R23, R6 ;  /* 0x0000000617177220 */ /* 0x000fe20000400000 */
[----:B0-----:R-:W-:Y:S01]  /*0960*/  FADD R6, R7, R7 ;  /* 0x0000000707067221 */ /* 0x001fe20000000000 */
[----:B------:R-:W-:-:S04]  /*0970*/  @P2 FSEL R23, RZ, +INF , !P3 ;  /* 0x7f800000ff172808 */ /* 0x000fc80005800000 */
[----:B------:R-:W-:Y:S05]  /*0980*/  @P1 BRA `(.L_x_298) ;  /* 0x0000000000541947 */ /* 0x000fea0003800000 */
        /* <DEDUP_REMOVED lines=12> */
.L_x_299:
[----:B------:R-:W-:-:S04]  /*0a50*/  FSETP.NEU.AND P1, PT, |R13|, +INF , PT ;  /* 0x7f8000000d00780b */ /* 0x000fc80003f2d200 */
[----:B------:R-:W-:-:S04]  /*0a60*/  FSETP.EQ.AND P1, PT, R2, -1, !P1 ;  /* 0xbf8000000200780b */ /* 0x000fc80004f22000 */
[----:B------:R-:W-:-:S13]  /*0a70*/  FSETP.GEU.OR P2, PT, R2, RZ, P1 ;  /* 0x000000ff0200720b */ /* 0x000fda0000f4e400 */
[----:B------:R-:W0:Y:S01]  /*0a80*/  @!P2 FRND.FLOOR R6, R13 ;  /* 0x0000000d0006a307 */ /* 0x000e220000205000 */
[----:B------:R-:W-:Y:S02]  /*0a90*/  @!P2 FSETP.NEU.AND P4, PT, |R5|, 1, PT ;  /* 0x3f8000000500a80b */ /* 0x000fe40003f8d200 */
[----:B------:R-:W-:Y:S02]  /*0aa0*/  FSEL R5, R23, 1, !P1 ;  /* 0x3f80000017057808 */ /* 0x000fe40004800000 */
[----:B0-----:R-:W-:Y:S02]  /*0ab0*/  @!P2 FSETP.NEU.AND P3, PT, R13, R6, PT ;  /* 0x000000060d00a20b */ /* 0x001fe40003f6d000 */
[----:B------:R-:W-:-:S04]  /*0ac0*/  @!P2 FSEL R6, R23, -R23, P4 ;  /* 0x800000171706a208 */ /* 0x000fc80002000000 */
[----:B------:R-:W-:-:S07]  /*0ad0*/  @!P2 FSEL R5, R6, +QNAN , !P3 ;  /* 0x7fffffff0605a808 */ /* 0x000fce0005800000 */
.L_x_298:
[----:B------:R-:W-:Y:S05]  /*0ae0*/  BSYNC.RECONVERGENT B1 ;  /* 0x0000000000017941 */ /* 0x000fea0003800200 */
.L_x_297:
[----:B------:R-:W-:Y:S01]  /*0af0*/  IADD3 R6, P1, PT, R10, 0x2, RZ ;  /* 0x000000020a067810 */ /* 0x000fe20007f3e0ff */
[----:B------:R-:W-:Y:S04]  /*0b00*/  BSSY.RECONVERGENT B1, `(.L_x_300) ;  /* 0x0000036000017945 */ /* 0x000fe80003800200 */
[----:B------:R-:W-:-:S04]  /*0b10*/  IMAD.X R7, RZ, RZ, R11, P1 ;  /* 0x000000ffff077224 */ /* 0x000fc800008e060b */
[----:B------:R-:W0:Y:S02]  /*0b20*/  I2F.U64 R6, R6 ;  /* 0x0000000600067312 */ /* 0x000e240000301000 */
[----:B0-----:R-:W-:-:S04]  /*0b30*/  FFMA R13, R6, R22, R3 ;  /* 0x00000016060d7223 */ /* 0x001fc80000000003 */
        /* <DEDUP_REMOVED lines=8> */
[----:B------:R-:W-:Y:S01]  /*0bc0*/  FSETP.GT.AND P1, PT, R12, RZ, PT ;  /* 0x000000ff0c00720b */ /* 0x000fe20003f24000 */
[----:B------:R-:W-:Y:S02]  /*0bd0*/  FMUL R12, R13, 0.5 ;  /* 0x3f0000000d0c7820 */ /* 0x000fe40000400000 */
[----:B------:R-:W-:Y:S01]  /*0be0*/  FADD R23, R23, R24 ;  /* 0x0000001817177221 */ /* 0x000fe20000000000 */
[----:B------:R-:W-:Y:S02]  /*0bf0*/  SEL R7, RZ, 0x83000000, P1 ;  /* 0x83000000ff077807 */ /* 0x000fe40000800000 */
[----:B------:R-:W-:Y:S01]  /*0c00*/  FSETP.NEU.AND P1, PT, R13, RZ, PT ;  /* 0x000000ff0d00720b */ /* 0x000fe20003f2d000 */
[----:B------:R-:W-:Y:S01]  /*0c10*/  FFMA R24, R23, R20, 0.0013391353422775864601 ;  /* 0x3aaf85ed17187423 */ /* 0x000fe20000000014 */
[----:B------:R-:W0:Y:S01]  /*0c20*/  FRND.TRUNC R12, R12 ;  /* 0x0000000c000c7307 */ /* 0x000e22000020d000 */
[----:B-1----:R-:W-:-:S02]  /*0c30*/  LEA R6, R6, -R7, 0x17 ;  /* 0x8000000706067211 */ /* 0x002fc400078eb8ff */
[----:B------:R-:W-:Y:S01]  /*0c40*/  FFMA R24, R23, R24, 0.0096188392490148544312 ;  /* 0x3c1d985617187423 */ /* 0x000fe20000000018 */
[----:B------:R-:W-:-:S03]  /*0c50*/  FSETP.EQ.OR P1, PT, R2, 1, !P1 ;  /* 0x3f8000000200780b */ /* 0x000fc60004f22400 */
[----:B------:R-:W-:-:S04]  /*0c60*/  FFMA R24, R23, R24, 0.055503588169813156128 ;  /* 0x3d6357bb17187423 */ /* 0x000fc80000000018 */
[----:B------:R-:W-:-:S04]  /*0c70*/  FFMA R24, R23, R24, 0.24022644758224487305 ;  /* 0x3e75fdec17187423 */ /* 0x000fc80000000018 */
[----:B------:R-:W-:-:S04]  /*0c80*/  FFMA R24, R23, R24, 0.69314718246459960938 ;  /* 0x3f31721817187423 */ /* 0x000fc80000000018 */
[----:B------:R-:W-:Y:S01]  /*0c90*/  FFMA R24, R23, R24, 1 ;  /* 0x3f80000017187423 */ /* 0x000fe20000000018 */
[----:B------:R-:W-:-:S04]  /*0ca0*/  VIADD R23, R7, 0x7f000000 ;  /* 0x7f00000007177836 */ /* 0x000fc80000000000 */
[----:B------:R-:W-:Y:S01]  /*0cb0*/  FMUL R23, R24, R23 ;  /* 0x0000001718177220 */ /* 0x000fe20000400000 */
[----:B0-----:R-:W-:-:S03]  /*0cc0*/  FADD R24, R12, R12 ;  /* 0x0000000c0c187221 */ /* 0x001fc60000000000 */
[----:B------:R-:W-:Y:S01]  /*0cd0*/  FMUL R7, R23, R6 ;  /* 0x0000000617077220 */ /* 0x000fe20000400000 */
[----:B------:R-:W-:Y:S01]  /*0ce0*/  IMAD.MOV.U32 R6, RZ, RZ, 0x3f800000 ;  /* 0x3f800000ff067424 */ /* 0x000fe200078e00ff */
[----:B------:R-:W-:Y:S01]  /*0cf0*/  @P2 FSEL R7, RZ, +INF , !P3 ;  /* 0x7f800000ff072808 */ /* 0x000fe20005800000 */
        /* <DEDUP_REMOVED lines=13> */
.L_x_302:
[----:B------:R-:W-:-:S04]  /*0dd0*/  FSETP.NEU.AND P1, PT, |R13|, +INF , PT ;  /* 0x7f8000000d00780b */ /* 0x000fc80003f2d200 */
[----:B------:R-:W-:-:S04]  /*0de0*/  FSETP.EQ.AND P1, PT, R2, -1, !P1 ;  /* 0xbf8000000200780b */ /* 0x000fc80004f22000 */
[----:B------:R-:W-:-:S13]  /*0df0*/  FSETP.GEU.OR P2, PT, R2, RZ, P1 ;  /* 0x000000ff0200720b */ /* 0x000fda0000f4e400 */
[----:B------:R-:W0:Y:S01]  /*0e00*/  @!P2 FRND.FLOOR R6, R13 ;  /* 0x0000000d0006a307 */ /* 0x000e220000205000 */
[----:B------:R-:W-:Y:S02]  /*0e10*/  @!P2 FSETP.NEU.AND P4, PT, |R24|, 1, PT ;  /* 0x3f8000001800a80b */ /* 0x000fe40003f8d200 */
[----:B0-----:R-:W-:Y:S02]  /*0e20*/  @!P2 FSETP.NEU.AND P3, PT, R13, R6, PT ;  /* 0x000000060d00a20b */ /* 0x001fe40003f6d000 */
[C---:B------:R-:W-:Y:S02]  /*0e30*/  FSEL R6, R7.reuse, 1, !P1 ;  /* 0x3f80000007067808 */ /* 0x040fe40004800000 */
[----:B------:R-:W-:-:S04]  /*0e40*/  @!P2 FSEL R7, R7, -R7, P4 ;  /* 0x800000070707a208 */ /* 0x000fc80002000000 */
[----:B------:R-:W-:-:S07]  /*0e50*/  @!P2 FSEL R6, R7, +QNAN , !P3 ;  /* 0x7fffffff0706a808 */ /* 0x000fce0005800000 */
.L_x_301:
[----:B------:R-:W-:Y:S05]  /*0e60*/  BSYNC.RECONVERGENT B1 ;  /* 0x0000000000017941 */ /* 0x000fea0003800200 */
.L_x_300:
        /* <DEDUP_REMOVED lines=16> */
[----:B-1----:R-:W-:Y:S02]  /*0f70*/  HFMA2 R7, -RZ, RZ, 1.875, 0 ;  /* 0x3f800000ff077431 */ /* 0x002fe400000001ff */
[----:B------:R-:W-:Y:S01]  /*0f80*/  FADD R21, R21, R24 ;  /* 0x0000001815157221 */ /* 0x000fe20000000000 */
[----:B------:R-:W-:Y:S02]  /*0f90*/  SEL R22, RZ, 0x83000000, P1 ;  /* 0x83000000ff167807 */ /* 0x000fe40000800000 */
[----:B------:R-:W-:Y:S01]  /*0fa0*/  FSETP.NEU.AND P1, PT, R3, RZ, PT ;  /* 0x000000ff0300720b */ /* 0x000fe20003f2d000 */
[----:B------:R-:W-:Y:S02]  /*0fb0*/  FFMA R20, R21, R20, 0.0013391353422775864601 ;  /* 0x3aaf85ed15147423 */ /* 0x000fe40000000014 */
[----:B--2---:R-:W-:Y:S01]  /*0fc0*/  IMAD R13, R13, 0x800000, -R22 ;  /* 0x008000000d0d7824 */ /* 0x004fe200078e0a16 */
[----:B------:R-:W-:Y:S01]  /*0fd0*/  FSETP.EQ.OR P1, PT, R2, 1, !P1 ;  /* 0x3f8000000200780b */ /* 0x000fe20004f22400 */
[----:B------:R-:W-:-:S04]  /*0fe0*/  FFMA R20, R21, R20, 0.0096188392490148544312 ;  /* 0x3c1d985615147423 */ /* 0x000fc80000000014 */
[----:B------:R-:W-:Y:S01]  /*0ff0*/  FFMA R20, R21, R20, 0.055503588169813156128 ;  /* 0x3d6357bb15147423 */ /* 0x000fe20000000014 */
[----:B0-----:R-:W-:-:S03]  /*1000*/  FADD R12, R12, R12 ;  /* 0x0000000c0c0c7221 */ /* 0x001fc60000000000 */
[----:B------:R-:W-:-:S04]  /*1010*/  FFMA R20, R21, R20, 0.24022644758224487305 ;  /* 0x3e75fdec15147423 */ /* 0x000fc80000000014 */
[----:B------:R-:W-:-:S04]  /*1020*/  FFMA R20, R21, R20, 0.69314718246459960938 ;  /* 0x3f31721815147423 */ /* 0x000fc80000000014 */
[----:B------:R-:W-:Y:S01]  /*1030*/  FFMA R20, R21, R20, 1 ;  /* 0x3f80000015147423 */ /* 0x000fe20000000014 */
[----:B------:R-:W-:-:S04]  /*1040*/  VIADD R21, R22, 0x7f000000 ;  /* 0x7f00000016157836 */ /* 0x000fc80000000000 */
[----:B------:R-:W-:-:S04]  /*1050*/  FMUL R20, R20, R21 ;  /* 0x0000001514147220 */ /* 0x000fc80000400000 */
[----:B------:R-:W-:Y:S01]  /*1060*/  FMUL R13, R20, R13 ;  /* 0x0000000d140d7220 */ /* 0x000fe20000400000 */
        /* <DEDUP_REMOVED lines=14> */
.L_x_305:
[----:B------:R-:W-:-:S04]  /*1150*/  FSETP.NEU.AND P1, PT, |R3|, +INF , PT ;  /* 0x7f8000000300780b */ /* 0x000fc80003f2d200 */
[----:B------:R-:W-:-:S04]  /*1160*/  FSETP.EQ.AND P1, PT, R2, -1, !P1 ;  /* 0xbf8000000200780b */ /* 0x000fc80004f22000 */
[----:B------:R-:W-:Y:S02]  /*1170*/  FSETP.GEU.OR P2, PT, R2, RZ, P1 ;  /* 0x000000ff0200720b */ /* 0x000fe40000f4e400 */
[----:B------:R-:W-:-:S11]  /*1180*/  FSEL R7, R13, 1, !P1 ;  /* 0x3f8000000d077808 */ /* 0x000fd60004800000 */
[----:B------:R-:W0:Y:S01]  /*1190*/  @!P2 FRND.FLOOR R2, R3 ;  /* 0x000000030002a307 */ /* 0x000e220000205000 */
[----:B------:R-:W-:Y:S02]  /*11a0*/  @!P2 FSETP.NEU.AND P4, PT, |R12|, 1, PT ;  /* 0x3f8000000c00a80b */ /* 0x000fe40003f8d200 */
[----:B0-----:R-:W-:Y:S02]  /*11b0*/  @!P2 FSETP.NEU.AND P3, PT, R3, R2, PT ;  /* 0x000000020300a20b */ /* 0x001fe40003f6d000 */
[----:B------:R-:W-:-:S04]  /*11c0*/  @!P2 FSEL R2, R13, -R13, P4 ;  /* 0x8000000d0d02a208 */ /* 0x000fc80002000000 */
[----:B------:R-:W-:-:S07]  /*11d0*/  @!P2 FSEL R7, R2, +QNAN , !P3 ;  /* 0x7fffffff0207a808 */ /* 0x000fce0005800000 */
.L_x_304:
[----:B------:R-:W-:Y:S05]  /*11e0*/  BSYNC.RECONVERGENT B1 ;  /* 0x0000000000017941 */ /* 0x000fea0003800200 */
.L_x_303:
[----:B------:R-:W0:Y:S01]  /*11f0*/  LDCU UR4, c[0x0][0x370] ;  /* 0x00006e00ff0477ac */ /* 0x000e220008000800 */
[----:B------:R1:W-:Y:S01]  /*1200*/  STG.E.128 desc[UR8][R8.64], R4 ;  /* 0x0000000408007986 */ /* 0x0003e2000c101d08 */
[----:B0-----:R-:W-:-:S04]  /*1210*/  IMAD R3, R15, UR4, RZ ;  /* 0x000000040f037c24 */ /* 0x001fc8000f8e02ff */
[C---:B------:R-:W-:Y:S01]  /*1220*/  IMAD.WIDE.U32 R12, R3.reuse, 0x10, R8 ;  /* 0x00000010030c7825 */ /* 0x040fe200078e0008 */
[----:B------:R-:W-:-:S03]  /*1230*/  IADD3 R17, P1, PT, R3, R17, RZ ;  /* 0x0000001103117210 */ /* 0x000fc60007f3e0ff */
[----:B------:R-:W-:-:S04]  /*1240*/  IMAD.WIDE.U32 R10, R3, 0x4, R10 ;  /* 0x00000004030a7825 */ /* 0x000fc800078e000a */
[----:B------:R-:W-:Y:S01]  /*1250*/  IMAD.X R18, RZ, RZ, R18, P1 ;  /* 0x000000ffff127224 */ /* 0x000fe200008e0612 */
[----:B------:R-:W-:-:S04]  /*1260*/  ISETP.GE.U32.AND P1, PT, R17, UR6, PT ;  /* 0x0000000611007c0c */ /* 0x000fc8000bf26070 */
[----:B------:R-:W-:-:S13]  /*1270*/  ISETP.GE.U32.AND.EX P1, PT, R18, UR7, PT, P1 ;  /* 0x0000000712007c0c */ /* 0x000fda000bf26110 */
[----:B-1----:R-:W-:Y:S05]  /*1280*/  @!P1 BRA `(.L_x_306) ;  /* 0xfffffff0004c9947 */ /* 0x002fea000383ffff */
.L_x_293:
[----:B------:R-:W-:Y:S05]  /*1290*/  BSYNC.RECONVERGENT B0 ;  /* 0x0000000000007941 */ /* 0x000fea0003800200 */
.L_x_292:
[----:B------:R-:W0:Y:S02]  /*12a0*/  LDC.64 R2, c[0x0][0x398] ;  /* 0x0000e600ff027b82 */ /* 0x000e240000000a00 */
[----:B0-----:R-:W-:-:S04]  /*12b0*/  LOP3.LUT R4, R2, 0xfffffffc, RZ, 0xc0, !PT ;  /* 0xfffffffc02047812 */ /* 0x001fc800078ec0ff */
[----:B------:R-:W-:-:S04]  /*12c0*/  ISETP.NE.U32.AND P0, PT, R4, R2, PT ;  /* 0x000000020400720c */ /* 0x000fc80003f05070 */
[----:B------:R-:W-:-:S04]  /*12d0*/  ISETP.NE.AND.EX P0, PT, R3, R3, PT, P0 ;  /* 0x000000030300720c */ /* 0x000fc80003f05300 */
[----:B------:R-:W-:-:S13]  /*12e0*/  ISETP.NE.OR P0, PT, R0, RZ, !P0 ;  /* 0x000000ff0000720c */ /* 0x000fda0004705670 */
[----:B------:R-:W-:Y:S05]  /*12f0*/  @P0 EXIT ;  /* 0x000000000000094d */ /* 0x000fea0003800000 */
[----:B------:R-:W0:Y:S01]  /*1300*/  LDC R13, c[0x0][0x388] ;  /* 0x0000e200ff0d7b82 */ /* 0x000e220000000800 */
[----:B------:R-:W-:Y:S02]  /*1310*/  IMAD.MOV.U32 R10, RZ, RZ, 0x3a2c32e4 ;  /* 0x3a2c32e4ff0a7424 */ /* 0x000fe400078e00ff */
[C---:B0-----:R-:W-:Y:S01]  /*1320*/  FMUL R0, |R13|.reuse, 16777216 ;  /* 0x4b8000000d007820 */ /* 0x041fe20000400200 */
[C---:B------:R-:W-:Y:S02]  /*1330*/  FSETP.GEU.AND P0, PT, |R13|.reuse, 1.175494350822287508e-38, PT ;  /* 0x008000000d00780b */ /* 0x040fe40003f0e200 */
[----:B------:R-:W-:Y:S02]  /*1340*/  FSETP.NEU.AND P1, PT, R13, 1, PT ;  /* 0x3f8000000d00780b */ /* 0x000fe40003f2d000 */
        /* <DEDUP_REMOVED lines=12> */
[----:B------:R-:W-:Y:S01]  /*1410*/  FSETP.EQ.OR P0, PT, R13, RZ, !P0 ;  /* 0x000000ff0d00720b */ /* 0x000fe20004702400 */
        /* <DEDUP_REMOVED lines=14> */
[----:B------:R-:W0:Y:S02]  /*1500*/  LDC R9, c[0x0][0x39c] ;  /* 0x0000e700ff097b82 */ /* 0x000e240000000800 */
[----:B------:R-:W-:Y:S01]  /*1510*/  FFMA R5, R11, 1.9251366722983220825e-08, R0 ;  /* 0x32a55e340b057823 */ /* 0x000fe20000000000 */
[----:B------:R-:W-:-:S04]  /*1520*/  FMUL R0, R10, 3 ;  /* 0x404000000a007820 */ /* 0x000fc80000400000 */
        /* <DEDUP_REMOVED lines=32> */
.L_x_309:
        /* <DEDUP_REMOVED lines=10> */
[----:B------:R-:W-:-:S03]  /*17d0*/  ISETP.NE.AND.EX P1, PT, R7, RZ, PT, P1 ;  /* 0x000000ff0700720c */ /* 0x000fc60003f25310 */
[----:B------:R0:W-:Y:S01]  /*17e0*/  STG.E desc[UR8][R2.64+-0x8], R13 ;  /* 0xfffff80d02007986 */ /* 0x0001e2000c101908 */
[----:B------:R-:W-:-:S03]  /*17f0*/  IMAD.X R5, RZ, RZ, R3, P3 ;  /* 0x000000ffff057224 */ /* 0x000fc600018e0603 */
[----:B------:R0:W-:Y:S04]  /*1800*/  STG.E desc[UR8][R2.64+-0x4], R13 ;  /* 0xfffffc0d02007986 */ /* 0x0001e8000c101908 */
[----:B------:R0:W-:Y:S04]  /*1810*/  STG.E desc[UR8][R2.64], R13 ;  /* 0x0000000d02007986 */ /* 0x0001e8000c101908 */
[----:B------:R0:W-:Y:S04]  /*1820*/  STG.E desc[UR8][R2.64+0x4], R13 ;  /* 0x0000040d02007986 */ /* 0x0001e8000c101908 */
[----:B------:R0:W-:Y:S04]  /*1830*/  STG.E desc[UR8][R2.64+0x8], R13 ;  /* 0x0000080d02007986 */ /* 0x0001e8000c101908 */
[----:B------:R0:W-:Y:S01]  /*1840*/  STG.E desc[UR8][R2.64+0xc], R13 ;  /* 0x00000c0d02007986 */ /* 0x0001e2000c101908 */
[----:B------:R-:W-:Y:S05]  /*1850*/  @P1 BRA `(.L_x_309) ;  /* 0xfffffffc00b41947 */ /* 0x000fea000383ffff */
.L_x_308:
        /* <DEDUP_REMOVED lines=8> */
[----:B------:R-:W-:Y:S01]  /*18e0*/  HFMA2 R5, -RZ, RZ, 1.875, 0 ;  /* 0x3f800000ff057431 */ /* 0x000fe200000001ff */
        /* <DEDUP_REMOVED lines=8> */
.L_x_310:
        /* <DEDUP_REMOVED lines=15> */
.L_x_311:
[----:B------:R-:W-:Y:S05]  /*1a60*/  @P1 EXIT ;  /* 0x000000000000194d */ /* 0x000fea0003800000 */
[----:B012---:R-:W0:Y:S01]  /*1a70*/  LDC.64 R2, c[0x0][0x380] ;  /* 0x0000e000ff027b82 */ /* 0x007e220000000a00 */
[----:B------:R-:W-:Y:S01]  /*1a80*/  IMAD.MOV.U32 R5, RZ, RZ, 0x3f800000 ;  /* 0x3f800000ff057424 */ /* 0x000fe200078e00ff */
[----:B0-----:R-:W-:-:S04]  /*1a90*/  LEA R2, P0, R4, R2, 0x2 ;  /* 0x0000000204027211 */ /* 0x001fc800078010ff */
[----:B------:R-:W-:-:S05]  /*1aa0*/  LEA.HI.X R3, R4, R3, R9, 0x2, P0 ;  /* 0x0000000304037211 */ /* 0x000fca00000f1409 */
[----:B------:R-:W-:Y:S01]  /*1ab0*/  STG.E desc[UR8][R2.64], R5 ;  /* 0x0000000502007986 */ /* 0x000fe2000c101908 */
[----:B------:R-:W-:Y:S05]  /*1ac0*/  EXIT ;  /* 0x000000000000794d */ /* 0x000fea0003800000 */
.L_x_307:
[----:B------:R-:W-:Y:S02]  /*1ad0*/  FSETP.GEU.AND P1, PT, R13, RZ, PT ;  /* 0x000000ff0d00720b */ /* 0x000fe40003f2e000 */
[----:B------:R-:W-:-:S11]  /*1ae0*/  LOP3.LUT R0, R5, 0x7f800000, RZ, 0x3c, !PT ;  /* 0x7f80000005007812 */ /* 0x000fd600078e3cff */
[----:B------:R-:W-:Y:S05]  /*1af0*/  @P1 BRA `(.L_x_312) ;  /* 0x0000000c00201947 */ /* 0x000fea0003800000 */
        /* <DEDUP_REMOVED lines=10> */
[----:B------:R-:W-:Y:S01]  /*1ba0*/  IMAD.MOV.U32 R14, RZ, RZ, R4 ;  /* 0x000000ffff0e7224 */ /* 0x000fe200078e0004 */
[----:B------:R-:W0:Y:S01]  /*1bb0*/  LDCU UR4, c[0x0][0x390] ;  /* 0x00007200ff0477ac */ /* 0x000e220008000800 */
[----:B------:R-:W-:-:S04]  /*1bc0*/  IMAD.MOV.U32 R15, RZ, RZ, R9 ;  /* 0x000000ffff0f7224 */ /* 0x000fc800078e0009 */
[----:B------:R-:W0:Y:S02]  /*1bd0*/  I2F.U64 R10, R14 ;  /* 0x0000000e000a7312 */ /* 0x000e240000301000 */
[----:B0-----:R-:W-:Y:S01]  /*1be0*/  FFMA R10, R10, UR4, R17 ;  /* 0x000000040a0a7c23 */ /* 0x001fe20008000011 */
[----:B------:R-:W-:-:S03]  /*1bf0*/  IMAD.MOV.U32 R17, RZ, RZ, 0x3f800000 ;  /* 0x3f800000ff117424 */ /* 0x000fc600078e00ff */
[C---:B------:R-:W-:Y:S01]  /*1c00*/  FMUL R12, R10.reuse, 0.5 ;  /* 0x3f0000000a0c7820 */ /* 0x040fe20000400000 */
[----:B------:R-:W-:-:S05]  /*1c10*/  FSETP.NEU.AND P1, PT, R10, RZ, PT ;  /* 0x000000ff0a00720b */ /* 0x000fca0003f2d000 */
[----:B------:R-:W0:Y:S02]  /*1c20*/  FRND.TRUNC R12, R12 ;  /* 0x0000000c000c7307 */ /* 0x000e24000020d000 */
[----:B0-----:R-:W-:-:S06]  /*1c30*/  FADD R19, R12, R12 ;  /* 0x0000000c0c137221 */ /* 0x001fcc0000000000 */
[----:B------:R-:W-:Y:S05]  /*1c40*/  @!P1 BRA `(.L_x_314) ;  /* 0x0000000000ac9947 */ /* 0x000fea0003800000 */
[----:B------:R-:W-:-:S04]  /*1c50*/  FSETP.NAN.AND P1, PT, |R10|, |R10|, PT ;  /* 0x4000000a0a00720b */ /* 0x000fc80003f28200 */
[----:B------:R-:W-:-:S13]  /*1c60*/  FSETP.NAN.OR P1, PT, |R13|, |R13|, P1 ;  /* 0x4000000d0d00720b */ /* 0x000fda0000f28600 */
[----:B------:R-:W-:Y:S05]  /*1c70*/  @P1 BRA `(.L_x_315) ;  /* 0x00000000009c1947 */ /* 0x000fea0003800000 */
[----:B------:R-:W-:Y:S01]  /*1c80*/  FADD R12, R10, -R19 ;  /* 0x800000130a0c7221 */ /* 0x000fe20000000000 */
[----:B------:R-:W-:Y:S06]  /*1c90*/  @P0 BRA `(.L_x_316) ;  /* 0x0000000000800947 */ /* 0x000fec0003800000 */
[----:B------:R-:W-:Y:S02]  /*1ca0*/  FSETP.EQ.AND P2, PT, R13, -1, PT ;  /* 0xbf8000000d00780b */ /* 0x000fe40003f42000 */
[----:B------:R-:W-:-:S13]  /*1cb0*/  FSETP.NEU.AND P1, PT, |R10|, +INF , PT ;  /* 0x7f8000000a00780b */ /* 0x000fda0003f2d200 */
[----:B------:R-:W-:Y:S05]  /*1cc0*/  @!P1 BRA P2, `(.L_x_314) ;  /* 0x00000000008c9947 */ /* 0x000fea0001000000 */
[CC--:B------:R-:W-:Y:S01]  /*1cd0*/  FMUL R14, R7.reuse, R10.reuse ;  /* 0x0000000a070e7220 */ /* 0x0c0fe20000400000 */
[----:B------:R-:W-:Y:S01]  /*1ce0*/  MOV R18, 0x391fcb8e ;  /* 0x391fcb8e00127802 */ /* 0x000fe20000000f00 */
[----:B------:R-:W-:Y:S02]  /*1cf0*/  FRND.FLOOR R19, R10 ;  /* 0x0000000a00137307 */ /* 0x000fe40000205000 */
[----:B------:R-:W-:Y:S01]  /*1d00*/  FFMA R15, R7, R10, -R14 ;  /* 0x0000000a070f7223 */ /* 0x000fe2000000080e */
[----:B------:R-:W-:-:S03]  /*1d10*/  FSETP.GT.AND P2, PT, |R14|, 152, PT ;  /* 0x431800000e00780b */ /* 0x000fc60003f44200 */
[----:B------:R-:W-:Y:S02]  /*1d20*/  FFMA R16, R6, R10, R15 ;  /* 0x0000000a06107223 */ /* 0x000fe4000000000f */
[----:B------:R-:W0:Y:S02]  /*1d30*/  FRND R13, R14 ;  /* 0x0000000e000d7307 */ /* 0x000e240000201000 */
        /* <DEDUP_REMOVED lines=17> */
[----:B------:R-:W-:Y:S01]  /*1e50*/  @!P2 FMUL R13, R16, R17 ;  /* 0x00000011100da220 */ /* 0x000fe20000400000 */
[----:B------:R-:W-:-:S04]  /*1e60*/  FSETP.NEU.AND P2, PT, R10, R19, PT ;  /* 0x000000130a00720b */ /* 0x000fc80003f4d000 */
[----:B------:R-:W-:-:S04]  /*1e70*/  FSEL R13, R13, -R13, P1 ;  /* 0x8000000d0d0d7208 */ /* 0x000fc80000800000 */
[----:B------:R-:W-:Y:S01]  /*1e80*/  FSEL R17, R13, +QNAN , !P2 ;  /* 0x7fffffff0d117808 */ /* 0x000fe20005000000 */
[----:B------:R-:W-:Y:S06]  /*1e90*/  BRA `(.L_x_314) ;  /* 0x0000000000187947 */ /* 0x000fec0003800000 */
.L_x_316:
[----:B------:R-:W-:Y:S02]  /*1ea0*/  FSETP.NEU.AND P2, PT, |R12|, 1, PT ;  /* 0x3f8000000c00780b */ /* 0x000fe40003f4d200 */
[----:B------:R-:W-:-:S04]  /*1eb0*/  FSETP.GEU.AND P1, PT, R10, RZ, PT ;  /* 0x000000ff0a00720b */ /* 0x000fc80003f2e000 */
[----:B------:R-:W-:-:S07]  /*1ec0*/  SEL R17, R0, R5, !P1 ;  /* 0x0000000500117207 */ /* 0x000fce0004800000 */
[----:B------:R-:W-:Y:S01]  /*1ed0*/  @P2 LOP3.LUT R17, R17, 0x7fffffff, RZ, 0xc0, !PT ;  /* 0x7fffffff11112812 */ /* 0x000fe200078ec0ff */
[----:B------:R-:W-:Y:S06]  /*1ee0*/  BRA `(.L_x_314) ;  /* 0x0000000000047947 */ /* 0x000fec0003800000 */
.L_x_315:
[----:B------:R-:W-:-:S07]  /*1ef0*/  FADD R17, R10, R13 ;  /* 0x0000000d0a117221 */ /* 0x000fce0000000000 */
.L_x_314:
[----:B------:R-:W0:Y:S02]  /*1f00*/  LDC.64 R12, c[0x0][0x380] ;  /* 0x0000e000ff0c7b82 */ /* 0x000e240000000a00 */
[----:B0-----:R-:W-:-:S04]  /*1f10*/  LEA R12, P1, R4, R12, 0x2 ;  /* 0x0000000c040c7211 */ /* 0x001fc800078210ff */
[----:B------:R-:W-:Y:S01]  /*1f20*/  LEA.HI.X R13, R4, R13, R9, 0x2, P1 ;  /* 0x0000000d040d7211 */ /* 0x000fe200008f1409 */
[----:B------:R-:W-:Y:S01]  /*1f30*/  IMAD.MOV.U32 R4, RZ, RZ, R11 ;  /* 0x000000ffff047224 */ /* 0x000fe200078e000b */
[----:B------:R-:W-:-:S03]  /*1f40*/  MOV R9, R8 ;  /* 0x0000000800097202 */ /* 0x000fc60000000f00 */
[----:B------:R0:W-:Y:S04]  /*1f50*/  STG.E desc[UR8][R12.64], R17 ;  /* 0x000000110c007986 */ /* 0x0001e8000c101908 */
.L_x_313:
[----:B------:R-:W-:-:S04]  /*1f60*/  ISETP.GE.U32.AND P1, PT, R11, R2, PT ;  /* 0x000000020b00720c */ /* 0x000fc80003f26070 */
[----:B------:R-:W-:-:S13]  /*1f70*/  ISETP.GE.U32.AND.EX P1, PT, R8, R3, PT, P1 ;  /* 0x000000030800720c */ /* 0x000fda0003f26110 */
[----:B------:R-:W-:Y:S05]  /*1f80*/  @P1 EXIT ;  /* 0x000000000000194d */ /* 0x000fea0003800000 */
[----:B------:R-:W1:Y:S01]  /*1f90*/  LDC.64 R2, c[0x0][0x380] ;  /* 0x0000e000ff027b82 */ /* 0x000e620000000a00 */
[----:B------:R-:W2:Y:S01]  /*1fa0*/  LDCU UR4, c[0x0][0x390] ;  /* 0x00007200ff0477ac */ /* 0x000ea20008000800 */
[----:B------:R-:W3:Y:S06]  /*1fb0*/  LDCU.64 UR6, c[0x0][0x398] ;  /* 0x00007300ff0677ac */ /* 0x000eec0008000a00 */
[----:B------:R-:W4:Y:S08]  /*1fc0*/  LDC R8, c[0x0][0x388] ;  /* 0x0000e200ff087b82 */ /* 0x000f300000000800 */
[----:B------:R-:W5:Y:S01]  /*1fd0*/  LDC R10, c[0x0][0x38c] ;  /* 0x0000e300ff0a7b82 */ /* 0x000f620000000800 */
[----:B-1----:R-:W-:-:S04]  /*1fe0*/  LEA R2, P2, R4, R2, 0x2 ;  /* 0x0000000204027211 */ /* 0x002fc800078410ff */
[----:B0-----:R-:W-:Y:S02]  /*1ff0*/  IADD3 R13, P1, PT, R2, 0x4, RZ ;  /* 0x00000004020d7810 */ /* 0x001fe40007f3e0ff */
[----:B------:R-:W-:-:S05]  /*2000*/  LEA.HI.X R3, R4, R3, R9, 0x2, P2 ;  /* 0x0000000304037211 */ /* 0x000fca00010f1409 */
[----:B--234-:R-:W-:-:S07]  /*2010*/  IMAD.X R16, RZ, RZ, R3, P1 ;  /* 0x000000ffff107224 */ /* 0x01cfce00008e0603 */
.L_x_323:
[----:B------:R-:W-:Y:S02]  /*2020*/  IMAD.MOV.U32 R2, RZ, RZ, R4 ;  /* 0x000000ffff027224 */ /* 0x000fe400078e0004 */
[----:B------:R-:W-:Y:S02]  /*2030*/  HFMA2 R15, -RZ, RZ, 1.875, 0 ;  /* 0x3f800000ff0f7431 */ /* 0x000fe400000001ff */
[----:B------:R-:W-:-:S04]  /*2040*/  IMAD.MOV.U32 R3, RZ, RZ, R9 ;  /* 0x000000ffff037224 */ /* 0x000fc800078e0009 */
[----:B------:R0:W5:Y:S02]  /*2050*/  I2F.U64 R11, R2 ;  /* 0x00000002000b7312 */ /* 0x0001640000301000 */
[----:B0-----:R-:W-:Y:S02]  /*2060*/  IMAD.MOV.U32 R2, RZ, RZ, R13 ;  /* 0x000000ffff027224 */ /* 0x001fe400078e000d */
[----:B------:R-:W-:Y:S02]  /*2070*/  IMAD.MOV.U32 R3, RZ, RZ, R16 ;  /* 0x000000ffff037224 */ /* 0x000fe400078e0010 */
[----:B-----5:R-:W-:-:S04]  /*2080*/  FFMA R11, R11, UR4, R10 ;  /* 0x000000040b0b7c23 */ /* 0x020fc8000800000a */
        /* <DEDUP_REMOVED lines=10> */
[----:B------:R-:W-:Y:S02]  /*2130*/  FSETP.NEU.AND P1, PT, |R11|, +INF , PT ;  /* 0x7f8000000b00780b */ /* 0x000fe40003f2d200 */
[----:B------:R-:W-:-:S13]  /*2140*/  FSETP.EQ.AND P2, PT, R8, -1, PT ;  /* 0xbf8000000800780b */ /* 0x000fda0003f42000 */
[----:B------:R-:W-:Y:S05]  /*2150*/  @!P1 BRA P2, `(.L_x_317) ;  /* 0x00000000008c9947 */ /* 0x000fea0001000000 */
[CC--:B------:R-:W-:Y:S01]  /*2160*/  FMUL R14, R7.reuse, R11.reuse ;  /* 0x0000000b070e7220 */ /* 0x0c0fe20000400000 */
[----:B------:R-:W-:Y:S01]  /*2170*/  IMAD.MOV.U32 R18, RZ, RZ, 0x391fcb8e ;  /* 0x391fcb8eff127424 */ /* 0x000fe200078e00ff */
        /* <DEDUP_REMOVED lines=27> */
.L_x_319:
[----:B------:R-:W-:Y:S02]  /*2330*/  FSETP.NEU.AND P2, PT, |R12|, 1, PT ;  /* 0x3f8000000c00780b */ /* 0x000fe40003f4d200 */
[----:B------:R-:W-:-:S04]  /*2340*/  FSETP.GEU.AND P1, PT, R11, RZ, PT ;  /* 0x000000ff0b00720b */ /* 0x000fc80003f2e000 */
[----:B------:R-:W-:-:S07]  /*2350*/  SEL R15, R0, R5, !P1 ;  /* 0x00000005000f7207 */ /* 0x000fce0004800000 */
[----:B------:R-:W-:Y:S01]  /*2360*/  @P2 LOP3.LUT R15, R15, 0x7fffffff, RZ, 0xc0, !PT ;  /* 0x7fffffff0f0f2812 */ /* 0x000fe200078ec0ff */
[----:B------:R-:W-:Y:S06]  /*2370*/  BRA `(.L_x_317) ;  /* 0x0000000000047947 */ /* 0x000fec0003800000 */
.L_x_318:
[----:B------:R-:W-:-:S07]  /*2380*/  FADD R15, R11, R8 ;  /* 0x000000080b0f7221 */ /* 0x000fce0000000000 */
.L_x_317:
[----:B------:R-:W-:Y:S01]  /*2390*/  IADD3 R12, P1, PT, R4, 0x1, RZ ;  /* 0x00000001040c7810 */ /* 0x000fe20007f3e0ff */
[----:B------:R0:W-:Y:S01]  /*23a0*/  STG.E desc[UR8][R2.64+-0x4], R15 ;  /* 0xfffffc0f02007986 */ /* 0x0001e2000c101908 */
[----:B------:R-:W-:-:S03]  /*23b0*/  IMAD.MOV.U32 R17, RZ, RZ, 0x3f800000 ;  /* 0x3f800000ff117424 */ /* 0x000fc600078e00ff */
[----:B------:R-:W-:-:S04]  /*23c0*/  IMAD.X R13, RZ, RZ, R9, P1 ;  /* 0x000000ffff0d7224 */ /* 0x000fc800008e0609 */
[----:B------:R-:W1:Y:S02]  /*23d0*/  I2F.U64 R11, R12 ;  /* 0x0000000c000b7312 */ /* 0x000e640000301000 */
[----:B-1----:R-:W-:-:S04]  /*23e0*/  FFMA R11, R11, UR4, R10 ;  /* 0x000000040b0b7c23 */ /* 0x002fc8000800000a */
[C---:B------:R-:W-:Y:S01]  /*23f0*/  FMUL R14, R11.reuse, 0.5 ;  /* 0x3f0000000b0e7820 */ /* 0x040fe20000400000 */
[----:B------:R-:W-:-:S05]  /*2400*/  FSETP.NEU.AND P1, PT, R11, RZ, PT ;  /* 0x000000ff0b00720b */ /* 0x000fca0003f2d000 */
[----:B------:R-:W1:Y:S02]  /*2410*/  FRND.TRUNC R14, R14 ;  /* 0x0000000e000e7307 */ /* 0x000e64000020d000 */
[----:B-1----:R-:W-:-:S06]  /*2420*/  FADD R16, R14, R14 ;  /* 0x0000000e0e107221 */ /* 0x002fcc0000000000 */
[----:B0-----:R-:W-:Y:S05]  /*2430*/  @!P1 BRA `(.L_x_320) ;  /* 0x0000000000ac9947 */ /* 0x001fea0003800000 */
        /* <DEDUP_REMOVED lines=37> */
.L_x_322:
[----:B------:R-:W-:Y:S02]  /*2690*/  FSETP.NEU.AND P2, PT, |R12|, 1, PT ;  /* 0x3f8000000c00780b */ /* 0x000fe40003f4d200 */
[----:B------:R-:W-:-:S04]  /*26a0*/  FSETP.GEU.AND P1, PT, R11, RZ, PT ;  /* 0x000000ff0b00720b */ /* 0x000fc80003f2e000 */
[----:B------:R-:W-:-:S07]  /*26b0*/  SEL R17, R0, R5, !P1 ;  /* 0x0000000500117207 */ /* 0x000fce0004800000 */
[----:B------:R-:W-:Y:S01]  /*26c0*/  @P2 LOP3.LUT R17, R17, 0x7fffffff, RZ, 0xc0, !PT ;  /* 0x7fffffff11112812 */ /* 0x000fe200078ec0ff */
[----:B------:R-:W-:Y:S06]  /*26d0*/  BRA `(.L_x_320) ;  /* 0x0000000000047947 */ /* 0x000fec0003800000 */
.L_x_321:
[----:B------:R-:W-:-:S07]  /*26e0*/  FADD R17, R11, R8 ;  /* 0x000000080b117221 */ /* 0x000fce0000000000 */
.L_x_320:
[----:B------:R-:W-:Y:S01]  /*26f0*/  IADD3 R4, P1, PT, R4, 0x2, RZ ;  /* 0x0000000204047810 */ /* 0x000fe20007f3e0ff */
[----:B------:R0:W-:Y:S01]  /*2700*/  STG.E desc[UR8][R2.64], R17 ;  /* 0x0000001102007986 */ /* 0x0001e2000c101908 */
[----:B------:R-:W-:-:S03]  /*2710*/  IADD3 R13, P2, PT, R2, 0x8, RZ ;  /* 0x00000008020d7810 */ /* 0x000fc60007f5e0ff */
[----:B------:R-:W-:Y:S01]  /*2720*/  IMAD.X R9, RZ, RZ, R9, P1 ;  /* 0x000000ffff097224 */ /* 0x000fe200008e0609 */
[----:B------:R-:W-:Y:S02]  /*2730*/  ISETP.GE.U32.AND P1, PT, R4, UR6, PT ;  /* 0x0000000604007c0c */ /* 0x000fe4000bf26070 */
[----:B------:R-:W-:Y:S02]  /*2740*/  IADD3.X R16, PT, PT, RZ, R3, RZ, P2, !PT ;  /* 0x00000003ff107210 */ /* 0x000fe400017fe4ff */
[----:B------:R-:W-:-:S13]  /*2750*/  ISETP.GE.U32.AND.EX P1, PT, R9, UR7, PT, P1 ;  /* 0x0000000709007c0c */ /* 0x000fda000bf26110 */
[----:B0-----:R-:W-:Y:S05]  /*2760*/  @!P1 BRA `(.L_x_323) ;  /* 0xfffffff8002c9947 */ /* 0x001fea000383ffff */
[----:B------:R-:W-:Y:S05]  /*2770*/  EXIT ;  /* 0x000000000000794d */ /* 0x000fea0003800000 */
.L_x_312:
        /* <DEDUP_REMOVED lines=15> */
[----:B------:R-:W-:-:S04]  /*2870*/  HFMA2 R17, -RZ, RZ, 1.875, 0 ;  /* 0x3f800000ff117431 */ /* 0x000fc800000001ff */
[----:B------:R-:W-:-:S13]  /*2880*/  FSETP.NEU.AND P1, PT, R10, RZ, PT ;  /* 0x000000ff0a00720b */ /* 0x000fda0003f2d000 */
[----:B------:R-:W-:Y:S05]  /*2890*/  @!P1 BRA `(.L_x_325) ;  /* 0x0000000000a49947 */ /* 0x000fea0003800000 */
[----:B------:R-:W-:-:S04]  /*28a0*/  FSETP.NAN.AND P1, PT, |R10|, |R10|, PT ;  /* 0x4000000a0a00720b */ /* 0x000fc80003f28200 */
[----:B------:R-:W-:-:S13]  /*28b0*/  FSETP.NAN.OR P1, PT, |R13|, |R13|, P1 ;  /* 0x4000000d0d00720b */ /* 0x000fda0000f28600 */
[----:B------:R-:W-:Y:S05]  /*28c0*/  @P1 BRA `(.L_x_326) ;  /* 0x0000000000941947 */ /* 0x000fea0003800000 */
[----:B------:R-:W-:Y:S05]  /*28d0*/  @P0 BRA `(.L_x_327) ;  /* 0x00000000006c0947 */ /* 0x000fea0003800000 */
[----:B------:R-:W-:Y:S01]  /*28e0*/  FMUL R12, R7, R10 ;  /* 0x0000000a070c7220 */ /* 0x000fe20000400000 */
[----:B------:R-:W-:-:S03]  /*28f0*/  IMAD.MOV.U32 R19, RZ, RZ, 0x391fcb8e ;  /* 0x391fcb8eff137424 */ /* 0x000fc600078e00ff */
        /* <DEDUP_REMOVED lines=9> */
[----:B------:R-:W-:Y:S02]  /*2990*/  SEL R15, RZ, 0x83000000, P1 ;  /* 0x83000000ff0f7807 */ /* 0x000fe40000800000 */
[----:B------:R-:W-:Y:S01]  /*29a0*/  FSETP.NEU.AND P1, PT, R13, -1, PT ;  /* 0xbf8000000d00780b */ /* 0x000fe20003f2d000 */
[C---:B------:R-:W-:Y:S02]  /*29b0*/  FFMA R17, R14.reuse, R19, 0.0013391353422775864601 ;  /* 0x3aaf85ed0e117423 */ /* 0x040fe40000000013 */
[----:B------:R-:W-:Y:S02]  /*29c0*/  VIADD R13, R15, 0x7f000000 ;  /* 0x7f0000000f0d7836 */ /* 0x000fe40000000000 */
[----:B------:R-:W-:Y:S01]  /*29d0*/  FFMA R17, R14, R17, 0.0096188392490148544312 ;  /* 0x3c1d98560e117423 */ /* 0x000fe20000000011 */
[----:B-1----:R-:W-:-:S03]  /*29e0*/  IMAD R16, R16, 0x800000, -R15 ;  /* 0x0080000010107824 */ /* 0x002fc600078e0a0f */
[----:B------:R-:W-:-:S04]  /*29f0*/  FFMA R17, R14, R17, 0.055503588169813156128 ;  /* 0x3d6357bb0e117423 */ /* 0x000fc80000000011 */
[----:B------:R-:W-:-:S04]  /*2a00*/  FFMA R17, R14, R17, 0.24022644758224487305 ;  /* 0x3e75fdec0e117423 */ /* 0x000fc80000000011 */
[----:B------:R-:W-:-:S04]  /*2a10*/  FFMA R17, R14, R17, 0.69314718246459960938 ;  /* 0x3f3172180e117423 */ /* 0x000fc80000000011 */
[----:B------:R-:W-:Y:S01]  /*2a20*/  FFMA R14, R14, R17, 1 ;  /* 0x3f8000000e0e7423 */ /* 0x000fe20000000011 */
[----:B------:R-:W-:-:S03]  /*2a30*/  FSEL R17, RZ, +INF , !P3 ;  /* 0x7f800000ff117808 */ /* 0x000fc60005800000 */
[----:B------:R-:W-:-:S04]  /*2a40*/  FMUL R13, R13, R14 ;  /* 0x0000000e0d0d7220 */ /* 0x000fc80000400000 */
[----:B------:R-:W-:Y:S01]  /*2a50*/  @!P2 FMUL R17, R16, R13 ;  /* 0x0000000d1011a220 */ /* 0x000fe20000400000 */
[----:B------:R-:W-:-:S04]  /*2a60*/  FSETP.NEU.AND P2, PT, |R10|, +INF , PT ;  /* 0x7f8000000a00780b */ /* 0x000fc80003f4d200 */
[----:B------:R-:W-:Y:S01]  /*2a70*/  @!P1 FSEL R17, R17, 1, P2 ;  /* 0x3f80000011119808 */ /* 0x000fe20001000000 */
[----:B------:R-:W-:Y:S08]  /*2a80*/  BRA `(.L_x_325) ;  /* 0x0000000000287947 */ /* 0x000ff00003800000 */
.L_x_327:
[C---:B------:R-:W-:Y:S01]  /*2a90*/  FMUL R12, R10.reuse, 0.5 ;  /* 0x3f0000000a0c7820 */ /* 0x040fe20000400000 */
[----:B------:R-:W-:-:S04]  /*2aa0*/  FSETP.GEU.AND P2, PT, R10, RZ, PT ;  /* 0x000000ff0a00720b */ /* 0x000fc80003f4e000 */
[----:B------:R-:W-:Y:S01]  /*2ab0*/  SEL R17, R0, R5, !P2 ;  /* 0x0000000500117207 */ /* 0x000fe20005000000 */
[----:B------:R-:W0:Y:S02]  /*2ac0*/  FRND.TRUNC R12, R12 ;  /* 0x0000000c000c7307 */ /* 0x000e24000020d000 */
[----:B0-----:R-:W-:-:S04]  /*2ad0*/  FADD R13, R12, R12 ;  /* 0x0000000c0c0d7221 */ /* 0x001fc80000000000 */
[----:B------:R-:W-:-:S05]  /*2ae0*/  FADD R13, R10, -R13 ;  /* 0x8000000d0a0d7221 */ /* 0x000fca0000000000 */
[----:B------:R-:W-:-:S13]  /*2af0*/  FSETP.NEU.AND P1, PT, |R13|, 1, PT ;  /* 0x3f8000000d00780b */ /* 0x000fda0003f2d200 */
[----:B------:R-:W-:Y:S01]  /*2b00*/  @P1 LOP3.LUT R17, R17, 0x7fffffff, RZ, 0xc0, !PT ;  /* 0x7fffffff11111812 */ /* 0x000fe200078ec0ff */
[----:B------:R-:W-:Y:S06]  /*2b10*/  BRA `(.L_x_325) ;  /* 0x0000000000047947 */ /* 0x000fec0003800000 */
.L_x_326:
[----:B------:R-:W-:-:S07]  /*2b20*/  FADD R17, R10, R13 ;  /* 0x0000000d0a117221 */ /* 0x000fce0000000000 */
.L_x_325:
[----:B------:R-:W0:Y:S02]  /*2b30*/  LDC.64 R12, c[0x0][0x380] ;  /* 0x0000e000ff0c7b82 */ /* 0x000e240000000a00 */
[----:B0-----:R-:W-:-:S04]  /*2b40*/  LEA R12, P1, R4, R12, 0x2 ;  /* 0x0000000c040c7211 */ /* 0x001fc800078210ff */
[----:B------:R-:W-:Y:S01]  /*2b50*/  LEA.HI.X R13, R4, R13, R9, 0x2, P1 ;  /* 0x0000000d040d7211 */ /* 0x000fe200008f1409 */
[----:B------:R-:W-:Y:S01]  /*2b60*/  IMAD.MOV.U32 R9, RZ, RZ, R8 ;  /* 0x000000ffff097224 */ /* 0x000fe200078e0008 */
[----:B------:R-:W-:-:S03]  /*2b70*/  MOV R4, R11 ;  /* 0x0000000b00047202 */ /* 0x000fc60000000f00 */
[----:B------:R0:W-:Y:S04]  /*2b80*/  STG.E desc[UR8][R12.64], R17 ;  /* 0x000000110c007986 */ /* 0x0001e8000c101908 */
.L_x_324:
        /* <DEDUP_REMOVED lines=12> */
.L_x_333:
[----:B------:R-:W-:Y:S01]  /*2c50*/  IMAD.MOV.U32 R2, RZ, RZ, R4 ;  /* 0x000000ffff027224 */ /* 0x000fe200078e0004 */
[----:B------:R-:W-:Y:S01]  /*2c60*/  MOV R3, R9 ;  /* 0x0000000900037202 */ /* 0x000fe20000000f00 */
[----:B------:R-:W-:-:S03]  /*2c70*/  IMAD.MOV.U32 R15, RZ, RZ, 0x3f800000 ;  /* 0x3f800000ff0f7424 */ /* 0x000fc600078e00ff */
[----:B------:R0:W5:Y:S02]  /*2c80*/  I2F.U64 R11, R2 ;  /* 0x00000002000b7312 */ /* 0x0001640000301000 */
[----:B0-----:R-:W-:Y:S02]  /*2c90*/  IMAD.MOV.U32 R2, RZ, RZ, R12 ;  /* 0x000000ffff027224 */ /* 0x001fe400078e000c */
[----:B------:R-:W-:Y:S02]  /*2ca0*/  IMAD.MOV.U32 R3, RZ, RZ, R13 ;  /* 0x000000ffff037224 */ /* 0x000fe400078e000d */
[----:B-----5:R-:W-:-:S05]  /*2cb0*/  FFMA R11, R11, UR4, R10 ;  /* 0x000000040b0b7c23 */ /* 0x020fca000800000a */
[----:B------:R-:W-:-:S13]  /*2cc0*/  FSETP.NEU.AND P1, PT, R11, RZ, PT ;  /* 0x000000ff0b00720b */ /* 0x000fda0003f2d000 */
[----:B------:R-:W-:Y:S05]  /*2cd0*/  @!P1 BRA `(.L_x_328) ;  /* 0x0000000000a49947 */ /* 0x000fea0003800000 */
[----:B------:R-:W-:-:S04]  /*2ce0*/  FSETP.NAN.AND P1, PT, |R11|, |R11|, PT ;  /* 0x4000000b0b00720b */ /* 0x000fc80003f28200 */
[----:B------:R-:W-:-:S13]  /*2cf0*/  FSETP.NUM.AND P1, PT, |R8|, |R8|, !P1 ;  /* 0x400000080800720b */ /* 0x000fda0004f27200 */
[----:B------:R-:W-:Y:S01]  /*2d00*/  @!P1 FADD R15, R11, R8 ;  /* 0x000000080b0f9221 */ /* 0x000fe20000000000 */
[----:B------:R-:W-:Y:S06]  /*2d10*/  @!P1 BRA `(.L_x_328) ;  /* 0x0000000000949947 */ /* 0x000fec0003800000 */
[----:B------:R-:W-:Y:S05]  /*2d20*/  @!P0 BRA `(.L_x_329) ;  /* 0x0000000000248947 */ /* 0x000fea0003800000 */
        /* <DEDUP_REMOVED lines=9> */
.L_x_329:
[CC--:B------:R-:W-:Y:S01]  /*2dc0*/  FMUL R12, R7.reuse, R11.reuse ;  /* 0x0000000b070c7220 */ /* 0x0c0fe20000400000 */
[----:B------:R-:W-:Y:S01]  /*2dd0*/  HFMA2 R17, -RZ, RZ, 0.64013671875, -15.109375 ;  /* 0x391fcb8eff117431 */ /* 0x000fe200000001ff */
[----:B------:R-:W-:Y:S02]  /*2de0*/  FSETP.NEU.AND P3, PT, R8, -1, PT ;  /* 0xbf8000000800780b */ /* 0x000fe40003f6d000 */
        /* <DEDUP_REMOVED lines=10> */
[----:B------:R-:W-:Y:S02]  /*2e90*/  FFMA R15, R14, R17, 0.0013391353422775864601 ;  /* 0x3aaf85ed0e0f7423 */ /* 0x000fe40000000011 */
[----:B-1----:R-:W-:Y:S01]  /*2ea0*/  IMAD R16, R16, 0x800000, -R13 ;  /* 0x0080000010107824 */ /* 0x002fe200078e0a0d */
[----:B------:R-:W-:Y:S01]  /*2eb0*/  FSEL R12, RZ, +INF , !P1 ;  /* 0x7f800000ff0c7808 */ /* 0x000fe20004800000 */
[----:B------:R-:W-:Y:S01]  /*2ec0*/  FFMA R15, R14, R15, 0.0096188392490148544312 ;  /* 0x3c1d98560e0f7423 */ /* 0x000fe2000000000f */
[----:B------:R-:W-:-:S03]  /*2ed0*/  FSETP.NEU.AND P1, PT, |R11|, +INF , PT ;  /* 0x7f8000000b00780b */ /* 0x000fc60003f2d200 */
[----:B------:R-:W-:-:S04]  /*2ee0*/  FFMA R15, R14, R15, 0.055503588169813156128 ;  /* 0x3d6357bb0e0f7423 */ /* 0x000fc8000000000f */
[----:B------:R-:W-:-:S04]  /*2ef0*/  FFMA R15, R14, R15, 0.24022644758224487305 ;  /* 0x3e75fdec0e0f7423 */ /* 0x000fc8000000000f */
[----:B------:R-:W-:-:S04]  /*2f00*/  FFMA R15, R14, R15, 0.69314718246459960938 ;  /* 0x3f3172180e0f7423 */ /* 0x000fc8000000000f */
[----:B------:R-:W-:Y:S01]  /*2f10*/  FFMA R15, R14, R15, 1 ;  /* 0x3f8000000e0f7423 */ /* 0x000fe2000000000f */
[----:B------:R-:W-:-:S04]  /*2f20*/  VIADD R14, R13, 0x7f000000 ;  /* 0x7f0000000d0e7836 */ /* 0x000fc80000000000 */
[----:B------:R-:W-:-:S04]  /*2f30*/  FMUL R15, R14, R15 ;  /* 0x0000000f0e0f7220 */ /* 0x000fc80000400000 */
[----:B------:R-:W-:-:S05]  /*2f40*/  @!P2 FMUL R12, R16, R15 ;  /* 0x0000000f100ca220 */ /* 0x000fca0000400000 */
[----:B------:R-:W-:-:S05]  /*2f50*/  @!P3 FSEL R12, R12, 1, P1 ;  /* 0x3f8000000c0cb808 */ /* 0x000fca0000800000 */
[----:B------:R-:W-:-:S07]  /*2f60*/  IMAD.MOV.U32 R15, RZ, RZ, R12 ;  /* 0x000000ffff0f7224 */ /* 0x000fce00078e000c */
.L_x_328:
[----:B------:R-:W-:Y:S01]  /*2f70*/  IADD3 R12, P1, PT, R4, 0x1, RZ ;  /* 0x00000001040c7810 */ /* 0x000fe20007f3e0ff */
[----:B------:R0:W-:Y:S01]  /*2f80*/  STG.E desc[UR8][R2.64+-0x4], R15 ;  /* 0xfffffc0f02007986 */ /* 0x0001e2000c101908 */
[----:B------:R-:W-:Y:S02]  /*2f90*/  IMAD.MOV.U32 R17, RZ, RZ, 0x3f800000 ;  /* 0x3f800000ff117424 */ /* 0x000fe400078e00ff */
[----:B------:R-:W-:-:S04]  /*2fa0*/  IADD3.X R13, PT, PT, RZ, R9, RZ, P1, !PT ;  /* 0x00000009ff0d7210 */ /* 0x000fc80000ffe4ff */
[----:B------:R-:W1:Y:S02]  /*2fb0*/  I2F.U64 R11, R12 ;  /* 0x0000000c000b7312 */ /* 0x000e640000301000 */
[----:B-1----:R-:W-:-:S05]  /*2fc0*/  FFMA R11, R11, UR4, R10 ;  /* 0x000000040b0b7c23 */ /* 0x002fca000800000a */
[----:B------:R-:W-:-:S13]  /*2fd0*/  FSETP.NEU.AND P1, PT, R11, RZ, PT ;  /* 0x000000ff0b00720b */ /* 0x000fda0003f2d000 */
[----:B0-----:R-:W-:Y:S05]  /*2fe0*/  @!P1 BRA `(.L_x_330) ;  /* 0x0000000000a49947 */ /* 0x001fea0003800000 */
[----:B------:R-:W-:-:S04]  /*2ff0*/  FSETP.NAN.AND P1, PT, |R11|, |R11|, PT ;  /* 0x4000000b0b00720b */ /* 0x000fc80003f28200 */
[----:B------:R-:W-:-:S13]  /*3000*/  FSETP.NAN.OR P1, PT, |R8|, |R8|, P1 ;  /* 0x400000080800720b */ /* 0x000fda0000f28600 */
[----:B------:R-:W-:Y:S05]  /*3010*/  @P1 BRA `(.L_x_331) ;  /* 0x0000000000941947 */ /* 0x000fea0003800000 */
[----:B------:R-:W-:Y:S05]  /*3020*/  @P0 BRA `(.L_x_332) ;  /* 0x00000000006c0947 */ /* 0x000fea0003800000 */
[CC--:B------:R-:W-:Y:S01]  /*3030*/  FMUL R12, R7.reuse, R11.reuse ;  /* 0x0000000b070c7220 */ /* 0x0c0fe20000400000 */
[----:B------:R-:W-:Y:S01]  /*3040*/  IMAD.MOV.U32 R17, RZ, RZ, 0x391fcb8e ;  /* 0x391fcb8eff117424 */ /* 0x000fe200078e00ff */
        /* <DEDUP_REMOVED lines=12> */
[----:B-1----:R-:W-:Y:S02]  /*3110*/  LEA R16, R16, -R13, 0x17 ;  /* 0x8000000d10107211 */ /* 0x002fe400078eb8ff */
        /* <DEDUP_REMOVED lines=10> */
[----:B------:R-:W-:Y:S01]  /*31c0*/  @!P3 FSEL R17, R17, 1, P1 ;  /* 0x3f8000001111b808 */ /* 0x000fe20000800000 */
[----:B------:R-:W-:Y:S06]  /*31d0*/  BRA `(.L_x_330) ;  /* 0x0000000000287947 */ /* 0x000fec0003800000 */
.L_x_332:
        /* <DEDUP_REMOVED lines=9> */
.L_x_331:
[----:B------:R-:W-:-:S07]  /*3270*/  FADD R17, R11, R8 ;  /* 0x000000080b117221 */ /* 0x000fce0000000000 */
.L_x_330:
[----:B------:R-:W-:Y:S01]  /*3280*/  IADD3 R4, P1, PT, R4, 0x2, RZ ;  /* 0x0000000204047810 */ /* 0x000fe20007f3e0ff */
[----:B------:R0:W-:Y:S01]  /*3290*/  STG.E desc[UR8][R2.64], R17 ;  /* 0x0000001102007986 */ /* 0x0001e2000c101908 */
[----:B------:R-:W-:-:S03]  /*32a0*/  IADD3 R12, P2, PT, R2, 0x8, RZ ;  /* 0x00000008020c7810 */ /* 0x000fc60007f5e0ff */
[----:B------:R-:W-:Y:S01]  /*32b0*/  IMAD.X R9, RZ, RZ, R9, P1 ;  /* 0x000000ffff097224 */ /* 0x000fe200008e0609 */
[----:B------:R-:W-:Y:S01]  /*32c0*/  ISETP.GE.U32.AND P1, PT, R4, UR6, PT ;  /* 0x0000000604007c0c */ /* 0x000fe2000bf26070 */
[----:B------:R-:W-:-:S03]  /*32d0*/  IMAD.X R13, RZ, RZ, R3, P2 ;  /* 0x000000ffff0d7224 */ /* 0x000fc600010e0603 */
[----:B------:R-:W-:-:S13]  /*32e0*/  ISETP.GE.U32.AND.EX P1, PT, R9, UR7, PT, P1 ;  /* 0x0000000709007c0c */ /* 0x000fda000bf26110 */
[----:B0-----:R-:W-:Y:S05]  /*32f0*/  @!P1 BRA `(.L_x_333) ;  /* 0xfffffff800549947 */ /* 0x001fea000383ffff */
[----:B------:R-:W-:Y:S05]  /*3300*/  EXIT ;  /* 0x000000000000794d */ /* 0x000fea0003800000 */
.L_x_334:
        /* <DEDUP_REMOVED lines=15> */
.L_x_384:


//--------------------- .text.logspace_f16        --------------------------
	.section	.text.logspace_f16,"ax",@progbits
	.align	128
        .global         logspace_f16
        .type           logspace_f16,@function
        .size           logspace_f16,(.L_x_385 - logspace_f16)
        .other          logspace_f16,@"STO_CUDA_ENTRY STV_DEFAULT"
logspace_f16:
.text.logspace_f16:
        /* <DEDUP_REMOVED lines=15> */
[----:B------:R-:W-:-:S13]  /*00f0*/  ISETP.GT.U32.AND.EX P0, PT, R2, RZ, PT, P0 ;  /* 0x000000ff0200720c */ /* 0x000fda0003f04100 */
[----:B--2-4-:R-:W-:Y:S05]  /*0100*/  @!P0 BRA `(.L_x_336) ;  /* 0x00000008009c8947 */ /* 0x014fea0003800000 */
[----:B------:R-:W0:Y:S01]  /*0110*/  LDC.U16 R5, c[0x0][0x388] ;  /* 0x0000e200ff057b82 */ /* 0x000e220000000400 */
[----:B------:R-:W-:Y:S02]  /*0120*/  IMAD.MOV.U32 R10, RZ, RZ, 0x3a2c32e4 ;  /* 0x3a2c32e4ff0a7424 */ /* 0x000fe400078e00ff */
[----:B0-----:R-:W-:-:S05]  /*0130*/  HADD2.F32 R5, -RZ, R5.H0_H0 ;  /* 0x20000005ff057230 */ /* 0x001fca0000004100 */
[C---:B------:R-:W-:Y:S01]  /*0140*/  FMUL R2, |R5|.reuse, 16777216 ;  /* 0x4b80000005027820 */ /* 0x040fe20000400200 */
[C---:B------:R-:W-:Y:S01]  /*0150*/  FSETP.GEU.AND P0, PT, |R5|.reuse, 1.175494350822287508e-38, PT ;  /* 0x008000000500780b */ /* 0x040fe20003f0e200 */
[C---:B------:R-:W-:Y:S01]  /*0160*/  FADD R12, R5.reuse, R5 ;  /* 0x00000005050c7221 */ /* 0x040fe20000000000 */
        /* <DEDUP_REMOVED lines=20> */
[----:B------:R-:W-:Y:S01]  /*02b0*/  FADD R2, R2, -R13 ;  /* 0x8000000d02027221 */ /* 0x000fe20000000000 */
[----:B------:R-:W0:Y:S01]  /*02c0*/  LDC.U16 R10, c[0x0][0x38a] ;  /* 0x0000e280ff0a7b82 */ /* 0x000e220000000400 */
[----:B------:R-:W-:Y:S01]  /*02d0*/  FFMA R6, R6, -R9, R11 ;  /* 0x8000000906067223 */ /* 0x000fe2000000000b */
[----:B------:R-:W-:Y:S01]  /*02e0*/  FFMA R8, R3, R8, 0.018033718690276145935 ;  /* 0x3c93bb7303087423 */ /* 0x000fe20000000008 */
[----:B------:R-:W-:-:S02]  /*02f0*/  FFMA R11, R9, 1.4426950216293334961, R2 ;  /* 0x3fb8aa3b090b7823 */ /* 0x000fc40000000002 */
[----:B------:R-:W-:Y:S01]  /*0300*/  FMUL R6, R7, R6 ;  /* 0x0000000607067220 */ /* 0x000fe20000400000 */
[----:B------:R-:W-:-:S03]  /*0310*/  FFMA R8, R3, R8, 0.12022458761930465698 ;  /* 0x3df6384f03087423 */ /* 0x000fc60000000008 */
[----:B------:R-:W-:Y:S01]  /*0320*/  FFMA R2, R6, 1.4426950216293334961, R11 ;  /* 0x3fb8aa3b06027823 */ /* 0x000fe2000000000b */
[----:B------:R-:W-:Y:S01]  /*0330*/  FMUL R8, R3, R8 ;  /* 0x0000000803087220 */ /* 0x000fe20000400000 */
[----:B------:R-:W1:Y:S02]  /*0340*/  LDC.U16 R11, c[0x0][0x38c] ;  /* 0x0000e300ff0b7b82 */ /* 0x000e640000000400 */
[----:B------:R-:W-:Y:S01]  /*0350*/  FFMA R3, R9, 1.9251366722983220825e-08, R2 ;  /* 0x32a55e3409037823 */ /* 0x000fe20000000002 */
[----:B------:R-:W-:-:S04]  /*0360*/  FMUL R2, R8, 3 ;  /* 0x4040000008027820 */ /* 0x000fc80000400000 */
[----:B------:R-:W-:-:S04]  /*0370*/  FFMA R3, R6, R2, R3 ;  /* 0x0000000206037223 */ /* 0x000fc80000000003 */
[----:B------:R-:W-:Y:S01]  /*0380*/  FFMA R8, R9, R8, R3 ;  /* 0x0000000809087223 */ /* 0x000fe20000000003 */
[----:B------:R-:W-:Y:S02]  /*0390*/  IMAD.MOV.U32 R9, RZ, RZ, R4 ;  /* 0x000000ffff097224 */ /* 0x000fe400078e0004 */
[----:B0-----:R-:W-:Y:S02]  /*03a0*/  HADD2.F32 R10, -RZ, R10.H0_H0 ;  /* 0x2000000aff0a7230 */ /* 0x001fe40000004100 */
[----:B------:R-:W-:-:S04]  /*03b0*/  FADD R6, R13, R8 ;  /* 0x000000080d067221 */ /* 0x000fc80000000000 */
[----:B------:R-:W-:-:S04]  /*03c0*/  FADD R7, -R13, R6 ;  /* 0x000000060d077221 */ /* 0x000fc80000000100 */
[----:B------:R-:W-:Y:S01]  /*03d0*/  FADD R7, R8, -R7 ;  /* 0x8000000708077221 */ /* 0x000fe20000000000 */
[----:B------:R-:W-:Y:S02]  /*03e0*/  HFMA2 R8, -RZ, RZ, 0, 0 ;  /* 0x00000000ff087431 */ /* 0x000fe400000001ff */
[----:B-1----:R-:W-:-:S07]  /*03f0*/  HADD2.F32 R11, -RZ, R11.H0_H0 ;  /* 0x2000000bff0b7230 */ /* 0x002fce0000004100 */
.L_x_343:
[C---:B------:R-:W-:Y:S01]  /*0400*/  SHF.L.U64.HI R3, R9.reuse, 0x1, R8 ;  /* 0x0000000109037819 */ /* 0x040fe20000010208 */
[----:B------:R-:W-:Y:S01]  /*0410*/  IMAD.SHL.U32 R2, R9, 0x2, RZ ;  /* 0x0000000209027824 */ /* 0x000fe200078e00ff */
[----:B------:R-:W-:Y:S01]  /*0420*/  BSSY.RECONVERGENT B1, `(.L_x_337) ;  /* 0x0000035000017945 */ /* 0x000fe20003800200 */
[----:B------:R-:W-:Y:S02]  /*0430*/  IMAD.MOV.U32 R13, RZ, RZ, 0x391fcb8e ;  /* 0x391fcb8eff0d7424 */ /* 0x000fe400078e00ff */
[----:B------:R-:W0:Y:S02]  /*0440*/  I2F.U64 R14, R2 ;  /* 0x00000002000e7312 */ /* 0x000e240000301000 */
[----:B0-----:R-:W-:-:S04]  /*0450*/  FFMA R14, R11, R14, R10 ;  /* 0x0000000e0b0e7223 */ /* 0x001fc8000000000a */
[----:B------:R-:W-:Y:S01]  /*0460*/  FMUL R15, R6, R14 ;  /* 0x0000000e060f7220 */ /* 0x000fe20000400000 */
[----:B------:R-:W-:-:S03]  /*0470*/  FSETP.EQ.OR P3, PT, R14, RZ, !P2 ;  /* 0x000000ff0e00720b */ /* 0x000fc60005762400 */
[----:B------:R-:W0:Y:S01]  /*0480*/  FRND R18, R15 ;  /* 0x0000000f00127307 */ /* 0x000e220000201000 */
[----:B------:R-:W-:Y:S01]  /*0490*/  FFMA R16, R6, R14, -R15 ;  /* 0x0000000e06107223 */ /* 0x000fe2000000080f */
[----:B------:R-:W-:-:S03]  /*04a0*/  FSETP.GEU.AND P4, PT, R15, RZ, PT ;  /* 0x000000ff0f00720b */ /* 0x000fc60003f8e000 */
[----:B------:R-:W-:-:S03]  /*04b0*/  FFMA R16, R7, R14, R16 ;  /* 0x0000000e07107223 */ /* 0x000fc60000000010 */
[----:B------:R1:W2:Y:S01]  /*04c0*/  F2I.NTZ R19, R15 ;  /* 0x0000000f00137305 */ /* 0x0002a20000203100 */
[----:B0-----:R-:W-:Y:S01]  /*04d0*/  FADD R17, R15, -R18 ;  /* 0x800000120f117221 */ /* 0x001fe20000000000 */
[----:B------:R-:W-:-:S03]  /*04e0*/  FSETP.GT.AND P1, PT, R18, RZ, PT ;  /* 0x000000ff1200720b */ /* 0x000fc60003f24000 */
[----:B------:R-:W-:Y:S01]  /*04f0*/  FADD R20, R16, R17 ;  /* 0x0000001110147221 */ /* 0x000fe20000000000 */
[----:B------:R-:W-:Y:S01]  /*0500*/  FMUL R16, R14, 0.5 ;  /* 0x3f0000000e107820 */ /* 0x000fe20000400000 */
[----:B------:R-:W-:Y:S02]  /*0510*/  SEL R18, RZ, 0x83000000, P1 ;  /* 0x83000000ff127807 */ /* 0x000fe40000800000 */
[C---:B------:R-:W-:Y:S01]  /*0520*/  FFMA R17, R20.reuse, R13, 0.0013391353422775864601 ;  /* 0x3aaf85ed14117423 */ /* 0x040fe2000000000d */
[----:B------:R-:W-:Y:S01]  /*0530*/  FSETP.GT.AND P1, PT, |R15|, 152, PT ;  /* 0x431800000f00780b */ /* 0x000fe20003f24200 */
[----:B-1----:R-:W-:Y:S01]  /*0540*/  IMAD.MOV.U32 R15, RZ, RZ, 0x3f800000 ;  /* 0x3f800000ff0f7424 */ /* 0x002fe200078e00ff */
[----:B------:R-:W0:Y:S01]  /*0550*/  FRND.TRUNC R16, R16 ;  /* 0x0000001000107307 */ /* 0x000e22000020d000 */
[----:B------:R-:W-:-:S04]  /*0560*/  FFMA R17, R20, R17, 0.0096188392490148544312 ;  /* 0x3c1d985614117423 */ /* 0x000fc80000000011 */
[----:B------:R-:W-:-:S04]  /*0570*/  FFMA R17, R20, R17, 0.055503588169813156128 ;  /* 0x3d6357bb14117423 */ /* 0x000fc80000000011 */
[----:B------:R-:W-:-:S04]  /*0580*/  FFMA R17, R20, R17, 0.24022644758224487305 ;  /* 0x3e75fdec14117423 */ /* 0x000fc80000000011 */
[----:B------:R-:W-:-:S04]  /*0590*/  FFMA R17, R20, R17, 0.69314718246459960938 ;  /* 0x3f31721814117423 */ /* 0x000fc80000000011 */
[----:B------:R-:W-:Y:S01]  /*05a0*/  FFMA R17, R20, R17, 1 ;  /* 0x3f80000014117423 */ /* 0x000fe20000000011 */
[----:B------:R-:W-:Y:S02]  /*05b0*/  VIADD R20, R18, 0x7f000000 ;  /* 0x7f00000012147836 */ /* 0x000fe40000000000 */
[----:B--2---:R-:W-:Y:S02]  /*05c0*/  IMAD R18, R19, 0x800000, -R18 ;  /* 0x0080000013127824 */ /* 0x004fe400078e0a12 */
[----:B------:R-:W-:-:S04]  /*05d0*/  FMUL R17, R17, R20 ;  /* 0x0000001411117220 */ /* 0x000fc80000400000 */
[----:B------:R-:W-:Y:S01]  /*05e0*/  FMUL R18, R17, R18 ;  /* 0x0000001211127220 */ /* 0x000fe20000400000 */
[----:B0-----:R-:W-:Y:S01]  /*05f0*/  FADD R17, R16, R16 ;  /* 0x0000001010117221 */ /* 0x001fe20000000000 */
        /* <DEDUP_REMOVED lines=14> */
.L_x_339:
        /* <DEDUP_REMOVED lines=9> */
.L_x_338:
[----:B------:R-:W-:Y:S05]  /*0770*/  BSYNC.RECONVERGENT B1 ;  /* 0x0000000000017941 */ /* 0x000fea0003800200 */
.L_x_337:
[----:B------:R-:W-:Y:S01]  /*0780*/  IADD3 R16, P1, PT, R2, 0x1, RZ ;  /* 0x0000000102107810 */ /* 0x000fe20007f3e0ff */
[----:B------:R-:W-:Y:S03]  /*0790*/  BSSY.RECONVERGENT B1, `(.L_x_340) ;  /* 0x0000035000017945 */ /* 0x000fe60003800200 */
[----:B------:R-:W-:-:S04]  /*07a0*/  IADD3.X R17, PT, PT, RZ, R3, RZ, P1, !PT ;  /* 0x00000003ff117210 */ /* 0x000fc80000ffe4ff */
        /* <DEDUP_REMOVED lines=8> */
[----:B------:R-:W1:Y:S01]  /*0830*/  F2I.NTZ R16, R3 ;  /* 0x0000000300107305 */ /* 0x000e620000203100 */
[----:B0-----:R-:W-:Y:S01]  /*0840*/  FADD R19, R3, -R18 ;  /* 0x8000001203137221 */ /* 0x001fe20000000000 */
[----:B------:R-:W-:-:S03]  /*0850*/  FSETP.GT.AND P1, PT, R18, RZ, PT ;  /* 0x000000ff1200720b */ /* 0x000fc60003f24000 */
[----:B------:R-:W-:Y:S01]  /*0860*/  FADD R14, R14, R19 ;  /* 0x000000130e0e7221 */ /* 0x000fe20000000000 */
[----:B------:R-:W-:Y:S02]  /*0870*/  SEL R19, RZ, 0x83000000, P1 ;  /* 0x83000000ff137807 */ /* 0x000fe40000800000 */
[----:B------:R-:W-:Y:S01]  /*0880*/  FSETP.GT.AND P1, PT, |R3|, 152, PT ;  /* 0x431800000300780b */ /* 0x000fe20003f24200 */
[----:B------:R-:W-:-:S04]  /*0890*/  FFMA R13, R14, R13, 0.0013391353422775864601 ;  /* 0x3aaf85ed0e0d7423 */ /* 0x000fc8000000000d */
[----:B------:R-:W-:-:S04]  /*08a0*/  FFMA R13, R14, R13, 0.0096188392490148544312 ;  /* 0x3c1d98560e0d7423 */ /* 0x000fc8000000000d */
[----:B------:R-:W-:-:S04]  /*08b0*/  FFMA R13, R14, R13, 0.055503588169813156128 ;  /* 0x3d6357bb0e0d7423 */ /* 0x000fc8000000000d */
[----:B------:R-:W-:Y:S01]  /*08c0*/  FFMA R17, R14, R13, 0.24022644758224487305 ;  /* 0x3e75fdec0e117423 */ /* 0x000fe2000000000d */
[----:B------:R-:W-:-:S03]  /*08d0*/  FMUL R13, R2, 0.5 ;  /* 0x3f000000020d7820 */ /* 0x000fc60000400000 */
[----:B------:R-:W-:-:S03]  /*08e0*/  FFMA R17, R14, R17, 0.69314718246459960938 ;  /* 0x3f3172180e117423 */ /* 0x000fc60000000011 */
[----:B------:R-:W0:Y:S01]  /*08f0*/  FRND.TRUNC R13, R13 ;  /* 0x0000000d000d7307 */ /* 0x000e22000020d000 */
[----:B------:R-:W-:Y:S01]  /*0900*/  FFMA R17, R14, R17, 1 ;  /* 0x3f8000000e117423 */ /* 0x000fe20000000011 */
[----:B------:R-:W-:Y:S02]  /*0910*/  VIADD R14, R19, 0x7f000000 ;  /* 0x7f000000130e7836 */ /* 0x000fe40000000000 */
[----:B-1----:R-:W-:Y:S02]  /*0920*/  IMAD R19, R16, 0x800000, -R19 ;  /* 0x0080000010137824 */ /* 0x002fe400078e0a13 */
[----:B------:R-:W-:-:S04]  /*0930*/  FMUL R14, R17, R14 ;  /* 0x0000000e110e7220 */ /* 0x000fc80000400000 */
[----:B------:R-:W-:Y:S01]  /*0940*/  FMUL R19, R14, R19 ;  /* 0x000000130e137220 */ /* 0x000fe20000400000 */
[----:B------:R-:W-:Y:S01]  /*0950*/  IMAD.MOV.U32 R14, RZ, RZ, 0x3f800000 ;  /* 0x3f800000ff0e7424 */ /* 0x000fe200078e00ff */
[----:B------:R-:W-:Y:S01]  /*0960*/  @P1 FSEL R19, RZ, +INF , !P4 ;  /* 0x7f800000ff131808 */ /* 0x000fe20006000000 */
[----:B0-----:R-:W-:Y:S01]  /*0970*/  FADD R3, R13, R13 ;  /* 0x0000000d0d037221 */ /* 0x001fe20000000000 */
        /* <DEDUP_REMOVED lines=13> */
.L_x_342:
        /* <DEDUP_REMOVED lines=9> */
.L_x_341:
[----:B------:R-:W-:Y:S05]  /*0ae0*/  BSYNC.RECONVERGENT B1 ;  /* 0x0000000000017941 */ /* 0x000fea0003800200 */
.L_x_340:
[C---:B------:R-:W-:Y:S02]  /*0af0*/  LEA R2, P1, R9.reuse, UR10, 0x2 ;  /* 0x0000000a09027c11 */ /* 0x040fe4000f8210ff */
[----:B------:R-:W-:Y:S02]  /*0b00*/  F2FP.F16.F32.PACK_AB R15, R14, R15 ;  /* 0x0000000f0e0f723e */ /* 0x000fe400000000ff */
[----:B------:R-:W-:Y:S02]  /*0b10*/  LEA.HI.X R3, R9, UR11, R8, 0x2, P1 ;  /* 0x0000000b09037c11 */ /* 0x000fe400088f1408 */
[----:B------:R-:W-:-:S03]  /*0b20*/  IADD3 R9, P1, PT, R0, R9, RZ ;  /* 0x0000000900097210 */ /* 0x000fc60007f3e0ff */
[----:B------:R0:W-:Y:S02]  /*0b30*/  STG.E desc[UR8][R2.64], R15 ;  /* 0x0000000f02007986 */ /* 0x0001e4000c101908 */
[----:B------:R-:W-:Y:S01]  /*0b40*/  IMAD.X R8, RZ, RZ, R8, P1 ;  /* 0x000000ffff087224 */ /* 0x000fe200008e0608 */
[----:B------:R-:W-:-:S04]  /*0b50*/  ISETP.GE.U32.AND P1, PT, R9, UR6, PT ;  /* 0x0000000609007c0c */ /* 0x000fc8000bf26070 */
[----:B------:R-:W-:-:S13]  /*0b60*/  ISETP.GE.U32.AND.EX P1, PT, R8, UR7, PT, P1 ;  /* 0x0000000708007c0c */ /* 0x000fda000bf26110 */
[----:B0-----:R-:W-:Y:S05]  /*0b70*/  @!P1 BRA `(.L_x_343) ;  /* 0xfffffff800209947 */ /* 0x001fea000383ffff */
.L_x_336:
[----:B------:R-:W-:Y:S05]  /*0b80*/  BSYNC.RECONVERGENT B0 ;  /* 0x0000000000007941 */ /* 0x000fea0003800200 */
.L_x_335:
[----:B------:R-:W0:Y:S02]  /*0b90*/  LDC.64 R2, c[0x0][0x390] ;  /* 0x0000e400ff027b82 */ /* 0x000e240000000a00 */
[----:B0-----:R-:W-:-:S04]  /*0ba0*/  LOP3.LUT R0, R2, 0xfffffffe, RZ, 0xc0, !PT ;  /* 0xfffffffe02007812 */ /* 0x001fc800078ec0ff */
[----:B------:R-:W-:-:S04]  /*0bb0*/  ISETP.NE.U32.AND P0, PT, R0, R2, PT ;  /* 0x000000020000720c */ /* 0x000fc80003f05070 */
[----:B------:R-:W-:-:S04]  /*0bc0*/  ISETP.NE.AND.EX P0, PT, R3, R3, PT, P0 ;  /* 0x000000030300720c */ /* 0x000fc80003f05300 */
[----:B------:R-:W-:-:S13]  /*0bd0*/  ISETP.NE.OR P0, PT, R4, RZ, !P0 ;  /* 0x000000ff0400720c */ /* 0x000fda0004705670 */
[----:B------:R-:W-:Y:S05]  /*0be0*/  @P0 EXIT ;  /* 0x000000000000094d */ /* 0x000fea0003800000 */
[----:B------:R-:W0:Y:S01]  /*0bf0*/  LDC.U16 R12, c[0x0][0x388] ;  /* 0x0000e200ff0c7b82 */ /* 0x000e220000000400 */
[----:B------:R-:W-:-:S07]  /*0c00*/  IMAD.MOV.U32 R10, RZ, RZ, 0x3a2c32e4 ;  /* 0x3a2c32e4ff0a7424 */ /* 0x000fce00078e00ff */
[----:B------:R-:W1:Y:S01]  /*0c10*/  LDC R13, c[0x0][0x394] ;  /* 0x0000e500ff0d7b82 */ /* 0x000e620000000800 */
[----:B0-----:R-:W-:-:S05]  /*0c20*/  HADD2.F32 R12, -RZ, R12.H0_H0 ;  /* 0x2000000cff0c7230 */ /* 0x001fca0000004100 */
[C---:B------:R-:W-:Y:S01]  /*0c30*/  FMUL R5, |R12|.reuse, 16777216 ;  /* 0x4b8000000c057820 */ /* 0x040fe20000400200 */
[C---:B------:R-:W-:Y:S02]  /*0c40*/  FSETP.GEU.AND P0, PT, |R12|.reuse, 1.175494350822287508e-38, PT ;  /* 0x008000000c00780b */ /* 0x040fe40003f0e200 */
[----:B------:R-:W-:Y:S02]  /*0c50*/  FSETP.NEU.AND P1, PT, R12, 1, PT ;  /* 0x3f8000000c00780b */ /* 0x000fe40003f2d000 */
[----:B------:R-:W-:-:S04]  /*0c60*/  FSEL R5, R5, |R12|, !P0 ;  /* 0x4000000c05057208 */ /* 0x000fc80004000000 */
[----:B------:R-:W-:-:S04]  /*0c70*/  IADD3 R4, PT, PT, R5, -0x3f3504f3, RZ ;  /* 0xc0cafb0d05047810 */ /* 0x000fc80007ffe0ff */
[----:B------:R-:W-:Y:S02]  /*0c80*/  LOP3.LUT R6, R4, 0xff800000, RZ, 0xc0, !PT ;  /* 0xff80000004067812 */ /* 0x000fe400078ec0ff */
[----:B------:R-:W-:Y:S02]  /*0c90*/  FSEL R4, RZ, -24, P0 ;  /* 0xc1c00000ff047808 */ /* 0x000fe40000000000 */
[----:B------:R-:W-:Y:S01]  /*0ca0*/  FSETP.NEU.AND P0, PT, |R12|, +INF , PT ;  /* 0x7f8000000c00780b */ /* 0x000fe20003f0d200 */
[----:B------:R-:W-:-:S03]  /*0cb0*/  IMAD.IADD R5, R5, 0x1, -R6 ;  /* 0x0000000105057824 */ /* 0x000fc600078e0a06 */
[----:B------:R-:W-:Y:S01]  /*0cc0*/  FSETP.EQ.OR P0, PT, R12, RZ, !P0 ;  /* 0x000000ff0c00720b */ /* 0x000fe20004702400 */
[C---:B------:R-:W-:Y:S01]  /*0cd0*/  FADD R8, R5.reuse, 1 ;  /* 0x3f80000005087421 */ /* 0x040fe20000000000 */
[----:B------:R-:W-:Y:S01]  /*0ce0*/  FADD R7, R5, -1 ;  /* 0xbf80000005077421 */ /* 0x000fe20000000000 */
[----:B------:R-:W-:-:S03]  /*0cf0*/  I2FP.F32.S32 R5, R6 ;  /* 0x0000000600057245 */ /* 0x000fc60000201400 */
        /* <DEDUP_REMOVED lines=24> */
[----:B------:R-:W-:Y:S01]  /*0e80*/  FADD R9, R12, R12 ;  /* 0x0000000c0c097221 */ /* 0x000fe20000000000 */
[----:B-1----:R-:W-:Y:S06]  /*0e90*/  @P1 BRA `(.L_x_344) ;  /* 0x0000000400541947 */ /* 0x002fec0003800000 */
[----:B------:R-:W-:-:S04]  /*0ea0*/  IADD3 R5, P1, PT, R0, 0x1, RZ ;  /* 0x0000000100057810 */ /* 0x000fc80007f3e0ff */
[----:B------:R-:W-:Y:S01]  /*0eb0*/  ISETP.GT.U32.AND P0, PT, R5, R2, PT ;  /* 0x000000020500720c */ /* 0x000fe20003f04070 */
[----:B------:R-:W-:-:S05]  /*0ec0*/  IMAD.X R4, RZ, RZ, R13, P1 ;  /* 0x000000ffff047224 */ /* 0x000fca00008e060d */
[----:B------:R-:W-:-:S04]  /*0ed0*/  ISETP.GT.U32.AND.EX P0, PT, R4, R3, PT, P0 ;  /* 0x000000030400720c */ /* 0x000fc80003f04100 */
[----:B------:R-:W-:Y:S02]  /*0ee0*/  SEL R9, R5, R2, P0 ;  /* 0x0000000205097207 */ /* 0x000fe40000000000 */
[----:B------:R-:W-:Y:S02]  /*0ef0*/  LOP3.LUT R2, R2, 0x1, RZ, 0xfc, !PT ;  /* 0x0000000102027812 */ /* 0x000fe400078efcff */
[----:B------:R-:W-:Y:S02]  /*0f00*/  SEL R4, R4, R3, P0 ;  /* 0x0000000304047207 */ /* 0x000fe40000000000 */
[----:B------:R-:W-:Y:S02]  /*0f10*/  IADD3 R2, P3, PT, -R2, R9, RZ ;  /* 0x0000000902027210 */ /* 0x000fe40007f7e1ff */
[----:B------:R-:W-:Y:S02]  /*0f20*/  IADD3 R10, P2, PT, R9, -R0, RZ ;  /* 0x80000000090a7210 */ /* 0x000fe40007f5e0ff */
[----:B------:R-:W-:Y:S01]  /*0f30*/  ISETP.GE.U32.AND P1, PT, R2, 0x7, PT ;  /* 0x000000070200780c */ /* 0x000fe20003f26070 */
[----:B------:R-:W-:Y:S01]  /*0f40*/  IMAD.X R3, R4, 0x1, ~R3, P3 ;  /* 0x0000000104037824 */ /* 0x000fe200018e0e03 */
[----:B------:R-:W-:-:S02]  /*0f50*/  LOP3.LUT R11, R10, 0x7, RZ, 0xc0, !PT ;  /* 0x000000070a0b7812 */ /* 0x000fc400078ec0ff */
[----:B------:R-:W-:Y:S02]  /*0f60*/  IADD3.X R7, PT, PT, R4, ~R13, RZ, P2, !PT ;  /* 0x8000000d04077210 */ /* 0x000fe400017fe4ff */
[----:B------:R-:W-:Y:S02]  /*0f70*/  ISETP.GE.U32.AND.EX P1, PT, R3, RZ, PT, P1 ;  /* 0x000000ff0300720c */ /* 0x000fe40003f26110 */
[----:B------:R-:W-:-:S04]  /*0f80*/  ISETP.NE.U32.AND P0, PT, R11, RZ, PT ;  /* 0x000000ff0b00720c */ /* 0x000fc80003f05070 */
[----:B------:R-:W-:-:S07]  /*0f90*/  ISETP.NE.AND.EX P0, PT, RZ, RZ, PT, P0 ;  /* 0x000000ffff00720c */ /* 0x000fce0003f05300 */
[----:B------:R-:W-:Y:S06]  /*0fa0*/  @!P1 BRA `(.L_x_345) ;  /* 0x0000000000709947 */ /* 0x000fec0003800000 */
[----:B------:R-:W0:Y:S01]  /*0fb0*/  LDCU.64 UR4, c[0x0][0x380] ;  /* 0x00007000ff0477ac */ /* 0x000e220008000a00 */
[----:B------:R-:W-:Y:S01]  /*0fc0*/  IMAD.MOV.U32 R8, RZ, RZ, 0x3c00 ;  /* 0x00003c00ff087424 */ /* 0x000fe200078e00ff */
[----:B------:R-:W-:Y:S01]  /*0fd0*/  LOP3.LUT R6, R10, 0xfffffff8, RZ, 0xc0, !PT ;  /* 0xfffffff80a067812 */ /* 0x000fe200078ec0ff */
[----:B0-----:R-:W-:-:S04]  /*0fe0*/  ULEA UR4, UP0, UR6, UR4, 0x2 ;  /* 0x0000000406047291 */ /* 0x001fc8000f8010ff */
[----:B------:R-:W-:Y:S02]  /*0ff0*/  ULEA.HI.X UR5, UR6, UR5, UR7, 0x2, UP0 ;  /* 0x0000000506057291 */ /* 0x000fe400080f1407 */
[----:B------:R-:W-:-:S04]  /*1000*/  UIADD3 UR4, UP0, UPT, UR4, 0x8, URZ ;  /* 0x0000000804047890 */ /* 0x000fc8000ff1e0ff */
[----:B------:R-:W-:Y:S02]  /*1010*/  UIADD3.X UR5, UPT, UPT, URZ, UR5, URZ, UP0, !UPT ;  /* 0x00000005ff057290 */ /* 0x000fe400087fe4ff */
[----:B------:R-:W-:-:S04]  /*1020*/  IMAD.U32 R4, RZ, RZ, UR4 ;  /* 0x00000004ff047e24 */ /* 0x000fc8000f8e00ff */
[----:B------:R-:W-:-:S07]  /*1030*/  IMAD.U32 R5, RZ, RZ, UR5 ;  /* 0x00000005ff057e24 */ /* 0x000fce000f8e00ff */
.L_x_346:
[----:B0-----:R-:W-:Y:S01]  /*1040*/  IMAD.MOV.U32 R2, RZ, RZ, R4 ;  /* 0x000000ffff027224 */ /* 0x001fe200078e0004 */
        /* <DEDUP_REMOVED lines=18> */
.L_x_345:
        /* <DEDUP_REMOVED lines=12> */
[----:B------:R1:W-:Y:S02]  /*1230*/  STG.E.U16 desc[UR8][R2.64], R4 ;  /* 0x0000000402007986 */ /* 0x0003e4000c101508 */
[----:B------:R-:W-:Y:S02]  /*1240*/  IMAD.X R13, RZ, RZ, R13, P0 ;  /* 0x000000ffff0d7224 */ /* 0x000fe400000e060d */
[----:B------:R1:W-:Y:S04]  /*1250*/  STG.E.U16 desc[UR8][R2.64+0x2], R4 ;  /* 0x0000020402007986 */ /* 0x0003e8000c101508 */
[----:B------:R1:W-:Y:S04]  /*1260*/  STG.E.U16 desc[UR8][R2.64+0x4], R4 ;  /* 0x0000040402007986 */ /* 0x0003e8000c101508 */
[----:B------:R1:W-:Y:S02]  /*1270*/  STG.E.U16 desc[UR8][R2.64+0x6], R4 ;  /* 0x0000060402007986 */ /* 0x0003e4000c101508 */
.L_x_347:
[----:B------:R-:W-:Y:S05]  /*1280*/  @!P1 EXIT ;  /* 0x000000000000994d */ /* 0x000fea0003800000 */
[----:B------:R-:W-:Y:S02]  /*1290*/  ISETP.NE.U32.AND P0, PT, R10, 0x1, PT ;  /* 0x000000010a00780c */ /* 0x000fe40003f05070 */
[----:B01----:R-:W-:Y:S02]  /*12a0*/  LOP3.LUT R2, R9, 0x1, RZ, 0xc0, !PT ;  /* 0x0000000109027812 */ /* 0x003fe400078ec0ff */
[----:B------:R-:W-:Y:S02]  /*12b0*/  ISETP.NE.AND.EX P0, PT, RZ, RZ, PT, P0 ;  /* 0x000000ffff00720c */ /* 0x000fe40003f05300 */
[----:B------:R-:W-:-:S04]  /*12c0*/  ISETP.NE.U32.AND P1, PT, R2, 0x1, PT ;  /* 0x000000010200780c */ /* 0x000fc80003f25070 */
[----:B------:R-:W-:-:S07]  /*12d0*/  ISETP.NE.U32.AND.EX P1, PT, RZ, RZ, PT, P1 ;  /* 0x000000ffff00720c */ /* 0x000fce0003f25110 */
[----:B------:R-:W-:Y:S06]  /*12e0*/  @!P0 BRA `(.L_x_348) ;  /* 0x0000000000208947 */ /* 0x000fec0003800000 */
[----:B------:R-:W0:Y:S01]  /*12f0*/  LDC.64 R2, c[0x0][0x380] ;  /* 0x0000e000ff027b82 */ /* 0x000e220000000a00 */
[----:B------:R-:W-:Y:S01]  /*1300*/  HFMA2 R4, -RZ, RZ, 0, 1 ;  /* 0x00003c00ff047431 */ /* 0x000fe200000001ff */
[----:B0-----:R-:W-:-:S04]  /*1310*/  LEA R2, P0, R0, R2, 0x1 ;  /* 0x0000000200027211 */ /* 0x001fc800078008ff */
[C---:B------:R-:W-:Y:S02]  /*1320*/  LEA.HI.X R3, R0.reuse, R3, R13, 0x1, P0 ;  /* 0x0000000300037211 */ /* 0x040fe400000f0c0d */
[----:B------:R-:W-:-:S03]  /*1330*/  IADD3 R0, P0, PT, R0, 0x2, RZ ;  /* 0x0000000200007810 */ /* 0x000fc60007f1e0ff */
[----:B------:R0:W-:Y:S02]  /*1340*/  STG.E.U16 desc[UR8][R2.64], R4 ;  /* 0x0000000402007986 */ /* 0x0001e4000c101508 */
[----:B------:R-:W-:Y:S02]  /*1350*/  IMAD.X R13, RZ, RZ, R13, P0 ;  /* 0x000000ffff0d7224 */ /* 0x000fe400000e060d */
[----:B------:R0:W-:Y:S06]  /*1360*/  STG.E.U16 desc[UR8][R2.64+0x2], R4 ;  /* 0x0000020402007986 */ /* 0x0001ec000c101508 */
.L_x_348:
[----:B------:R-:W-:Y:S05]  /*1370*/  @P1 EXIT ;  /* 0x000000000000194d */ /* 0x000fea0003800000 */
[----:B0-----:R-:W0:Y:S01]  /*1380*/  LDC.64 R2, c[0x0][0x380] ;  /* 0x0000e000ff027b82 */ /* 0x001e220000000a00 */
[----:B------:R-:W-:Y:S01]  /*1390*/  IMAD.MOV.U32 R4, RZ, RZ, 0x3c00 ;  /* 0x00003c00ff047424 */ /* 0x000fe200078e00ff */
[----:B0-----:R-:W-:-:S04]  /*13a0*/  LEA R2, P0, R0, R2, 0x1 ;  /* 0x0000000200027211 */ /* 0x001fc800078008ff */
[----:B------:R-:W-:Y:S02]  /*13b0*/  LEA.HI.X R3, R0, R3, R13, 0x1, P0 ;  /* 0x0000000300037211 */ /* 0x000fe400000f0c0d */
[----:B------:R-:W-:-:S05]  /*13c0*/  PRMT R0, R4, 0x7610, R0 ;  /* 0x0000761004007816 */ /* 0x000fca0000000000 */
[----:B------:R-:W-:Y:S01]  /*13d0*/  STG.E.U16 desc[UR8][R2.64], R0 ;  /* 0x0000000002007986 */ /* 0x000fe2000c101508 */
[----:B------:R-:W-:Y:S05]  /*13e0*/  EXIT ;  /* 0x000000000000794d */ /* 0x000fea0003800000 */
.L_x_344:
[----:B------:R-:W0:Y:S01]  /*13f0*/  LDC.U16 R7, c[0x0][0x38a] ;  /* 0x0000e280ff077b82 */ /* 0x000e220000000400 */
[----:B------:R-:W-:Y:S02]  /*1400*/  FSETP.GEU.AND P1, PT, R12, RZ, PT ;  /* 0x000000ff0c00720b */ /* 0x000fe40003f2e000 */
[----:B------:R-:W-:-:S05]  /*1410*/  LOP3.LUT R8, R9, 0x7f800000, RZ, 0x3c, !PT ;  /* 0x7f80000009087812 */ /* 0x000fca00078e3cff */
[----:B------:R-:W1:Y:S01]  /*1420*/  LDC.U16 R6, c[0x0][0x38c] ;  /* 0x0000e300ff067b82 */ /* 0x000e620000000400 */
[----:B0-----:R-:W-:Y:S02]  /*1430*/  HADD2.F32 R7, -RZ, R7.H0_H0 ;  /* 0x20000007ff077230 */ /* 0x001fe40000004100 */
[----:B-1----:R-:W-:-:S03]  /*1440*/  HADD2.F32 R6, -RZ, R6.H0_H0 ;  /* 0x20000006ff067230 */ /* 0x002fc60000004100 */
[----:B------:R-:W-:Y:S05]  /*1450*/  @P1 BRA `(.L_x_349) ;  /* 0x0000000c00241947 */ /* 0x000fea0003800000 */
[----:B------:R-:W-:-:S04]  /*1460*/  IADD3 R17, P1, PT, R0, 0x1, RZ ;  /* 0x0000000100117810 */ /* 0x000fc80007f3e0ff */
[----:B------:R-:W-:Y:S01]  /*1470*/  ISETP.GT.U32.AND P2, PT, R17, R2, PT ;  /* 0x000000021100720c */ /* 0x000fe20003f44070 */
[----:B------:R-:W-:-:S05]  /*1480*/  IMAD.X R16, RZ, RZ, R13, P1 ;  /* 0x000000ffff107224 */ /* 0x000fca00008e060d */
[----:B------:R-:W-:-:S04]  /*1490*/  ISETP.GT.U32.AND.EX P2, PT, R16, R3, PT, P2 ;  /* 0x000000031000720c */ /* 0x000fc80003f44120 */
[----:B------:R-:W-:Y:S02]  /*14a0*/  SEL R15, R17, R2, P2 ;  /* 0x00000002110f7207 */ /* 0x000fe40001000000 */
[----:B------:R-:W-:Y:S02]  /*14b0*/  SEL R14, R16, R3, P2 ;  /* 0x00000003100e7207 */ /* 0x000fe40001000000 */
[----:B------:R-:W-:-:S04]  /*14c0*/  LOP3.LUT R4, R15, 0x1, RZ, 0xc0, !PT ;  /* 0x000000010f047812 */ /* 0x000fc800078ec0ff */
[----:B------:R-:W-:-:S04]  /*14d0*/  ISETP.NE.U32.AND P1, PT, R4, 0x1, PT ;  /* 0x000000010400780c */ /* 0x000fc80003f25070 */
[----:B------:R-:W-:-:S13]  /*14e0*/  ISETP.NE.U32.AND.EX P1, PT, RZ, RZ, PT, P1 ;  /* 0x000000ffff00720c */ /* 0x000fda0003f25110 */
[----:B------:R-:W-:Y:S05]  /*14f0*/  @P1 BRA `(.L_x_350) ;  /* 0x0000000000f01947 */ /* 0x000fea0003800000 */
[----:B------:R-:W-:Y:S01]  /*1500*/  IMAD.MOV.U32 R4, RZ, RZ, R0 ;  /* 0x000000ffff047224 */ /* 0x000fe200078e0000 */
[----:B------:R-:W-:Y:S01]  /*1510*/  MOV R5, R13 ;  /* 0x0000000d00057202 */ /* 0x000fe20000000f00 */
[----:B------:R-:W-:-:S03]  /*1520*/  IMAD.MOV.U32 R19, RZ, RZ, 0x3f800000 ;  /* 0x3f800000ff137424 */ /* 0x000fc600078e00ff */
[----:B------:R-:W0:Y:S02]  /*1530*/  I2F.U64 R18, R4 ;  /* 0x0000000400127312 */ /* 0x000e240000301000 */
[----:B0-----:R-:W-:-:S04]  /*1540*/  FFMA R18, R6, R18, R7 ;  /* 0x0000001206127223 */ /* 0x001fc80000000007 */
        /* <DEDUP_REMOVED lines=42> */
.L_x_353:
[----:B------:R-:W-:Y:S02]  /*17f0*/  FSETP.NEU.AND P2, PT, |R4|, 1, PT ;  /* 0x3f8000000400780b */ /* 0x000fe40003f4d200 */
[----:B------:R-:W-:-:S04]  /*1800*/  FSETP.GEU.AND P1, PT, R18, RZ, PT ;  /* 0x000000ff1200720b */ /* 0x000fc80003f2e000 */
[----:B------:R-:W-:-:S07]  /*1810*/  SEL R19, R8, R9, !P1 ;  /* 0x0000000908137207 */ /* 0x000fce0004800000 */
[----:B------:R-:W-:Y:S01]  /*1820*/  @P2 LOP3.LUT R19, R19, 0x7fffffff, RZ, 0xc0, !PT ;  /* 0x7fffffff13132812 */ /* 0x000fe200078ec0ff */
[----:B------:R-:W-:Y:S06]  /*1830*/  BRA `(.L_x_351) ;  /* 0x0000000000047947 */ /* 0x000fec0003800000 */
.L_x_352:
[----:B------:R-:W-:-:S07]  /*1840*/  FADD R19, R12, R18 ;  /* 0x000000120c137221 */ /* 0x000fce0000000000 */
.L_x_351:
[----:B------:R-:W0:Y:S01]  /*1850*/  LDC.64 R4, c[0x0][0x380] ;  /* 0x0000e000ff047b82 */ /* 0x000e220000000a00 */
[----:B------:R-:W-:Y:S02]  /*1860*/  F2FP.F16.F32.PACK_AB R19, RZ, R19 ;  /* 0x00000013ff13723e */ /* 0x000fe400000000ff */
[----:B0-----:R-:W-:-:S04]  /*1870*/  LEA R4, P1, R0, R4, 0x1 ;  /* 0x0000000400047211 */ /* 0x001fc800078208ff */
[----:B------:R-:W-:Y:S01]  /*1880*/  LEA.HI.X R5, R0, R5, R13, 0x1, P1 ;  /* 0x0000000500057211 */ /* 0x000fe200008f0c0d */
[----:B------:R-:W-:Y:S01]  /*1890*/  IMAD.MOV.U32 R13, RZ, RZ, R16 ;  /* 0x000000ffff0d7224 */ /* 0x000fe200078e0010 */
[----:B------:R-:W-:-:S03]  /*18a0*/  MOV R0, R17 ;  /* 0x0000001100007202 */ /* 0x000fc60000000f00 */
[----:B------:R0:W-:Y:S04]  /*18b0*/  STG.E.U16 desc[UR8][R4.64], R19 ;  /* 0x0000001304007986 */ /* 0x0001e8000c101508 */
.L_x_350:
[----:B------:R-:W-:-:S04]  /*18c0*/  LOP3.LUT R2, R2, 0x1, RZ, 0xfc, !PT ;  /* 0x0000000102027812 */ /* 0x000fc800078efcff */
[----:B------:R-:W-:-:S04]  /*18d0*/  ISETP.NE.U32.AND P1, PT, R15, R2, PT ;  /* 0x000000020f00720c */ /* 0x000fc80003f25070 */
[----:B------:R-:W-:-:S13]  /*18e0*/  ISETP.NE.AND.EX P1, PT, R14, R3, PT, P1 ;  /* 0x000000030e00720c */ /* 0x000fda0003f25310 */
[----:B------:R-:W-:Y:S05]  /*18f0*/  @!P1 EXIT ;  /* 0x000000000000994d */ /* 0x000fea0003800000 */
[----:B------:R-:W1:Y:S01]  /*1900*/  LDC.64 R2, c[0x0][0x380] ;  /* 0x0000e000ff027b82 */ /* 0x000e620000000a00 */
[----:B------:R-:W2:Y:S01]  /*1910*/  LDCU.64 UR4, c[0x0][0x390] ;  /* 0x00007200ff0477ac */ /* 0x000ea20008000a00 */
[----:B-1----:R-:W-:-:S04]  /*1920*/  LEA R2, P2, R0, R2, 0x1 ;  /* 0x0000000200027211 */ /* 0x002fc800078408ff */
[----:B------:R-:W-:Y:S02]  /*1930*/  IADD3 R14, P1, PT, R2, 0x2, RZ ;  /* 0x00000002020e7810 */ /* 0x000fe40007f3e0ff */
[----:B------:R-:W-:-:S05]  /*1940*/  LEA.HI.X R3, R0, R3, R13, 0x1, P2 ;  /* 0x0000000300037211 */ /* 0x000fca00010f0c0d */
[----:B--2---:R-:W-:-:S07]  /*1950*/  IMAD.X R17, RZ, RZ, R3, P1 ;  /* 0x000000ffff117224 */ /* 0x004fce00008e0603 */
.L_x_360:
[----:B------:R-:W-:Y:S02]  /*1960*/  IMAD.MOV.U32 R2, RZ, RZ, R0 ;  /* 0x000000ffff027224 */ /* 0x000fe400078e0000 */
[----:B------:R-:W-:Y:S02]  /*1970*/  HFMA2 R16, -RZ, RZ, 1.875, 0 ;  /* 0x3f800000ff107431 */ /* 0x000fe400000001ff */
[----:B------:R-:W-:-:S04]  /*1980*/  IMAD.MOV.U32 R3, RZ, RZ, R13 ;  /* 0x000000ffff037224 */ /* 0x000fc800078e000d */
[----:B0-----:R0:W1:Y:S02]  /*1990*/  I2F.U64 R4, R2 ;  /* 0x0000000200047312 */ /* 0x0010640000301000 */
[----:B0-----:R-:W-:Y:S02]  /*19a0*/  IMAD.MOV.U32 R2, RZ, RZ, R14 ;  /* 0x000000ffff027224 */ /* 0x001fe400078e000e */
[----:B------:R-:W-:Y:S02]  /*19b0*/  IMAD.MOV.U32 R3, RZ, RZ, R17 ;  /* 0x000000ffff037224 */ /* 0x000fe400078e0011 */
[----:B-1----:R-:W-:-:S04]  /*19c0*/  FFMA R4, R6, R4, R7 ;  /* 0x0000000406047223 */ /* 0x002fc80000000007 */
        /* <DEDUP_REMOVED lines=19> */
[----:B------:R-:W0:Y:S08]  /*1b00*/  FRND R15, R14 ;  /* 0x0000000e000f7307 */ /* 0x000e300000201000 */
        /* <DEDUP_REMOVED lines=17> */
[----:B------:R-:W-:Y:S01]  /*1c20*/  @!P2 FMUL R14, R18, R17 ;  /* 0x00000011120ea220 */ /* 0x000fe20000400000 */
[----:B------:R-:W-:-:S04]  /*1c30*/  FSETP.NEU.AND P2, PT, R4, R21, PT ;  /* 0x000000150400720b */ /* 0x000fc80003f4d000 */
[----:B------:R-:W-:-:S04]  /*1c40*/  FSEL R14, R14, -R14, P1 ;  /* 0x8000000e0e0e7208 */ /* 0x000fc80000800000 */
[----:B------:R-:W-:Y:S01]  /*1c50*/  FSEL R16, R14, +QNAN , !P2 ;  /* 0x7fffffff0e107808 */ /* 0x000fe20005000000 */
[----:B------:R-:W-:Y:S06]  /*1c60*/  BRA `(.L_x_354) ;  /* 0x0000000000187947 */ /* 0x000fec0003800000 */
.L_x_356:
[----:B------:R-:W-:Y:S02]  /*1c70*/  FSETP.NEU.AND P2, PT, |R5|, 1, PT ;  /* 0x3f8000000500780b */ /* 0x000fe40003f4d200 */
[----:B------:R-:W-:-:S04]  /*1c80*/  FSETP.GEU.AND P1, PT, R4, RZ, PT ;  /* 0x000000ff0400720b */ /* 0x000fc80003f2e000 */
[----:B------:R-:W-:-:S07]  /*1c90*/  SEL R16, R8, R9, !P1 ;  /* 0x0000000908107207 */ /* 0x000fce0004800000 */
[----:B------:R-:W-:Y:S01]  /*1ca0*/  @P2 LOP3.LUT R16, R16, 0x7fffffff, RZ, 0xc0, !PT ;  /* 0x7fffffff10102812 */ /* 0x000fe200078ec0ff */
[----:B------:R-:W-:Y:S06]  /*1cb0*/  BRA `(.L_x_354) ;  /* 0x0000000000047947 */ /* 0x000fec0003800000 */
.L_x_355:
[----:B------:R-:W-:-:S07]  /*1cc0*/  FADD R16, R12, R4 ;  /* 0x000000040c107221 */ /* 0x000fce0000000000 */
.L_x_354:
[----:B------:R-:W-:Y:S02]  /*1cd0*/  IADD3 R14, P1, PT, R0, 0x1, RZ ;  /* 0x00000001000e7810 */ /* 0x000fe40007f3e0ff */
[----:B------:R-:W-:-:S03]  /*1ce0*/  F2FP.F16.F32.PACK_AB R16, RZ, R16 ;  /* 0x00000010ff10723e */ /* 0x000fc600000000ff */
[----:B------:R-:W-:-:S04]  /*1cf0*/  IMAD.X R15, RZ, RZ, R13, P1 ;  /* 0x000000ffff0f7224 */ /* 0x000fc800008e060d */
[----:B------:R0:W1:Y:S02]  /*1d00*/  I2F.U64 R4, R14 ;  /* 0x0000000e00047312 */ /* 0x0000640000301000 */
[----:B0-----:R-:W-:Y:S01]  /*1d10*/  PRMT R15, R16, 0x7610, R15 ;  /* 0x00007610100f7816 */ /* 0x001fe2000000000f */
[----:B------:R-:W-:Y:S02]  /*1d20*/  IMAD.MOV.U32 R16, RZ, RZ, 0x3f800000 ;  /* 0x3f800000ff107424 */ /* 0x000fe400078e00ff */
[----:B-1----:R-:W-:Y:S02]  /*1d30*/  FFMA R4, R6, R4, R7 ;  /* 0x0000000406047223 */ /* 0x002fe40000000007 */
[----:B------:R0:W-:Y:S02]  /*1d40*/  STG.E.U16 desc[UR8][R2.64+-0x2], R15 ;  /* 0xfffffe0f02007986 */ /* 0x0001e4000c101508 */
        /* <DEDUP_REMOVED lines=42> */
.L_x_359:
[----:B------:R-:W-:Y:S02]  /*1ff0*/  FSETP.NEU.AND P2, PT, |R5|, 1, PT ;  /* 0x3f8000000500780b */ /* 0x000fe40003f4d200 */
[----:B------:R-:W-:-:S04]  /*2000*/  FSETP.GEU.AND P1, PT, R4, RZ, PT ;  /* 0x000000ff0400720b */ /* 0x000fc80003f2e000 */
[----:B------:R-:W-:-:S07]  /*2010*/  SEL R16, R8, R9, !P1 ;  /* 0x0000000908107207 */ /* 0x000fce0004800000 */
[----:B------:R-:W-:Y:S01]  /*2020*/  @P2 LOP3.LUT R16, R16, 0x7fffffff, RZ, 0xc0, !PT ;  /* 0x7fffffff10102812 */ /* 0x000fe200078ec0ff */
[----:B------:R-:W-:Y:S06]  /*2030*/  BRA `(.L_x_357) ;  /* 0x0000000000047947 */ /* 0x000fec0003800000 */
.L_x_358:
[----:B------:R-:W-:-:S07]  /*2040*/  FADD R16, R12, R4 ;  /* 0x000000040c107221 */ /* 0x000fce0000000000 */
.L_x_357:
[----:B------:R-:W-:Y:S02]  /*2050*/  F2FP.F16.F32.PACK_AB R16, RZ, R16 ;  /* 0x00000010ff10723e */ /* 0x000fe400000000ff */
[----:B------:R-:W-:Y:S02]  /*2060*/  IADD3 R0, P1, PT, R0, 0x2, RZ ;  /* 0x0000000200007810 */ /* 0x000fe40007f3e0ff */
[----:B------:R-:W-:Y:S01]  /*2070*/  IADD3 R14, P2, PT, R2, 0x4, RZ ;  /* 0x00000004020e7810 */ /* 0x000fe20007f5e0ff */
[----:B------:R1:W-:Y:S02]  /*2080*/  STG.E.U16 desc[UR8][R2.64], R16 ;  /* 0x0000001002007986 */ /* 0x0003e4000c101508 */
[----:B------:R-:W-:Y:S01]  /*2090*/  IMAD.X R13, RZ, RZ, R13, P1 ;  /* 0x000000ffff0d7224 */ /* 0x000fe200008e060d */
[----:B------:R-:W-:Y:S01]  /*20a0*/  ISETP.GE.U32.AND P1, PT, R0, UR4, PT ;  /* 0x0000000400007c0c */ /* 0x000fe2000bf26070 */
[----:B------:R-:W-:-:S03]  /*20b0*/  IMAD.X R17, RZ, RZ, R3, P2 ;  /* 0x000000ffff117224 */ /* 0x000fc600010e0603 */
[----:B------:R-:W-:-:S13]  /*20c0*/  ISETP.GE.U32.AND.EX P1, PT, R13, UR5, PT, P1 ;  /* 0x000000050d007c0c */ /* 0x000fda000bf26110 */
[----:B-1----:R-:W-:Y:S05]  /*20d0*/  @!P1 BRA `(.L_x_360) ;  /* 0xfffffff800209947 */ /* 0x002fea000383ffff */
[----:B------:R-:W-:Y:S05]  /*20e0*/  EXIT ;  /* 0x000000000000794d */ /* 0x000fea0003800000 */
.L_x_349:
        /* <DEDUP_REMOVED lines=14> */
[----:B0-----:R-:W-:-:S05]  /*21d0*/  FFMA R17, R6, R17, R7 ;  /* 0x0000001106117223 */ /* 0x001fca0000000007 */
        /* <DEDUP_REMOVED lines=17> */
[----:B------:R-:W-:Y:S01]  /*22f0*/  FSETP.NEU.AND P1, PT, R12, -1, PT ;  /* 0xbf8000000c00780b */ /* 0x000fe20003f2d000 */
[----:B------:R-:W-:-:S04]  /*2300*/  FFMA R20, R19, R22, 0.0013391353422775864601 ;  /* 0x3aaf85ed13147423 */ /* 0x000fc80000000016 */
[----:B------:R-:W-:-:S04]  /*2310*/  FFMA R20, R19, R20, 0.0096188392490148544312 ;  /* 0x3c1d985613147423 */ /* 0x000fc80000000014 */
[C---:B------:R-:W-:Y:S02]  /*2320*/  FFMA R22, R19.reuse, R20, 0.055503588169813156128 ;  /* 0x3d6357bb13167423 */ /* 0x040fe40000000014 */
[----:B------:R0:W1:Y:S02]  /*2330*/  F2I.NTZ R20, R4 ;  /* 0x0000000400147305 */ /* 0x0000640000203100 */
[----:B------:R-:W-:-:S04]  /*2340*/  FFMA R22, R19, R22, 0.24022644758224487305 ;  /* 0x3e75fdec13167423 */ /* 0x000fc80000000016 */
[----:B------:R-:W-:Y:S01]  /*2350*/  FFMA R22, R19, R22, 0.69314718246459960938 ;  /* 0x3f31721813167423 */ /* 0x000fe20000000016 */
[----:B0-----:R-:W-:-:S03]  /*2360*/  FSEL R4, RZ, +INF , !P3 ;  /* 0x7f800000ff047808 */ /* 0x001fc60005800000 */
[----:B------:R-:W-:Y:S01]  /*2370*/  FFMA R22, R19, R22, 1 ;  /* 0x3f80000013167423 */ /* 0x000fe20000000016 */
[----:B------:R-:W-:Y:S02]  /*2380*/  VIADD R19, R5, 0x7f000000 ;  /* 0x7f00000005137836 */ /* 0x000fe40000000000 */
[----:B-1----:R-:W-:Y:S02]  /*2390*/  IMAD R20, R20, 0x800000, -R5 ;  /* 0x0080000014147824 */ /* 0x002fe400078e0a05 */
[----:B------:R-:W-:-:S04]  /*23a0*/  FMUL R19, R19, R22 ;  /* 0x0000001613137220 */ /* 0x000fc80000400000 */
[----:B------:R-:W-:Y:S01]  /*23b0*/  @!P2 FMUL R4, R20, R19 ;  /* 0x000000131404a220 */ /* 0x000fe20000400000 */
[----:B------:R-:W-:-:S04]  /*23c0*/  FSETP.NEU.AND P2, PT, |R17|, +INF , PT ;  /* 0x7f8000001100780b */ /* 0x000fc80003f4d200 */
[----:B------:R-:W-:-:S04]  /*23d0*/  @!P1 FSEL R4, R4, 1, P2 ;  /* 0x3f80000004049808 */ /* 0x000fc80001000000 */
[----:B------:R-:W-:Y:S01]  /*23e0*/  MOV R19, R4 ;  /* 0x0000000400137202 */ /* 0x000fe20000000f00 */
[----:B------:R-:W-:Y:S06]  /*23f0*/  BRA `(.L_x_362) ;  /* 0x0000000000287947 */ /* 0x000fec0003800000 */
.L_x_364:
        /* <DEDUP_REMOVED lines=9> */
.L_x_363:
[----:B------:R-:W-:-:S07]  /*2490*/  FADD R19, R12, R17 ;  /* 0x000000110c137221 */ /* 0x000fce0000000000 */
.L_x_362:
[----:B------:R-:W0:Y:S01]  /*24a0*/  LDC.64 R4, c[0x0][0x380] ;  /* 0x0000e000ff047b82 */ /* 0x000e220000000a00 */
[----:B------:R-:W-:Y:S02]  /*24b0*/  F2FP.F16.F32.PACK_AB R19, RZ, R19 ;  /* 0x00000013ff13723e */ /* 0x000fe400000000ff */
[----:B0-----:R-:W-:-:S04]  /*24c0*/  LEA R4, P1, R0, R4, 0x1 ;  /* 0x0000000400047211 */ /* 0x001fc800078208ff */
[----:B------:R-:W-:Y:S01]  /*24d0*/  LEA.HI.X R5, R0, R5, R13, 0x1, P1 ;  /* 0x0000000500057211 */ /* 0x000fe200008f0c0d */
[----:B------:R-:W-:Y:S02]  /*24e0*/  IMAD.MOV.U32 R0, RZ, RZ, R15 ;  /* 0x000000ffff007224 */ /* 0x000fe400078e000f */
[----:B------:R-:W-:Y:S02]  /*24f0*/  IMAD.MOV.U32 R13, RZ, RZ, R14 ;  /* 0x000000ffff0d7224 */ /* 0x000fe400078e000e */
[----:B------:R0:W-:Y:S05]  /*2500*/  STG.E.U16 desc[UR8][R4.64], R19 ;  /* 0x0000001304007986 */ /* 0x0001ea000c101508 */
.L_x_361:
[----:B0-----:R-:W-:-:S04]  /*2510*/  LOP3.LUT R5, R2, 0x1, RZ, 0xfc, !PT ;  /* 0x0000000102057812 */ /* 0x001fc800078efcff */
[----:B------:R-:W-:-:S04]  /*2520*/  ISETP.NE.U32.AND P1, PT, R16, R5, PT ;  /* 0x000000051000720c */ /* 0x000fc80003f25070 */
[----:B------:R-:W-:-:S13]  /*2530*/  ISETP.NE.AND.EX P1, PT, R18, R3, PT, P1 ;  /* 0x000000031200720c */ /* 0x000fda0003f25310 */
[----:B------:R-:W-:Y:S05]  /*2540*/  @!P1 EXIT ;  /* 0x000000000000994d */ /* 0x000fea0003800000 */
[----:B------:R-:W0:Y:S01]  /*2550*/  LDC.64 R2, c[0x0][0x380] ;  /* 0x0000e000ff027b82 */ /* 0x000e220000000a00 */
[----:B------:R-:W1:Y:S01]  /*2560*/  LDCU.64 UR4, c[0x0][0x390] ;  /* 0x00007200ff0477ac */ /* 0x000e620008000a00 */
[----:B0-----:R-:W-:-:S04]  /*2570*/  LEA R2, P1, R0, R2, 0x1 ;  /* 0x0000000200027211 */ /* 0x001fc800078208ff */
[----:B------:R-:W-:Y:S02]  /*2580*/  IADD3 R14, P2, PT, R2, 0x2, RZ ;  /* 0x00000002020e7810 */ /* 0x000fe40007f5e0ff */
[----:B------:R-:W-:-:S05]  /*2590*/  LEA.HI.X R3, R0, R3, R13, 0x1, P1 ;  /* 0x0000000300037211 */ /* 0x000fca00008f0c0d */
[----:B-1----:R-:W-:-:S07]  /*25a0*/  IMAD.X R15, RZ, RZ, R3, P2 ;  /* 0x000000ffff0f7224 */ /* 0x002fce00010e0603 */
.L_x_370:
[----:B------:R-:W-:Y:S01]  /*25b0*/  IMAD.MOV.U32 R2, RZ, RZ, R0 ;  /* 0x000000ffff027224 */ /* 0x000fe200078e0000 */
[----:B------:R-:W-:Y:S01]  /*25c0*/  MOV R3, R13 ;  /* 0x0000000d00037202 */ /* 0x000fe20000000f00 */
[----:B------:R-:W-:-:S03]  /*25d0*/  IMAD.MOV.U32 R5, RZ, RZ, 0x3f800000 ;  /* 0x3f800000ff057424 */ /* 0x000fc600078e00ff */
[----:B------:R0:W1:Y:S02]  /*25e0*/  I2F.U64 R4, R2 ;  /* 0x0000000200047312 */ /* 0x0000640000301000 */
[----:B0-----:R-:W-:Y:S02]  /*25f0*/  IMAD.MOV.U32 R2, RZ, RZ, R14 ;  /* 0x000000ffff027224 */ /* 0x001fe400078e000e */
[----:B------:R-:W-:Y:S02]  /*2600*/  IMAD.MOV.U32 R3, RZ, RZ, R15 ;  /* 0x000000ffff037224 */ /* 0x000fe400078e000f */
[----:B-1----:R-:W-:-:S05]  /*2610*/  FFMA R4, R6, R4, R7 ;  /* 0x0000000406047223 */ /* 0x002fca0000000007 */
        /* <DEDUP_REMOVED lines=8> */
[----:B------:R-:W-:-:S05]  /*26a0*/  FSETP.GEU.AND P2, PT, R4, RZ, PT ;  /* 0x000000ff0400720b */ /* 0x000fca0003f4e000 */
[----:B------:R-:W0:Y:S02]  /*26b0*/  FRND.TRUNC R14, R14 ;  /* 0x0000000e000e7307 */ /* 0x000e24000020d000 */
[----:B0-----:R-:W-:-:S04]  /*26c0*/  FADD R5, R14, R14 ;  /* 0x0000000e0e057221 */ /* 0x001fc80000000000 */
[----:B------:R-:W-:-:S05]  /*26d0*/  FADD R5, R4, -R5 ;  /* 0x8000000504057221 */ /* 0x000fca0000000000 */
[----:B------:R-:W-:Y:S02]  /*26e0*/  FSETP.NEU.AND P1, PT, |R5|, 1, PT ;  /* 0x3f8000000500780b */ /* 0x000fe40003f2d200 */
[----:B------:R-:W-:-:S11]  /*26f0*/  SEL R5, R8, R9, !P2 ;  /* 0x0000000908057207 */ /* 0x000fd60005000000 */
[----:B------:R-:W-:Y:S01]  /*2700*/  @P1 LOP3.LUT R5, R5, 0x7fffffff, RZ, 0xc0, !PT ;  /* 0x7fffffff05051812 */ /* 0x000fe200078ec0ff */
[----:B------:R-:W-:Y:S06]  /*2710*/  BRA `(.L_x_365) ;  /* 0x0000000000687947 */ /* 0x000fec0003800000 */
.L_x_366:
[CC--:B------:R-:W-:Y:S01]  /*2720*/  FMUL R14, R11.reuse, R4.reuse ;  /* 0x000000040b0e7220 */ /* 0x0c0fe20000400000 */
[----:B------:R-:W-:Y:S01]  /*2730*/  IMAD.MOV.U32 R18, RZ, RZ, 0x391fcb8e ;  /* 0x391fcb8eff127424 */ /* 0x000fe200078e00ff */
[----:B------:R-:W-:Y:S02]  /*2740*/  FSETP.NEU.AND P3, PT, R12, -1, PT ;  /* 0xbf8000000c00780b */ /* 0x000fe40003f6d000 */
        /* <DEDUP_REMOVED lines=9> */
[----:B------:R-:W-:-:S04]  /*27e0*/  FFMA R16, R15, R18, 0.0013391353422775864601 ;  /* 0x3aaf85ed0f107423 */ /* 0x000fc80000000012 */
[----:B------:R-:W-:-:S04]  /*27f0*/  FFMA R16, R15, R16, 0.0096188392490148544312 ;  /* 0x3c1d98560f107423 */ /* 0x000fc80000000010 */
[C---:B------:R-:W-:Y:S02]  /*2800*/  FFMA R18, R15.reuse, R16, 0.055503588169813156128 ;  /* 0x3d6357bb0f127423 */ /* 0x040fe40000000010 */
[----:B------:R-:W0:Y:S02]  /*2810*/  F2I.NTZ R16, R14 ;  /* 0x0000000e00107305 */ /* 0x000e240000203100 */
[----:B------:R-:W-:-:S04]  /*2820*/  FFMA R18, R15, R18, 0.24022644758224487305 ;  /* 0x3e75fdec0f127423 */ /* 0x000fc80000000012 */
[----:B------:R-:W-:-:S04]  /*2830*/  FFMA R18, R15, R18, 0.69314718246459960938 ;  /* 0x3f3172180f127423 */ /* 0x000fc80000000012 */
[----:B------:R-:W-:Y:S01]  /*2840*/  FFMA R18, R15, R18, 1 ;  /* 0x3f8000000f127423 */ /* 0x000fe20000000012 */
[----:B------:R-:W-:Y:S01]  /*2850*/  IADD3 R15, PT, PT, R5, 0x7f000000, RZ ;  /* 0x7f000000050f7810 */ /* 0x000fe20007ffe0ff */
[----:B0-----:R-:W-:-:S04]  /*2860*/  IMAD R16, R16, 0x800000, -R5 ;  /* 0x0080000010107824 */ /* 0x001fc800078e0a05 */
[----:B------:R-:W-:Y:S01]  /*2870*/  FMUL R15, R15, R18 ;  /* 0x000000120f0f7220 */ /* 0x000fe20000400000 */
[----:B------:R-:W-:Y:S02]  /*2880*/  FSEL R5, RZ, +INF , !P1 ;  /* 0x7f800000ff057808 */ /* 0x000fe40004800000 */
[----:B------:R-:W-:Y:S01]  /*2890*/  FSETP.NEU.AND P1, PT, |R4|, +INF , PT ;  /* 0x7f8000000400780b */ /* 0x000fe20003f2d200 */
[----:B------:R-:W-:-:S05]  /*28a0*/  @!P2 FMUL R5, R16, R15 ;  /* 0x0000000f1005a220 */ /* 0x000fca0000400000 */
[----:B------:R-:W-:-:S07]  /*28b0*/  @!P3 FSEL R5, R5, 1, P1 ;  /* 0x3f8000000505b808 */ /* 0x000fce0000800000 */
.L_x_365:
[----:B------:R-:W-:Y:S02]  /*28c0*/  IADD3 R14, P1, PT, R0, 0x1, RZ ;  /* 0x00000001000e7810 */ /* 0x000fe40007f3e0ff */
[----:B------:R-:W-:-:S03]  /*28d0*/  F2FP.F16.F32.PACK_AB R5, RZ, R5 ;  /* 0x00000005ff05723e */ /* 0x000fc600000000ff */
[----:B------:R-:W-:-:S04]  /*28e0*/  IMAD.X R15, RZ, RZ, R13, P1 ;  /* 0x000000ffff0f7224 */ /* 0x000fc800008e060d */
[----:B------:R0:W1:Y:S02]  /*28f0*/  I2F.U64 R4, R14 ;  /* 0x0000000e00047312 */ /* 0x0000640000301000 */
[----:B0-----:R-:W-:Y:S01]  /*2900*/  PRMT R15, R5, 0x7610, R15 ;  /* 0x00007610050f7816 */ /* 0x001fe2000000000f */
[----:B------:R-:W-:-:S04]  /*2910*/  IMAD.MOV.U32 R5, RZ, RZ, 0x3f800000 ;  /* 0x3f800000ff057424 */ /* 0x000fc800078e00ff */
[----:B------:R0:W-:Y:S01]  /*2920*/  STG.E.U16 desc[UR8][R2.64+-0x2], R15 ;  /* 0xfffffe0f02007986 */ /* 0x0001e2000c101508 */
[----:B-1----:R-:W-:-:S05]  /*2930*/  FFMA R4, R6, R4, R7 ;  /* 0x0000000406047223 */ /* 0x002fca0000000007 */
        /* <DEDUP_REMOVED lines=31> */
[----:B------:R-:W-:Y:S01]  /*2b30*/  @!P3 FSEL R5, R5, 1, P1 ;  /* 0x3f8000000505b808 */ /* 0x000fe20000800000 */
[----:B------:R-:W-:Y:S06]  /*2b40*/  BRA `(.L_x_367) ;  /* 0x0000000000287947 */ /* 0x000fec0003800000 */
.L_x_369:
        /* <DEDUP_REMOVED lines=9> */
.L_x_368:
[----:B------:R-:W-:-:S07]  /*2be0*/  FADD R5, R12, R4 ;  /* 0x000000040c057221 */ /* 0x000fce0000000000 */
.L_x_367:
        /* <DEDUP_REMOVED lines=8> */
[----:B0-----:R-:W-:Y:S05]  /*2c70*/  @!P1 BRA `(.L_x_370) ;  /* 0xfffffff8004c9947 */ /* 0x001fea000383ffff */
[----:B------:R-:W-:Y:S05]  /*2c80*/  EXIT ;  /* 0x000000000000794d */ /* 0x000fea0003800000 */
.L_x_371:
        /* <DEDUP_REMOVED lines=15> */
.L_x_385:


//--------------------- .nv.shared.reserved.0     --------------------------
	.section	.nv.shared.reserved.0,"aw",@nobits
	.weak		__nv_reservedSMEM_offset_0_alias
	.size		__nv_reservedSMEM_offset_0_alias, 0, 64
	.other		__nv_reservedSMEM_offset_0_alias,@"STO_CUDA_RESERVED_SHARED STV_DEFAULT"
__nv_reservedSMEM_offset_0_alias:
	.zero		0
	.zero		64


//--------------------- .nv.constant0.logspace_u64 --------------------------
	.section	.nv.constant0.logspace_u64,"a",@progbits
	.sectionflags	@""
	.align	4
.nv.constant0.logspace_u64:
	.zero		936


//--------------------- .nv.constant0.logspace_u32 --------------------------
	.section	.nv.constant0.logspace_u32,"a",@progbits
	.sectionflags	@""
	.align	4
.nv.constant0.logspace_u32:
	.zero		928


//--------------------- .nv.constant0.logspace_u16 --------------------------
	.section	.nv.constant0.logspace_u16,"a",@progbits
	.sectionflags	@""
	.align	4
.nv.constant0.logspace_u16:
	.zero		920


//--------------------- .nv.constant0.logspace_u8 --------------------------
	.section	.nv.constant0.logspace_u8,"a",@progbits
	.sectionflags	@""
	.align	4
.nv.constant0.logspace_u8:
	.zero		920


//--------------------- .nv.constant0.logspace_i64 --------------------------
	.section	.nv.constant0.logspace_i64,"a",@progbits
	.sectionflags	@""
	.align	4
.nv.constant0.logspace_i64:
	.zero		936


//--------------------- .nv.constant0.logspace_i32 --------------------------
	.section	.nv.constant0.logspace_i32,"a",@progbits
	.sectionflags	@""
	.align	4
.nv.constant0.logspace_i32:
	.zero		928


//--------------------- .nv.constant0.logspace_i16 --------------------------
	.section	.nv.constant0.logspace_i16,"a",@progbits
	.sectionflags	@""
	.align	4
.nv.constant0.logspace_i16:
	.zero		920


//--------------------- .nv.constant0.logspace_i8 --------------------------
	.section	.nv.constant0.logspace_i8,"a",@progbits
	.sectionflags	@""
	.align	4
.nv.constant0.logspace_i8:
	.zero		920


//--------------------- .nv.constant0.logspace_f64 --------------------------
	.section	.nv.constant0.logspace_f64,"a",@progbits
	.sectionflags	@""
	.align	4
.nv.constant0.logspace_f64:
	.zero		936


//--------------------- .nv.constant0.logspace_f32 --------------------------
	.section	.nv.constant0.logspace_f32,"a",@progbits
	.sectionflags	@""
	.align	4
.nv.constant0.logspace_f32:
	.zero		928


//--------------------- .nv.constant0.logspace_f16 --------------------------
	.section	.nv.constant0.logspace_f16,"a",@progbits
	.sectionflags	@""
	.align	4
.nv.constant0.logspace_f16:
	.zero		920


//--------------------- SYMBOLS --------------------------

	.type		.nv.reservedSmem.offset0,@object
	.size		.nv.reservedSmem.offset0,0x4
